	.target	sm_90a

	.elftype	@"ET_EXEC"


//--------------------- .note.nv.tkinfo           --------------------------
	.section	.note.nv.tkinfo,"",@"SHT_NOTE"
	.sectionflags	@"SHF_NOTE_NV_TKINFO"
	.tkinfo
        /*0018*/ 	.word	0x00000002
        /*0030*/ 	.string	""
        /*0030*/ 	.string	"ptxas"
        /*0030*/ 	.string	"Cuda compilation tools, release 13.0, V13.0.88"
        /*0030*/ 	.string	"Build cuda_13.0.r13.0/compiler.36424714_0"
        /*0030*/ 	.string	"-arch sm_90a -m 64 "



//--------------------- .note.nv.cuinfo           --------------------------
	.section	.note.nv.cuinfo,"",@"SHT_NOTE"
	.sectionflags	@"SHF_NOTE_NV_CUINFO"
        /*0018*/ 	.short	0x0002
        /*001a*/ 	.short	0x005a
        /*001c*/ 	.short	0x0082
	.zero		2


//--------------------- .nv.info                  --------------------------
	.section	.nv.info,"",@"SHT_CUDA_INFO"
	.align	4


	//----- nvinfo : EIATTR_REGCOUNT
	.align		4
        /*0000*/ 	.byte	0x04, 0x2f
        /*0002*/ 	.short	(.L_16 - .L_15)
	.align		4
.L_15:
        /*0004*/ 	.word	index@(_ZN7cutlass13device_kernelINS_4gemm6kernel13GemmUniversalIN4cute5tupleIJiiiiEEENS1_10collective13CollectiveMmaINS1_37MainloopSm90TmaGmmaWarpSpecializedFP8ILi8ENS5_IJNS4_1CILi1EEESB_SB_EEENS1_35KernelTmaWarpSpecializedCooperativeEEENS5_IJNSA_ILi128EEENSA_ILi256EEENSA_ILi64EEEEEENS_12float_e4m3_tENS5_IJlSB_lEEESJ_SK_NS4_8TiledMMAINS4_8MMA_AtomIJNS4_4SM904GMMA31MMA_64x256x32_F32E4M3E4M3_SS_TNILNSO_7ScaleInE1ELSQ_1EEEEEENS4_6LayoutINS5_IJNSA_ILi2EEESB_SB_EEENS5_IJSB_NSA_ILi0EEESW_EEEEENS5_IJNS4_10UnderscoreESZ_SZ_EEEEENS4_13SM90_TMA_LOADENS4_14ComposedLayoutINS4_7SwizzleILi2ELi4ELi3EEENS4_18smem_ptr_flag_bitsILi8EEENST_INS5_IJNSA_ILi8EEESH_EEENS5_IJSH_SB_EEEEEEEvNS4_8identityES12_S1C_vS1D_EENS_8epilogue10collective18CollectiveEpilogueINS1F_22Sm90TmaWarpSpecializedILi4ELi2ELi16ELb0ELb0EEEJSI_NS5_IJSF_NSA_ILi32EEEEEESJ_SK_SJ_SK_NS1F_6fusion15FusionCallbacksIS1J_NS1M_13LinCombEltActINS1F_6thread7SigmoidESJ_fSJ_fLNS_15FloatRoundStyleE2EEESI_S1L_JEEES12_NS13_INS14_ILi1ELi4ELi3EEES17_NST_INS5_IJS18_S1K_EEENS5_IJS1K_SB_EEEEEEENS4_39AutoVectorizingCopyWithAssumedAlignmentILi128EEENS4_14SM90_TMA_STOREES1Y_S20_NS4_9Copy_AtomIJNS4_17SM90_U32x4_STSM_NENS_6half_tEEEEvEEEvvEEEEvNT_6ParamsE)
        /*0008*/ 	.word	0x000000a8


	//----- nvinfo : EIATTR_FRAME_SIZE
	.align		4
.L_16:
        /*000c*/ 	.byte	0x04, 0x11
        /*000e*/ 	.short	(.L_18 - .L_17)
	.align		4
.L_17:
        /*0010*/ 	.word	index@($__internal_0_$__cuda_sm20_rcp_rn_f32_slowpath)
        /*0014*/ 	.word	0x000000e8


	//----- nvinfo : EIATTR_FRAME_SIZE
	.align		4
.L_18:
        /*0018*/ 	.byte	0x04, 0x11
        /*001a*/ 	.short	(.L_20 - .L_19)
	.align		4
.L_19:
        /*001c*/ 	.word	index@(_ZN7cutlass13device_kernelINS_4gemm6kernel13GemmUniversalIN4cute5tupleIJiiiiEEENS1_10collective13CollectiveMmaINS1_37MainloopSm90TmaGmmaWarpSpecializedFP8ILi8ENS5_IJNS4_1CILi1EEESB_SB_EEENS1_35KernelTmaWarpSpecializedCooperativeEEENS5_IJNSA_ILi128EEENSA_ILi256EEENSA_ILi64EEEEEENS_12float_e4m3_tENS5_IJlSB_lEEESJ_SK_NS4_8TiledMMAINS4_8MMA_AtomIJNS4_4SM904GMMA31MMA_64x256x32_F32E4M3E4M3_SS_TNILNSO_7ScaleInE1ELSQ_1EEEEEENS4_6LayoutINS5_IJNSA_ILi2EEESB_SB_EEENS5_IJSB_NSA_ILi0EEESW_EEEEENS5_IJNS4_10UnderscoreESZ_SZ_EEEEENS4_13SM90_TMA_LOADENS4_14ComposedLayoutINS4_7SwizzleILi2ELi4ELi3EEENS4_18smem_ptr_flag_bitsILi8EEENST_INS5_IJNSA_ILi8EEESH_EEENS5_IJSH_SB_EEEEEEEvNS4_8identityES12_S1C_vS1D_EENS_8epilogue10collective18CollectiveEpilogueINS1F_22Sm90TmaWarpSpecializedILi4ELi2ELi16ELb0ELb0EEEJSI_NS5_IJSF_NSA_ILi32EEEEEESJ_SK_SJ_SK_NS1F_6fusion15FusionCallbacksIS1J_NS1M_13LinCombEltActINS1F_6thread7SigmoidESJ_fSJ_fLNS_15FloatRoundStyleE2EEESI_S1L_JEEES12_NS13_INS14_ILi1ELi4ELi3EEES17_NST_INS5_IJS18_S1K_EEENS5_IJS1K_SB_EEEEEEENS4_39AutoVectorizingCopyWithAssumedAlignmentILi128EEENS4_14SM90_TMA_STOREES1Y_S20_NS4_9Copy_AtomIJNS4_17SM90_U32x4_STSM_NENS_6half_tEEEEvEEEvvEEEEvNT_6ParamsE)
        /*0020*/ 	.word	0x000000e8


	//----- nvinfo : EIATTR_MIN_STACK_SIZE
	.align		4
.L_20:
        /*0024*/ 	.byte	0x04, 0x12
        /*0026*/ 	.short	(.L_22 - .L_21)
	.align		4
.L_21:
        /*0028*/ 	.word	index@(_ZN7cutlass13device_kernelINS_4gemm6kernel13GemmUniversalIN4cute5tupleIJiiiiEEENS1_10collective13CollectiveMmaINS1_37MainloopSm90TmaGmmaWarpSpecializedFP8ILi8ENS5_IJNS4_1CILi1EEESB_SB_EEENS1_35KernelTmaWarpSpecializedCooperativeEEENS5_IJNSA_ILi128EEENSA_ILi256EEENSA_ILi64EEEEEENS_12float_e4m3_tENS5_IJlSB_lEEESJ_SK_NS4_8TiledMMAINS4_8MMA_AtomIJNS4_4SM904GMMA31MMA_64x256x32_F32E4M3E4M3_SS_TNILNSO_7ScaleInE1ELSQ_1EEEEEENS4_6LayoutINS5_IJNSA_ILi2EEESB_SB_EEENS5_IJSB_NSA_ILi0EEESW_EEEEENS5_IJNS4_10UnderscoreESZ_SZ_EEEEENS4_13SM90_TMA_LOADENS4_14ComposedLayoutINS4_7SwizzleILi2ELi4ELi3EEENS4_18smem_ptr_flag_bitsILi8EEENST_INS5_IJNSA_ILi8EEESH_EEENS5_IJSH_SB_EEEEEEEvNS4_8identityES12_S1C_vS1D_EENS_8epilogue10collective18CollectiveEpilogueINS1F_22Sm90TmaWarpSpecializedILi4ELi2ELi16ELb0ELb0EEEJSI_NS5_IJSF_NSA_ILi32EEEEEESJ_SK_SJ_SK_NS1F_6fusion15FusionCallbacksIS1J_NS1M_13LinCombEltActINS1F_6thread7SigmoidESJ_fSJ_fLNS_15FloatRoundStyleE2EEESI_S1L_JEEES12_NS13_INS14_ILi1ELi4ELi3EEES17_NST_INS5_IJS18_S1K_EEENS5_IJS1K_SB_EEEEEEENS4_39AutoVectorizingCopyWithAssumedAlignmentILi128EEENS4_14SM90_TMA_STOREES1Y_S20_NS4_9Copy_AtomIJNS4_17SM90_U32x4_STSM_NENS_6half_tEEEEvEEEvvEEEEvNT_6ParamsE)
        /*002c*/ 	.word	0x000000e8
.L_22:


//--------------------- .nv.compat                --------------------------
	.section	.nv.compat,"",@"SHT_CUDA_COMPAT_INFO"
	.align	4
        /*0000*/ 	.byte	0x02, 0x09, 0x01, 0x00, 0x02, 0x02, 0x04, 0x00, 0x02, 0x05, 0x05, 0x00, 0x03, 0x07, 0x01, 0x01
        /*0010*/ 	.byte	0x02, 0x03, 0x01, 0x00, 0x02, 0x06, 0x01, 0x00, 0x04, 0x0b, 0x08, 0x00, 0x00, 0x00, 0x00, 0x00
        /*0020*/ 	.byte	0x00, 0x00, 0x00, 0x00


//--------------------- .nv.info._ZN7cutlass13device_kernelINS_4gemm6kernel13GemmUniversalIN4cute5tupleIJiiiiEEENS1_10collective13CollectiveMmaINS1_37MainloopSm90TmaGmmaWarpSpecializedFP8ILi8ENS5_IJNS4_1CILi1EEESB_SB_EEENS1_35KernelTmaWarpSpecializedCooperativeEEENS5_IJNSA_ILi128EEENSA_ILi256EEENSA_ILi64EEEEEENS_12float_e4m3_tENS5_IJlSB_lEEESJ_SK_NS4_8TiledMMAINS4_8MMA_AtomIJNS4_4SM904GMMA31MMA_64x256x32_F32E4M3E4M3_SS_TNILNSO_7ScaleInE1ELSQ_1EEEEEENS4_6LayoutINS5_IJNSA_ILi2EEESB_SB_EEENS5_IJSB_NSA_ILi0EEESW_EEEEENS5_IJNS4_10UnderscoreESZ_SZ_EEEEENS4_13SM90_TMA_LOADENS4_14ComposedLayoutINS4_7SwizzleILi2ELi4ELi3EEENS4_18smem_ptr_flag_bitsILi8EEENST_INS5_IJNSA_ILi8EEESH_EEENS5_IJSH_SB_EEEEEEEvNS4_8identityES12_S1C_vS1D_EENS_8epilogue10collective18CollectiveEpilogueINS1F_22Sm90TmaWarpSpecializedILi4ELi2ELi16ELb0ELb0EEEJSI_NS5_IJSF_NSA_ILi32EEEEEESJ_SK_SJ_SK_NS1F_6fusion15FusionCallbacksIS1J_NS1M_13LinCombEltActINS1F_6thread7SigmoidESJ_fSJ_fLNS_15FloatRoundStyleE2EEESI_S1L_JEEES12_NS13_INS14_ILi1ELi4ELi3EEES17_NST_INS5_IJS18_S1K_EEENS5_IJS1K_SB_EEEEEEENS4_39AutoVectorizingCopyWithAssumedAlignmentILi128EEENS4_14SM90_TMA_STOREES1Y_S20_NS4_9Copy_AtomIJNS4_17SM90_U32x4_STSM_NENS_6half_tEEEEvEEEvvEEEEvNT_6ParamsE --------------------------
	.section	.nv.info._ZN7cutlass13device_kernelINS_4gemm6kernel13GemmUniversalIN4cute5tupleIJiiiiEEENS1_10collective13CollectiveMmaINS1_37MainloopSm90TmaGmmaWarpSpecializedFP8ILi8ENS5_IJNS4_1CILi1EEESB_SB_EEENS1_35KernelTmaWarpSpecializedCooperativeEEENS5_IJNSA_ILi128EEENSA_ILi256EEENSA_ILi64EEEEEENS_12float_e4m3_tENS5_IJlSB_lEEESJ_SK_NS4_8TiledMMAINS4_8MMA_AtomIJNS4_4SM904GMMA31MMA_64x256x32_F32E4M3E4M3_SS_TNILNSO_7ScaleInE1ELSQ_1EEEEEENS4_6LayoutINS5_IJNSA_ILi2EEESB_SB_EEENS5_IJSB_NSA_ILi0EEESW_EEEEENS5_IJNS4_10UnderscoreESZ_SZ_EEEEENS4_13SM90_TMA_LOADENS4_14ComposedLayoutINS4_7SwizzleILi2ELi4ELi3EEENS4_18smem_ptr_flag_bitsILi8EEENST_INS5_IJNSA_ILi8EEESH_EEENS5_IJSH_SB_EEEEEEEvNS4_8identityES12_S1C_vS1D_EENS_8epilogue10collective18CollectiveEpilogueINS1F_22Sm90TmaWarpSpecializedILi4ELi2ELi16ELb0ELb0EEEJSI_NS5_IJSF_NSA_ILi32EEEEEESJ_SK_SJ_SK_NS1F_6fusion15FusionCallbacksIS1J_NS1M_13LinCombEltActINS1F_6thread7SigmoidESJ_fSJ_fLNS_15FloatRoundStyleE2EEESI_S1L_JEEES12_NS13_INS14_ILi1ELi4ELi3EEES17_NST_INS5_IJS18_S1K_EEENS5_IJS1K_SB_EEEEEEENS4_39AutoVectorizingCopyWithAssumedAlignmentILi128EEENS4_14SM90_TMA_STOREES1Y_S20_NS4_9Copy_AtomIJNS4_17SM90_U32x4_STSM_NENS_6half_tEEEEvEEEvvEEEEvNT_6ParamsE,"",@"SHT_CUDA_INFO"
	.sectionflags	@""
	.align	4


	//----- nvinfo : EIATTR_CUDA_API_VERSION
	.align		4
        /*0000*/ 	.byte	0x04, 0x37
        /*0002*/ 	.short	(.L_24 - .L_23)
.L_23:
        /*0004*/ 	.word	0x00000082


	//----- nvinfo : EIATTR_KPARAM_INFO
	.align		4
.L_24:
        /*0008*/ 	.byte	0x04, 0x17
        /*000a*/ 	.short	(.L_26 - .L_25)
.L_25:
        /*000c*/ 	.word	0x00000000
        /*0010*/ 	.short	0x0000
        /*0012*/ 	.short	0x0070
        /*0014*/ 	.byte	0x00, 0xf0, 0x01, 0x1c


	//----- nvinfo : EIATTR_SPARSE_MMA_MASK
	.align		4
.L_26:
        /*0018*/ 	.byte	0x03, 0x50
        /*001a*/ 	.short	0x0000


	//----- nvinfo : EIATTR_MAXREG_COUNT
	.align		4
        /*001c*/ 	.byte	0x03, 0x1b
        /*001e*/ 	.short	0x00a8


	//----- nvinfo : EIATTR_NUM_BARRIERS
	.align		4
        /*0020*/ 	.byte	0x02, 0x4c
        /*0022*/ 	.byte	0x02
	.zero		1


	//----- nvinfo : EIATTR_EXTERNS
	.align		4
        /*0024*/ 	.byte	0x04, 0x0f
        /*0026*/ 	.short	(.L_28 - .L_27)


	//   ....[0]....
	.align		4
.L_27:
        /*0028*/ 	.word	index@(__assertfail)


	//----- nvinfo : EIATTR_ANNOTATIONS
	.align		4
.L_28:
        /*002c*/ 	.byte	0x04, 0x55
        /*002e*/ 	.short	(.L_30 - .L_29)


	//   ....[0]....
.L_29:
        /*0030*/ 	.word	0x00000001
        /*0034*/ 	.byte	0xd0, 0x0a, 0x00, 0x00, 0x01, 0x00, 0x00, 0x00, 0xf0, 0x0a, 0x00, 0x00, 0x01, 0x00, 0x00, 0x00
        /* <DEDUP_REMOVED lines=232> */
        /*0ec4*/ 	.byte	0xe0, 0x99, 0x01, 0x00


	//----- nvinfo : EIATTR_MERCURY_ISA_VERSION
	.align		4
.L_30:
        /*0ec8*/ 	.byte	0x03, 0x5f
        /*0eca*/ 	.short	0x0101


	//----- nvinfo : EIATTR_INT_WARP_WIDE_INSTR_OFFSETS
	.align		4
        /*0ecc*/ 	.byte	0x04, 0x31
        /*0ece*/ 	.short	(.L_32 - .L_31)


	//   ....[0]....
.L_31:
        /*0ed0*/ 	.word	0x00000940


	//   ....[1]....
        /*0ed4*/ 	.word	0x00000950


	//   ....[2]....
        /*0ed8*/ 	.word	0x000009f0


	//----- nvinfo : EIATTR_COOP_GROUP_MASK_REGIDS
	.align		4
.L_32:
        /*0edc*/ 	.byte	0x04, 0x29
        /*0ede*/ 	.short	(.L_34 - .L_33)


	//   ....[0]....
.L_33:
        /*0ee0*/ 	.word	0xffffffff


	//   ....[1]....
        /*0ee4*/ 	.word	0xffffffff


	//   ....[2]....
        /*0ee8*/ 	.word	0xffffffff


	//   ....[3]....
        /*0eec*/ 	.word	0xffffffff


	//   ....[4]....
        /*0ef0*/ 	.word	0xffffffff


	//   ....[5]....
        /*0ef4*/ 	.word	0xffffffff


	//----- nvinfo : EIATTR_COOP_GROUP_INSTR_OFFSETS
	.align		4
.L_34:
        /*0ef8*/ 	.byte	0x04, 0x28
        /*0efa*/ 	.short	(.L_36 - .L_35)


	//   ....[0]....
.L_35:
        /*0efc*/ 	.word	0x00000080


	//   ....[1]....
        /*0f00*/ 	.word	0x00000090


	//   ....[2]....
        /*0f04*/ 	.word	0x00000450


	//   ....[3]....
        /*0f08*/ 	.word	0x00000690


	//   ....[4]....
        /*0f0c*/ 	.word	0x00000840


	//   ....[5]....
        /*0f10*/ 	.word	0x00001810


	//----- nvinfo : EIATTR_REG_RECONFIG
	.align		4
.L_36:
        /*0f14*/ 	.byte	0x01, 0x54
	.zero		2


	//----- nvinfo : EIATTR_SYSCALL_OFFSETS
	.align		4
        /*0f18*/ 	.byte	0x04, 0x46
        /*0f1a*/ 	.short	(.L_38 - .L_37)


	//   ....[0]....
.L_37:
        /*0f1c*/ 	.word	0x00005670


	//   ....[1]....
        /*0f20*/ 	.word	0x000057b0


	//----- nvinfo : EIATTR_MBARRIER_INSTR_OFFSETS
	.align		4
.L_38:
        /*0f24*/ 	.byte	0x04, 0x39
        /*0f26*/ 	.short	(.L_40 - .L_39)


	//   ....[0]....
.L_39:
        /*0f28*/ 	.word	0x00000570
        /*0f2c*/ 	.word	0x000000ff
        /*0f30*/ 	.word	0x00000000
        /*0f34*/ 	.short	0x0100
        /*0f36*/ 	.byte	0x08
	.zero		1


	//   ....[1]....
        /*0f38*/ 	.word	0x00000580
        /*0f3c*/ 	.word	0x000000ff
        /*0f40*/ 	.word	0x00000040
        /*0f44*/ 	.short	0x0100
        /*0f46*/ 	.byte	0x08
	.zero		1


	//   ....[2]....
        /*0f48*/ 	.word	0x00000590
        /*0f4c*/ 	.word	0x000000ff
        /*0f50*/ 	.word	0x00000008
        /*0f54*/ 	.short	0x0100
        /*0f56*/ 	.byte	0x08
	.zero		1


	//   ....[3]....
        /*0f58*/ 	.word	0x000005a0
        /*0f5c*/ 	.word	0x000000ff
        /*0f60*/ 	.word	0x00000048
        /*0f64*/ 	.short	0x0100
        /*0f66*/ 	.byte	0x08
	.zero		1


	//   ....[4]....
        /*0f68*/ 	.word	0x000005b0
        /*0f6c*/ 	.word	0x000000ff
        /*0f70*/ 	.word	0x00000010
        /*0f74*/ 	.short	0x0100
        /*0f76*/ 	.byte	0x08
	.zero		1


	//   ....[5]....
        /*0f78*/ 	.word	0x000005c0
        /*0f7c*/ 	.word	0x000000ff
        /*0f80*/ 	.word	0x00000050
        /*0f84*/ 	.short	0x0100
        /*0f86*/ 	.byte	0x08
	.zero		1


	//   ....[6]....
        /*0f88*/ 	.word	0x000005d0
        /*0f8c*/ 	.word	0x000000ff
        /*0f90*/ 	.word	0x00000018
        /*0f94*/ 	.short	0x0100
        /*0f96*/ 	.byte	0x08
	.zero		1


	//   ....[7]....
        /*0f98*/ 	.word	0x000005e0
        /*0f9c*/ 	.word	0x000000ff
        /*0fa0*/ 	.word	0x00000058
        /*0fa4*/ 	.short	0x0100
        /*0fa6*/ 	.byte	0x08
	.zero		1


	//   ....[8]....
        /*0fa8*/ 	.word	0x000005f0
        /*0fac*/ 	.word	0x000000ff
        /*0fb0*/ 	.word	0x00000020
        /*0fb4*/ 	.short	0x0100
        /*0fb6*/ 	.byte	0x08
	.zero		1


	//   ....[9]....
        /*0fb8*/ 	.word	0x00000600
        /*0fbc*/ 	.word	0x000000ff
        /*0fc0*/ 	.word	0x00000060
        /*0fc4*/ 	.short	0x0100
        /*0fc6*/ 	.byte	0x08
	.zero		1


	//   ....[10]....
        /*0fc8*/ 	.word	0x00000610
        /*0fcc*/ 	.word	0x000000ff
        /*0fd0*/ 	.word	0x00000028
        /*0fd4*/ 	.short	0x0100
        /*0fd6*/ 	.byte	0x08
	.zero		1


	//   ....[11]....
        /*0fd8*/ 	.word	0x00000620
        /*0fdc*/ 	.word	0x000000ff
        /*0fe0*/ 	.word	0x00000068
        /*0fe4*/ 	.short	0x0100
        /*0fe6*/ 	.byte	0x08
	.zero		1


	//   ....[12]....
        /*0fe8*/ 	.word	0x00000630
        /*0fec*/ 	.word	0x000000ff
        /*0ff0*/ 	.word	0x00000030
        /*0ff4*/ 	.short	0x0100
        /*0ff6*/ 	.byte	0x08
	.zero		1


	//   ....[13]....
        /*0ff8*/ 	.word	0x00000640
        /*0ffc*/ 	.word	0x000000ff
        /*1000*/ 	.word	0x00000070
        /*1004*/ 	.short	0x0100
        /*1006*/ 	.byte	0x08
	.zero		1


	//   ....[14]....
        /*1008*/ 	.word	0x00000650
        /*100c*/ 	.word	0x000000ff
        /*1010*/ 	.word	0x00000038
        /*1014*/ 	.short	0x0100
        /*1016*/ 	.byte	0x08
	.zero		1


	//   ....[15]....
        /*1018*/ 	.word	0x00000660
        /*101c*/ 	.word	0x000000ff
        /*1020*/ 	.word	0x00000078
        /*1024*/ 	.short	0x0100
        /*1026*/ 	.byte	0x08
	.zero		1


	//   ....[16]....
        /*1028*/ 	.word	0x000007b0
        /*102c*/ 	.word	0x000000ff
        /*1030*/ 	.word	0x00000080
        /*1034*/ 	.short	0x0100
        /*1036*/ 	.byte	0x08
	.zero		1


	//   ....[17]....
        /*1038*/ 	.word	0x000007c0
        /*103c*/ 	.word	0x000000ff
        /*1040*/ 	.word	0x000000a0
        /*1044*/ 	.short	0x0100
        /*1046*/ 	.byte	0x08
	.zero		1


	//   ....[18]....
        /*1048*/ 	.word	0x000007d0
        /*104c*/ 	.word	0x000000ff
        /*1050*/ 	.word	0x00000088
        /*1054*/ 	.short	0x0100
        /*1056*/ 	.byte	0x08
	.zero		1


	//   ....[19]....
        /*1058*/ 	.word	0x000007e0
        /*105c*/ 	.word	0x000000ff
        /*1060*/ 	.word	0x000000a8
        /*1064*/ 	.short	0x0100
        /*1066*/ 	.byte	0x08
	.zero		1


	//   ....[20]....
        /*1068*/ 	.word	0x000007f0
        /*106c*/ 	.word	0x000000ff
        /*1070*/ 	.word	0x00000090
        /*1074*/ 	.short	0x0100
        /*1076*/ 	.byte	0x08
	.zero		1


	//   ....[21]....
        /*1078*/ 	.word	0x00000800
        /*107c*/ 	.word	0x000000ff
        /*1080*/ 	.word	0x000000b0
        /*1084*/ 	.short	0x0100
        /*1086*/ 	.byte	0x08
	.zero		1


	//   ....[22]....
        /*1088*/ 	.word	0x00000810
        /*108c*/ 	.word	0x000000ff
        /*1090*/ 	.word	0x00000098
        /*1094*/ 	.short	0x0100
        /*1096*/ 	.byte	0x08
	.zero		1


	//   ....[23]....
        /*1098*/ 	.word	0x00000820
        /*109c*/ 	.word	0x000000ff
        /*10a0*/ 	.word	0x000000b8
        /*10a4*/ 	.short	0x0100
        /*10a6*/ 	.byte	0x08
	.zero		1


	//   ....[24]....
        /*10a8*/ 	.word	0x00000a90
        /*10ac*/ 	.word	0x000000ff
        /*10b0*/ 	.word	0x000000c0
        /*10b4*/ 	.short	0x0100
        /*10b6*/ 	.byte	0x08
	.zero		1


	//   ....[25]....
        /*10b8*/ 	.word	0x00000b30
        /*10bc*/ 	.word	0x000000ff
        /*10c0*/ 	.word	0x000000c8
        /*10c4*/ 	.short	0x0100
        /*10c6*/ 	.byte	0x08
	.zero		1


	//   ....[26]....
        /*10c8*/ 	.word	0x00002090
        /*10cc*/ 	.word	0x000000ff
        /*10d0*/ 	.word	0x00000000
        /*10d4*/ 	.short	0x010a
        /*10d6*/ 	.byte	0x04
	.zero		1


	//   ....[27]....
        /*10d8*/ 	.word	0x000020d0
        /*10dc*/ 	.word	0x000000ff
        /*10e0*/ 	.word	0x00000000
        /*10e4*/ 	.short	0x010a
        /*10e6*/ 	.byte	0x04
	.zero		1


	//   ....[28]....
        /*10e8*/ 	.word	0x00003430
        /*10ec*/ 	.word	0x000000ff
        /*10f0*/ 	.word	0x00000000
        /*10f4*/ 	.short	0x010a
        /*10f6*/ 	.byte	0x08
	.zero		1


	//   ....[29]....
        /*10f8*/ 	.word	0x00003470
        /*10fc*/ 	.word	0x000000ff
        /*1100*/ 	.word	0x00000000
        /*1104*/ 	.short	0x010a
        /*1106*/ 	.byte	0x08
	.zero		1


	//   ....[30]....
        /*1108*/ 	.word	0x000044f0
        /*110c*/ 	.word	0x000000ff
        /*1110*/ 	.word	0x00000000
        /*1114*/ 	.short	0x0101
        /*1116*/ 	.byte	0x06
	.zero		1


	//   ....[31]....
        /*1118*/ 	.word	0x000054c0
        /*111c*/ 	.word	0x000000ff
        /*1120*/ 	.word	0x00000000
        /*1124*/ 	.short	0x0101
        /*1126*/ 	.byte	0x04
	.zero		1


	//   ....[32]....
        /*1128*/ 	.word	0x00005ca0
        /*112c*/ 	.word	0x0000000d
        /*1130*/ 	.word	0x00000080
        /*1134*/ 	.short	0x010a
        /*1136*/ 	.byte	0x3f
	.zero		1


	//   ....[33]....
        /*1138*/ 	.word	0x00005fb0
        /*113c*/ 	.word	0x00000000
        /*1140*/ 	.word	0x00000000
        /*1144*/ 	.short	0x0101
        /*1146*/ 	.byte	0x3f
	.zero		1


	//   ....[34]....
        /*1148*/ 	.word	0x00007ef0
        /*114c*/ 	.word	0x0000000e
        /*1150*/ 	.word	0x00000080
        /*1154*/ 	.short	0x010a
        /*1156*/ 	.byte	0x3f
	.zero		1


	//   ....[35]....
        /*1158*/ 	.word	0x00008120
        /*115c*/ 	.word	0x00000000
        /*1160*/ 	.word	0x00000000
        /*1164*/ 	.short	0x0101
        /*1166*/ 	.byte	0x3f
	.zero		1


	//   ....[36]....
        /*1168*/ 	.word	0x00009f70
        /*116c*/ 	.word	0x0000000d
        /*1170*/ 	.word	0x00000080
        /*1174*/ 	.short	0x010a
        /*1176*/ 	.byte	0x3f
	.zero		1


	//   ....[37]....
        /*1178*/ 	.word	0x0000a1a0
        /*117c*/ 	.word	0x00000000
        /*1180*/ 	.word	0x00000000
        /*1184*/ 	.short	0x0101
        /*1186*/ 	.byte	0x3f
	.zero		1


	//   ....[38]....
        /*1188*/ 	.word	0x0000bfd0
        /*118c*/ 	.word	0x00000000
        /*1190*/ 	.word	0x00000080
        /*1194*/ 	.short	0x010a
        /*1196*/ 	.byte	0x3f
	.zero		1


	//   ....[39]....
        /*1198*/ 	.word	0x0000c250
        /*119c*/ 	.word	0x00000000
        /*11a0*/ 	.word	0x00000000
        /*11a4*/ 	.short	0x0101
        /*11a6*/ 	.byte	0x3f
	.zero		1


	//   ....[40]....
        /*11a8*/ 	.word	0x0000e090
        /*11ac*/ 	.word	0x00000000
        /*11b0*/ 	.word	0x00000080
        /*11b4*/ 	.short	0x010a
        /*11b6*/ 	.byte	0x3f
	.zero		1


	//   ....[41]....
        /*11b8*/ 	.word	0x0000e310
        /*11bc*/ 	.word	0x00000000
        /*11c0*/ 	.word	0x00000000
        /*11c4*/ 	.short	0x0101
        /*11c6*/ 	.byte	0x3f
	.zero		1


	//   ....[42]....
        /*11c8*/ 	.word	0x00010150
        /*11cc*/ 	.word	0x00000000
        /*11d0*/ 	.word	0x00000080
        /*11d4*/ 	.short	0x010a
        /*11d6*/ 	.byte	0x3f
	.zero		1


	//   ....[43]....
        /*11d8*/ 	.word	0x000103d0
        /*11dc*/ 	.word	0x00000000
        /*11e0*/ 	.word	0x00000000
        /*11e4*/ 	.short	0x0101
        /*11e6*/ 	.byte	0x3f
	.zero		1


	//   ....[44]....
        /*11e8*/ 	.word	0x000122e0
        /*11ec*/ 	.word	0x00000000
        /*11f0*/ 	.word	0x00000080
        /*11f4*/ 	.short	0x010a
        /*11f6*/ 	.byte	0x3f
	.zero		1


	//   ....[45]....
        /*11f8*/ 	.word	0x00012560
        /*11fc*/ 	.word	0x00000000
        /*1200*/ 	.word	0x00000000
        /*1204*/ 	.short	0x0101
        /*1206*/ 	.byte	0x3f
	.zero		1


	//   ....[46]....
        /*1208*/ 	.word	0x000144a0
        /*120c*/ 	.word	0x00000003
        /*1210*/ 	.word	0x00000080
        /*1214*/ 	.short	0x010a
        /*1216*/ 	.byte	0x3f
	.zero		1


	//   ....[47]....
        /*1218*/ 	.word	0x00014700
        /*121c*/ 	.word	0x00000000
        /*1220*/ 	.word	0x00000000
        /*1224*/ 	.short	0x0101
        /*1226*/ 	.byte	0x3f
	.zero		1


	//   ....[48]....
        /*1228*/ 	.word	0x000173e0
        /*122c*/ 	.word	0x000000ff
        /*1230*/ 	.word	0x000000c8
        /*1234*/ 	.short	0x010a
        /*1236*/ 	.byte	0x04
	.zero		1


	//   ....[49]....
        /*1238*/ 	.word	0x000177e0
        /*123c*/ 	.word	0x000000ff
        /*1240*/ 	.word	0x000000a0
        /*1244*/ 	.short	0x010a
        /*1246*/ 	.byte	0x0d
	.zero		1


	//   ....[50]....
        /*1248*/ 	.word	0x000178d0
        /*124c*/ 	.word	0x000000ff
        /*1250*/ 	.word	0x00000080
        /*1254*/ 	.short	0x010b
        /*1256*/ 	.byte	0x0d
	.zero		1


	//   ....[51]....
        /*1258*/ 	.word	0x00017930
        /*125c*/ 	.word	0x000000ff
        /*1260*/ 	.word	0x00000000
        /*1264*/ 	.short	0x0101
        /*1266*/ 	.byte	0x10
	.zero		1


	//   ....[52]....
        /*1268*/ 	.word	0x00017960
        /*126c*/ 	.word	0x000000ff
        /*1270*/ 	.word	0x000000a8
        /*1274*/ 	.short	0x010a
        /*1276*/ 	.byte	0x0d
	.zero		1


	//   ....[53]....
        /*1278*/ 	.word	0x00017a70
        /*127c*/ 	.word	0x000000ff
        /*1280*/ 	.word	0x00000088
        /*1284*/ 	.short	0x010b
        /*1286*/ 	.byte	0x0d
	.zero		1


	//   ....[54]....
        /*1288*/ 	.word	0x00017ad0
        /*128c*/ 	.word	0x000000ff
        /*1290*/ 	.word	0x00000000
        /*1294*/ 	.short	0x0101
        /*1296*/ 	.byte	0x12
	.zero		1


	//   ....[55]....
        /*1298*/ 	.word	0x00017b00
        /*129c*/ 	.word	0x000000ff
        /*12a0*/ 	.word	0x000000b0
        /*12a4*/ 	.short	0x010a
        /*12a6*/ 	.byte	0x0d
	.zero		1


	//   ....[56]....
        /*12a8*/ 	.word	0x00017c10
        /*12ac*/ 	.word	0x000000ff
        /*12b0*/ 	.word	0x00000090
        /*12b4*/ 	.short	0x010b
        /*12b6*/ 	.byte	0x0d
	.zero		1


	//   ....[57]....
        /*12b8*/ 	.word	0x00017c70
        /*12bc*/ 	.word	0x000000ff
        /*12c0*/ 	.word	0x00000000
        /*12c4*/ 	.short	0x0101
        /*12c6*/ 	.byte	0x15
	.zero		1


	//   ....[58]....
        /*12c8*/ 	.word	0x00017ca0
        /*12cc*/ 	.word	0x000000ff
        /*12d0*/ 	.word	0x000000b8
        /*12d4*/ 	.short	0x010a
        /*12d6*/ 	.byte	0x0d
	.zero		1


	//   ....[59]....
        /*12d8*/ 	.word	0x00017db0
        /*12dc*/ 	.word	0x000000ff
        /*12e0*/ 	.word	0x00000098
        /*12e4*/ 	.short	0x010b
        /*12e6*/ 	.byte	0x0d
	.zero		1


	//   ....[60]....
        /*12e8*/ 	.word	0x00017e10
        /*12ec*/ 	.word	0x000000ff
        /*12f0*/ 	.word	0x00000000
        /*12f4*/ 	.short	0x0101
        /*12f6*/ 	.byte	0x1d
	.zero		1


	//   ....[61]....
        /*12f8*/ 	.word	0x00017e50
        /*12fc*/ 	.word	0x000000ff
        /*1300*/ 	.word	0x000000a0
        /*1304*/ 	.short	0x010a
        /*1306*/ 	.byte	0x0d
	.zero		1


	//   ....[62]....
        /*1308*/ 	.word	0x00017f50
        /*130c*/ 	.word	0x000000ff
        /*1310*/ 	.word	0x00000080
        /*1314*/ 	.short	0x010b
        /*1316*/ 	.byte	0x0d
	.zero		1


	//   ....[63]....
        /*1318*/ 	.word	0x00017f90
        /*131c*/ 	.word	0x000000ff
        /*1320*/ 	.word	0x00000000
        /*1324*/ 	.short	0x0101
        /*1326*/ 	.byte	0x10
	.zero		1


	//   ....[64]....
        /*1328*/ 	.word	0x00017fc0
        /*132c*/ 	.word	0x000000ff
        /*1330*/ 	.word	0x000000a8
        /*1334*/ 	.short	0x010a
        /*1336*/ 	.byte	0x0d
	.zero		1


	//   ....[65]....
        /*1338*/ 	.word	0x000180c0
        /*133c*/ 	.word	0x000000ff
        /*1340*/ 	.word	0x00000088
        /*1344*/ 	.short	0x010b
        /*1346*/ 	.byte	0x0d
	.zero		1


	//   ....[66]....
        /*1348*/ 	.word	0x00018100
        /*134c*/ 	.word	0x000000ff
        /*1350*/ 	.word	0x00000000
        /*1354*/ 	.short	0x0101
        /*1356*/ 	.byte	0x12
	.zero		1


	//   ....[67]....
        /*1358*/ 	.word	0x00018130
        /*135c*/ 	.word	0x000000ff
        /*1360*/ 	.word	0x000000b0
        /*1364*/ 	.short	0x010a
        /*1366*/ 	.byte	0x0d
	.zero		1


	//   ....[68]....
        /*1368*/ 	.word	0x00018230
        /*136c*/ 	.word	0x000000ff
        /*1370*/ 	.word	0x00000090
        /*1374*/ 	.short	0x010b
        /*1376*/ 	.byte	0x0d
	.zero		1


	//   ....[69]....
        /*1378*/ 	.word	0x00018270
        /*137c*/ 	.word	0x000000ff
        /*1380*/ 	.word	0x00000000
        /*1384*/ 	.short	0x0101
        /*1386*/ 	.byte	0x15
	.zero		1


	//   ....[70]....
        /*1388*/ 	.word	0x000182a0
        /*138c*/ 	.word	0x000000ff
        /*1390*/ 	.word	0x000000b8
        /*1394*/ 	.short	0x010a
        /*1396*/ 	.byte	0x0d
	.zero		1


	//   ....[71]....
        /*1398*/ 	.word	0x000183a0
        /*139c*/ 	.word	0x000000ff
        /*13a0*/ 	.word	0x00000098
        /*13a4*/ 	.short	0x010b
        /*13a6*/ 	.byte	0x0d
	.zero		1


	//   ....[72]....
        /*13a8*/ 	.word	0x000183f0
        /*13ac*/ 	.word	0x000000ff
        /*13b0*/ 	.word	0x00000000
        /*13b4*/ 	.short	0x0101
        /*13b6*/ 	.byte	0x1d
	.zero		1


	//   ....[73]....
        /*13b8*/ 	.word	0x00018b10
        /*13bc*/ 	.word	0x00000000
        /*13c0*/ 	.word	0x000000a0
        /*13c4*/ 	.short	0x010a
        /*13c6*/ 	.byte	0x3f
	.zero		1


	//   ....[74]....
        /*13c8*/ 	.word	0x00018b50
        /*13cc*/ 	.word	0x00000000
        /*13d0*/ 	.word	0x000000a8
        /*13d4*/ 	.short	0x010a
        /*13d6*/ 	.byte	0x3f
	.zero		1


	//   ....[75]....
        /*13d8*/ 	.word	0x00018b90
        /*13dc*/ 	.word	0x00000000
        /*13e0*/ 	.word	0x000000b0
        /*13e4*/ 	.short	0x010a
        /*13e6*/ 	.byte	0x3f
	.zero		1


	//   ....[76]....
        /*13e8*/ 	.word	0x00018bf0
        /*13ec*/ 	.word	0x00000000
        /*13f0*/ 	.word	0x000000b8
        /*13f4*/ 	.short	0x010a
        /*13f6*/ 	.byte	0x3f
	.zero		1


	//   ....[77]....
        /*13f8*/ 	.word	0x00018f50
        /*13fc*/ 	.word	0x0000000f
        /*1400*/ 	.word	0x00000040
        /*1404*/ 	.short	0x010a
        /*1406*/ 	.byte	0x3f
	.zero		1


	//   ....[78]....
        /*1408*/ 	.word	0x00019300
        /*140c*/ 	.word	0x00000003
        /*1410*/ 	.word	0x000000c8
        /*1414*/ 	.short	0x0101
        /*1416*/ 	.byte	0x3f
	.zero		1


	//   ....[79]....
        /*1418*/ 	.word	0x00019aa0
        /*141c*/ 	.word	0x00000007
        /*1420*/ 	.word	0x00000000
        /*1424*/ 	.short	0x010a
        /*1426*/ 	.byte	0x3f
	.zero		1


	//   ....[80]....
        /*1428*/ 	.word	0x00019b20
        /*142c*/ 	.word	0x00000009
        /*1430*/ 	.word	0x00000000
        /*1434*/ 	.short	0x010a
        /*1436*/ 	.byte	0x3f
	.zero		1


	//   ....[81]....
        /*1438*/ 	.word	0x00019bb0
        /*143c*/ 	.word	0x00000006
        /*1440*/ 	.word	0x00000000
        /*1444*/ 	.short	0x010a
        /*1446*/ 	.byte	0x3f
	.zero		1


	//   ....[82]....
        /*1448*/ 	.word	0x00019c40
        /*144c*/ 	.word	0x00000009
        /*1450*/ 	.word	0x00000000
        /*1454*/ 	.short	0x010a
        /*1456*/ 	.byte	0x3f
	.zero		1


	//   ....[83]....
        /*1458*/ 	.word	0x00019cd0
        /*145c*/ 	.word	0x00000006
        /*1460*/ 	.word	0x00000000
        /*1464*/ 	.short	0x010a
        /*1466*/ 	.byte	0x3f
	.zero		1


	//   ....[84]....
        /*1468*/ 	.word	0x00019d60
        /*146c*/ 	.word	0x00000009
        /*1470*/ 	.word	0x00000000
        /*1474*/ 	.short	0x010a
        /*1476*/ 	.byte	0x3f
	.zero		1


	//   ....[85]....
        /*1478*/ 	.word	0x00019df0
        /*147c*/ 	.word	0x00000006
        /*1480*/ 	.word	0x00000000
        /*1484*/ 	.short	0x010a
        /*1486*/ 	.byte	0x3f
	.zero		1


	//   ....[86]....
        /*1488*/ 	.word	0x00019e80
        /*148c*/ 	.word	0x00000003
        /*1490*/ 	.word	0x00000000
        /*1494*/ 	.short	0x010a
        /*1496*/ 	.byte	0x3f
	.zero		1


	//   ....[87]....
        /*1498*/ 	.word	0x00019ef0
        /*149c*/ 	.word	0x00000003
        /*14a0*/ 	.word	0x00000000
        /*14a4*/ 	.short	0x010a
        /*14a6*/ 	.byte	0x3f
	.zero		1


	//   ....[88]....
        /*14a8*/ 	.word	0x00019f50
        /*14ac*/ 	.word	0x00000007
        /*14b0*/ 	.word	0x00000000
        /*14b4*/ 	.short	0x010a
        /*14b6*/ 	.byte	0x3f
	.zero		1


	//   ....[89]....
        /*14b8*/ 	.word	0x00019fa0
        /*14bc*/ 	.word	0x0000000d
        /*14c0*/ 	.word	0x00000080
        /*14c4*/ 	.short	0x010a
        /*14c6*/ 	.byte	0x3f
	.zero		1


	//   ....[90]....
        /*14c8*/ 	.word	0x00019ff0
        /*14cc*/ 	.word	0x0000000e
        /*14d0*/ 	.word	0x00000080
        /*14d4*/ 	.short	0x010a
        /*14d6*/ 	.byte	0x3f
	.zero		1


	//   ....[91]....
        /*14d8*/ 	.word	0x0001a040
        /*14dc*/ 	.word	0x0000000d
        /*14e0*/ 	.word	0x00000080
        /*14e4*/ 	.short	0x010a
        /*14e6*/ 	.byte	0x3f
	.zero		1


	//   ....[92]....
        /*14e8*/ 	.word	0x0001a090
        /*14ec*/ 	.word	0x00000000
        /*14f0*/ 	.word	0x00000080
        /*14f4*/ 	.short	0x010a
        /*14f6*/ 	.byte	0x3f
	.zero		1


	//   ....[93]....
        /*14f8*/ 	.word	0x0001a0e0
        /*14fc*/ 	.word	0x00000000
        /*1500*/ 	.word	0x00000080
        /*1504*/ 	.short	0x010a
        /*1506*/ 	.byte	0x3f
	.zero		1


	//   ....[94]....
        /*1508*/ 	.word	0x0001a130
        /*150c*/ 	.word	0x00000000
        /*1510*/ 	.word	0x00000080
        /*1514*/ 	.short	0x010a
        /*1516*/ 	.byte	0x3f
	.zero		1


	//   ....[95]....
        /*1518*/ 	.word	0x0001a180
        /*151c*/ 	.word	0x00000000
        /*1520*/ 	.word	0x00000080
        /*1524*/ 	.short	0x010a
        /*1526*/ 	.byte	0x3f
	.zero		1


	//   ....[96]....
        /*1528*/ 	.word	0x0001a1d0
        /*152c*/ 	.word	0x00000003
        /*1530*/ 	.word	0x00000080
        /*1534*/ 	.short	0x010a
        /*1536*/ 	.byte	0x3f
	.zero		1


	//   ....[97]....
        /*1538*/ 	.word	0x0001a230
        /*153c*/ 	.word	0x00000007
        /*1540*/ 	.word	0x000000c8
        /*1544*/ 	.short	0x010a
        /*1546*/ 	.byte	0x3f
	.zero		1


	//   ....[98]....
        /*1548*/ 	.word	0x0001a290
        /*154c*/ 	.word	0x00000003
        /*1550*/ 	.word	0x000000a0
        /*1554*/ 	.short	0x010a
        /*1556*/ 	.byte	0x3f
	.zero		1


	//   ....[99]....
        /*1558*/ 	.word	0x0001a2f0
        /*155c*/ 	.word	0x00000003
        /*1560*/ 	.word	0x000000a8
        /*1564*/ 	.short	0x010a
        /*1566*/ 	.byte	0x3f
	.zero		1


	//   ....[100]....
        /*1568*/ 	.word	0x0001a350
        /*156c*/ 	.word	0x00000003
        /*1570*/ 	.word	0x000000b0
        /*1574*/ 	.short	0x010a
        /*1576*/ 	.byte	0x3f
	.zero		1


	//   ....[101]....
        /*1578*/ 	.word	0x0001a3b0
        /*157c*/ 	.word	0x00000003
        /*1580*/ 	.word	0x000000b8
        /*1584*/ 	.short	0x010a
        /*1586*/ 	.byte	0x3f
	.zero		1


	//   ....[102]....
        /*1588*/ 	.word	0x0001a410
        /*158c*/ 	.word	0x00000003
        /*1590*/ 	.word	0x000000a0
        /*1594*/ 	.short	0x010a
        /*1596*/ 	.byte	0x3f
	.zero		1


	//   ....[103]....
        /*1598*/ 	.word	0x0001a470
        /*159c*/ 	.word	0x00000003
        /*15a0*/ 	.word	0x000000a8
        /*15a4*/ 	.short	0x010a
        /*15a6*/ 	.byte	0x3f
	.zero		1


	//   ....[104]....
        /*15a8*/ 	.word	0x0001a4d0
        /*15ac*/ 	.word	0x00000003
        /*15b0*/ 	.word	0x000000b0
        /*15b4*/ 	.short	0x010a
        /*15b6*/ 	.byte	0x3f
	.zero		1


	//   ....[105]....
        /*15b8*/ 	.word	0x0001a530
        /*15bc*/ 	.word	0x00000003
        /*15c0*/ 	.word	0x000000b8
        /*15c4*/ 	.short	0x010a
        /*15c6*/ 	.byte	0x3f
	.zero		1


	//   ....[106]....
        /*15c8*/ 	.word	0x0001a580
        /*15cc*/ 	.word	0x00000000
        /*15d0*/ 	.word	0x000000a0
        /*15d4*/ 	.short	0x010a
        /*15d6*/ 	.byte	0x3f
	.zero		1


	//   ....[107]....
        /*15d8*/ 	.word	0x0001a5d0
        /*15dc*/ 	.word	0x00000000
        /*15e0*/ 	.word	0x000000a8
        /*15e4*/ 	.short	0x010a
        /*15e6*/ 	.byte	0x3f
	.zero		1


	//   ....[108]....
        /*15e8*/ 	.word	0x0001a620
        /*15ec*/ 	.word	0x00000000
        /*15f0*/ 	.word	0x000000b0
        /*15f4*/ 	.short	0x010a
        /*15f6*/ 	.byte	0x3f
	.zero		1


	//   ....[109]....
        /*15f8*/ 	.word	0x0001a6f0
        /*15fc*/ 	.word	0x0000000f
        /*1600*/ 	.word	0x00000040
        /*1604*/ 	.short	0x010a
        /*1606*/ 	.byte	0x3f
	.zero		1


	//   ....[110]....
        /*1608*/ 	.word	0x0001a7c0
        /*160c*/ 	.word	0x00000007
        /*1610*/ 	.word	0x00000000
        /*1614*/ 	.short	0x010a
        /*1616*/ 	.byte	0x3f
	.zero		1


	//   ....[111]....
        /*1618*/ 	.word	0x0001a810
        /*161c*/ 	.word	0x00000009
        /*1620*/ 	.word	0x00000000
        /*1624*/ 	.short	0x010a
        /*1626*/ 	.byte	0x3f
	.zero		1


	//   ....[112]....
        /*1628*/ 	.word	0x0001a860
        /*162c*/ 	.word	0x00000006
        /*1630*/ 	.word	0x00000000
        /*1634*/ 	.short	0x010a
        /*1636*/ 	.byte	0x3f
	.zero		1


	//   ....[113]....
        /*1638*/ 	.word	0x0001a8b0
        /*163c*/ 	.word	0x00000009
        /*1640*/ 	.word	0x00000000
        /*1644*/ 	.short	0x010a
        /*1646*/ 	.byte	0x3f
	.zero		1


	//   ....[114]....
        /*1648*/ 	.word	0x0001a900
        /*164c*/ 	.word	0x00000006
        /*1650*/ 	.word	0x00000000
        /*1654*/ 	.short	0x010a
        /*1656*/ 	.byte	0x3f
	.zero		1


	//   ....[115]....
        /*1658*/ 	.word	0x0001a950
        /*165c*/ 	.word	0x00000009
        /*1660*/ 	.word	0x00000000
        /*1664*/ 	.short	0x010a
        /*1666*/ 	.byte	0x3f
	.zero		1


	//   ....[116]....
        /*1668*/ 	.word	0x0001a9a0
        /*166c*/ 	.word	0x00000006
        /*1670*/ 	.word	0x00000000
        /*1674*/ 	.short	0x010a
        /*1676*/ 	.byte	0x3f
	.zero		1


	//----- nvinfo : EIATTR_NUM_MBARRIERS
	.align		4
.L_40:
        /*1678*/ 	.byte	0x03, 0x38
        /*167a*/ 	.short	0x001a


	//----- nvinfo : EIATTR_EXIT_INSTR_OFFSETS
	.align		4
        /*167c*/ 	.byte	0x04, 0x1c
        /*167e*/ 	.short	(.L_42 - .L_41)


	//   ....[0]....
.L_41:
        /*1680*/ 	.word	0x00000bd0


	//   ....[1]....
        /*1684*/ 	.word	0x00001440


	//   ....[2]....
        /*1688*/ 	.word	0x00016cc0


	//   ....[3]....
        /*168c*/ 	.word	0x00017340


	//   ....[4]....
        /*1690*/ 	.word	0x00017370


	//   ....[5]....
        /*1694*/ 	.word	0x00018c40


	//   ....[6]....
        /*1698*/ 	.word	0x00019ed0


	//----- nvinfo : EIATTR_MAX_THREADS
	.align		4
.L_42:
        /*169c*/ 	.byte	0x04, 0x05
        /*169e*/ 	.short	(.L_44 - .L_43)
.L_43:
        /*16a0*/ 	.word	0x00000180
        /*16a4*/ 	.word	0x00000001
        /*16a8*/ 	.word	0x00000001


	//----- nvinfo : EIATTR_CRS_STACK_SIZE
	.align		4
.L_44:
        /*16ac*/ 	.byte	0x04, 0x1e
        /*16ae*/ 	.short	(.L_46 - .L_45)
.L_45:
        /*16b0*/ 	.word	0x00000000


	//----- nvinfo : EIATTR_CBANK_PARAM_SIZE
	.align		4
.L_46:
        /*16b4*/ 	.byte	0x03, 0x19
        /*16b6*/ 	.short	0x0770


	//----- nvinfo : EIATTR_PARAM_CBANK
	.align		4
        /*16b8*/ 	.byte	0x04, 0x0a
        /*16ba*/ 	.short	(.L_48 - .L_47)
	.align		4
.L_47:
        /*16bc*/ 	.word	index@(.nv.constant0._ZN7cutlass13device_kernelINS_4gemm6kernel13GemmUniversalIN4cute5tupleIJiiiiEEENS1_10collective13CollectiveMmaINS1_37MainloopSm90TmaGmmaWarpSpecializedFP8ILi8ENS5_IJNS4_1CILi1EEESB_SB_EEENS1_35KernelTmaWarpSpecializedCooperativeEEENS5_IJNSA_ILi128EEENSA_ILi256EEENSA_ILi64EEEEEENS_12float_e4m3_tENS5_IJlSB_lEEESJ_SK_NS4_8TiledMMAINS4_8MMA_AtomIJNS4_4SM904GMMA31MMA_64x256x32_F32E4M3E4M3_SS_TNILNSO_7ScaleInE1ELSQ_1EEEEEENS4_6LayoutINS5_IJNSA_ILi2EEESB_SB_EEENS5_IJSB_NSA_ILi0EEESW_EEEEENS5_IJNS4_10UnderscoreESZ_SZ_EEEEENS4_13SM90_TMA_LOADENS4_14ComposedLayoutINS4_7SwizzleILi2ELi4ELi3EEENS4_18smem_ptr_flag_bitsILi8EEENST_INS5_IJNSA_ILi8EEESH_EEENS5_IJSH_SB_EEEEEEEvNS4_8identityES12_S1C_vS1D_EENS_8epilogue10collective18CollectiveEpilogueINS1F_22Sm90TmaWarpSpecializedILi4ELi2ELi16ELb0ELb0EEEJSI_NS5_IJSF_NSA_ILi32EEEEEESJ_SK_SJ_SK_NS1F_6fusion15FusionCallbacksIS1J_NS1M_13LinCombEltActINS1F_6thread7SigmoidESJ_fSJ_fLNS_15FloatRoundStyleE2EEESI_S1L_JEEES12_NS13_INS14_ILi1ELi4ELi3EEES17_NST_INS5_IJS18_S1K_EEENS5_IJS1K_SB_EEEEEEENS4_39AutoVectorizingCopyWithAssumedAlignmentILi128EEENS4_14SM90_TMA_STOREES1Y_S20_NS4_9Copy_AtomIJNS4_17SM90_U32x4_STSM_NENS_6half_tEEEEvEEEvvEEEEvNT_6ParamsE)
        /*16c0*/ 	.short	0x0210
        /*16c2*/ 	.short	0x0770


	//----- nvinfo : EIATTR_SW_WAR
	.align		4
.L_48:
        /*16c4*/ 	.byte	0x04, 0x36
        /*16c6*/ 	.short	(.L_50 - .L_49)
.L_49:
        /*16c8*/ 	.word	0x00000008
.L_50:


//--------------------- .nv.callgraph             --------------------------
	.section	.nv.callgraph,"",@"SHT_CUDA_CALLGRAPH"
	.align	4
	.sectionentsize	8
	.align		4
        /*0000*/ 	.word	0x00000000
	.align		4
        /*0004*/ 	.word	0xffffffff
	.align		4
        /*0008*/ 	.word	index@(_ZN7cutlass13device_kernelINS_4gemm6kernel13GemmUniversalIN4cute5tupleIJiiiiEEENS1_10collective13CollectiveMmaINS1_37MainloopSm90TmaGmmaWarpSpecializedFP8ILi8ENS5_IJNS4_1CILi1EEESB_SB_EEENS1_35KernelTmaWarpSpecializedCooperativeEEENS5_IJNSA_ILi128EEENSA_ILi256EEENSA_ILi64EEEEEENS_12float_e4m3_tENS5_IJlSB_lEEESJ_SK_NS4_8TiledMMAINS4_8MMA_AtomIJNS4_4SM904GMMA31MMA_64x256x32_F32E4M3E4M3_SS_TNILNSO_7ScaleInE1ELSQ_1EEEEEENS4_6LayoutINS5_IJNSA_ILi2EEESB_SB_EEENS5_IJSB_NSA_ILi0EEESW_EEEEENS5_IJNS4_10UnderscoreESZ_SZ_EEEEENS4_13SM90_TMA_LOADENS4_14ComposedLayoutINS4_7SwizzleILi2ELi4ELi3EEENS4_18smem_ptr_flag_bitsILi8EEENST_INS5_IJNSA_ILi8EEESH_EEENS5_IJSH_SB_EEEEEEEvNS4_8identityES12_S1C_vS1D_EENS_8epilogue10collective18CollectiveEpilogueINS1F_22Sm90TmaWarpSpecializedILi4ELi2ELi16ELb0ELb0EEEJSI_NS5_IJSF_NSA_ILi32EEEEEESJ_SK_SJ_SK_NS1F_6fusion15FusionCallbacksIS1J_NS1M_13LinCombEltActINS1F_6thread7SigmoidESJ_fSJ_fLNS_15FloatRoundStyleE2EEESI_S1L_JEEES12_NS13_INS14_ILi1ELi4ELi3EEES17_NST_INS5_IJS18_S1K_EEENS5_IJS1K_SB_EEEEEEENS4_39AutoVectorizingCopyWithAssumedAlignmentILi128EEENS4_14SM90_TMA_STOREES1Y_S20_NS4_9Copy_AtomIJNS4_17SM90_U32x4_STSM_NENS_6half_tEEEEvEEEvvEEEEvNT_6ParamsE)
	.align		4
        /*000c*/ 	.word	index@(__assertfail)
	.align		4
        /*0010*/ 	.word	0x00000000
	.align		4
        /*0014*/ 	.word	0xfffffffe
	.align		4
        /*0018*/ 	.word	0x00000000
	.align		4
        /*001c*/ 	.word	0xfffffffd
	.align		4
        /*0020*/ 	.word	0x00000000
	.align		4
        /*0024*/ 	.word	0xfffffffc


//--------------------- .nv.constant4             --------------------------
	.section	.nv.constant4,"a",@progbits
	.align	8
	.align		8
.nv.constant4:
        /*0000*/ 	.dword	__assertfail
	.align		8
        /*0008*/ 	.dword	__unnamed_1
	.align		8
        /*0010*/ 	.dword	__unnamed_2
	.align		8
        /*0018*/ 	.dword	_ZN39_INTERNAL_3e4c339f_4_k_cu_2a2c5b6f_32864cuda3std3__45__cpo5beginE
	.align		8
        /*0020*/ 	.dword	_ZN39_INTERNAL_3e4c339f_4_k_cu_2a2c5b6f_32864cuda3std3__45__cpo3endE
	.align		8
        /*0028*/ 	.dword	_ZN39_INTERNAL_3e4c339f_4_k_cu_2a2c5b6f_32864cuda3std3__45__cpo6cbeginE
	.align		8
        /*0030*/ 	.dword	_ZN39_INTERNAL_3e4c339f_4_k_cu_2a2c5b6f_32864cuda3std3__45__cpo4cendE
	.align		8
        /*0038*/ 	.dword	_ZN39_INTERNAL_3e4c339f_4_k_cu_2a2c5b6f_32864cuda3std3__441_GLOBAL__N__3e4c339f_4_k_cu_2a2c5b6f_32866ignoreE
	.align		8
        /*0040*/ 	.dword	_ZN39_INTERNAL_3e4c339f_4_k_cu_2a2c5b6f_32864cuda3std3__419piecewise_constructE
	.align		8
        /*0048*/ 	.dword	_ZN39_INTERNAL_3e4c339f_4_k_cu_2a2c5b6f_32864cuda3std3__48in_placeE
	.align		8
        /*0050*/ 	.dword	_ZN39_INTERNAL_3e4c339f_4_k_cu_2a2c5b6f_32864cuda3std6ranges3__45__cpo4swapE
	.align		8
        /*0058*/ 	.dword	_ZN39_INTERNAL_3e4c339f_4_k_cu_2a2c5b6f_32864cuda3std6ranges3__45__cpo9iter_moveE
	.align		8
        /*0060*/ 	.dword	_ZN39_INTERNAL_3e4c339f_4_k_cu_2a2c5b6f_32864cute7productE
	.align		8
        /*0068*/ 	.dword	_ZN39_INTERNAL_3e4c339f_4_k_cu_2a2c5b6f_32864cute1_E
	.align		8
        /*0070*/ 	.dword	$str$24
	.align		8
        /*0078*/ 	.dword	$str$25


//--------------------- .text._ZN7cutlass13device_kernelINS_4gemm6kernel13GemmUniversalIN4cute5tupleIJiiiiEEENS1_10collective13CollectiveMmaINS1_37MainloopSm90TmaGmmaWarpSpecializedFP8ILi8ENS5_IJNS4_1CILi1EEESB_SB_EEENS1_35KernelTmaWarpSpecializedCooperativeEEENS5_IJNSA_ILi128EEENSA_ILi256EEENSA_ILi64EEEEEENS_12float_e4m3_tENS5_IJlSB_lEEESJ_SK_NS4_8TiledMMAINS4_8MMA_AtomIJNS4_4SM904GMMA31MMA_64x256x32_F32E4M3E4M3_SS_TNILNSO_7ScaleInE1ELSQ_1EEEEEENS4_6LayoutINS5_IJNSA_ILi2EEESB_SB_EEENS5_IJSB_NSA_ILi0EEESW_EEEEENS5_IJNS4_10UnderscoreESZ_SZ_EEEEENS4_13SM90_TMA_LOADENS4_14ComposedLayoutINS4_7SwizzleILi2ELi4ELi3EEENS4_18smem_ptr_flag_bitsILi8EEENST_INS5_IJNSA_ILi8EEESH_EEENS5_IJSH_SB_EEEEEEEvNS4_8identityES12_S1C_vS1D_EENS_8epilogue10collective18CollectiveEpilogueINS1F_22Sm90TmaWarpSpecializedILi4ELi2ELi16ELb0ELb0EEEJSI_NS5_IJSF_NSA_ILi32EEEEEESJ_SK_SJ_SK_NS1F_6fusion15FusionCallbacksIS1J_NS1M_13LinCombEltActINS1F_6thread7SigmoidESJ_fSJ_fLNS_15FloatRoundStyleE2EEESI_S1L_JEEES12_NS13_INS14_ILi1ELi4ELi3EEES17_NST_INS5_IJS18_S1K_EEENS5_IJS1K_SB_EEEEEEENS4_39AutoVectorizingCopyWithAssumedAlignmentILi128EEENS4_14SM90_TMA_STOREES1Y_S20_NS4_9Copy_AtomIJNS4_17SM90_U32x4_STSM_NENS_6half_tEEEEvEEEvvEEEEvNT_6ParamsE --------------------------
	.section	.text._ZN7cutlass13device_kernelINS_4gemm6kernel13GemmUniversalIN4cute5tupleIJiiiiEEENS1_10collective13CollectiveMmaINS1_37MainloopSm90TmaGmmaWarpSpecializedFP8ILi8ENS5_IJNS4_1CILi1EEESB_SB_EEENS1_35KernelTmaWarpSpecializedCooperativeEEENS5_IJNSA_ILi128EEENSA_ILi256EEENSA_ILi64EEEEEENS_12float_e4m3_tENS5_IJlSB_lEEESJ_SK_NS4_8TiledMMAINS4_8MMA_AtomIJNS4_4SM904GMMA31MMA_64x256x32_F32E4M3E4M3_SS_TNILNSO_7ScaleInE1ELSQ_1EEEEEENS4_6LayoutINS5_IJNSA_ILi2EEESB_SB_EEENS5_IJSB_NSA_ILi0EEESW_EEEEENS5_IJNS4_10UnderscoreESZ_SZ_EEEEENS4_13SM90_TMA_LOADENS4_14ComposedLayoutINS4_7SwizzleILi2ELi4ELi3EEENS4_18smem_ptr_flag_bitsILi8EEENST_INS5_IJNSA_ILi8EEESH_EEENS5_IJSH_SB_EEEEEEEvNS4_8identityES12_S1C_vS1D_EENS_8epilogue10collective18CollectiveEpilogueINS1F_22Sm90TmaWarpSpecializedILi4ELi2ELi16ELb0ELb0EEEJSI_NS5_IJSF_NSA_ILi32EEEEEESJ_SK_SJ_SK_NS1F_6fusion15FusionCallbacksIS1J_NS1M_13LinCombEltActINS1F_6thread7SigmoidESJ_fSJ_fLNS_15FloatRoundStyleE2EEESI_S1L_JEEES12_NS13_INS14_ILi1ELi4ELi3EEES17_NST_INS5_IJS18_S1K_EEENS5_IJS1K_SB_EEEEEEENS4_39AutoVectorizingCopyWithAssumedAlignmentILi128EEENS4_14SM90_TMA_STOREES1Y_S20_NS4_9Copy_AtomIJNS4_17SM90_U32x4_STSM_NENS_6half_tEEEEvEEEvvEEEEvNT_6ParamsE,"ax",@progbits
	.align	128
.text._ZN7cutlass13device_kernelINS_4gemm6kernel13GemmUniversalIN4cute5tupleIJiiiiEEENS1_10collective13CollectiveMmaINS1_37MainloopSm90TmaGmmaWarpSpecializedFP8ILi8ENS5_IJNS4_1CILi1EEESB_SB_EEENS1_35KernelTmaWarpSpecializedCooperativeEEENS5_IJNSA_ILi128EEENSA_ILi256EEENSA_ILi64EEEEEENS_12float_e4m3_tENS5_IJlSB_lEEESJ_SK_NS4_8TiledMMAINS4_8MMA_AtomIJNS4_4SM904GMMA31MMA_64x256x32_F32E4M3E4M3_SS_TNILNSO_7ScaleInE1ELSQ_1EEEEEENS4_6LayoutINS5_IJNSA_ILi2EEESB_SB_EEENS5_IJSB_NSA_ILi0EEESW_EEEEENS5_IJNS4_10UnderscoreESZ_SZ_EEEEENS4_13SM90_TMA_LOADENS4_14ComposedLayoutINS4_7SwizzleILi2ELi4ELi3EEENS4_18smem_ptr_flag_bitsILi8EEENST_INS5_IJNSA_ILi8EEESH_EEENS5_IJSH_SB_EEEEEEEvNS4_8identityES12_S1C_vS1D_EENS_8epilogue10collective18CollectiveEpilogueINS1F_22Sm90TmaWarpSpecializedILi4ELi2ELi16ELb0ELb0EEEJSI_NS5_IJSF_NSA_ILi32EEEEEESJ_SK_SJ_SK_NS1F_6fusion15FusionCallbacksIS1J_NS1M_13LinCombEltActINS1F_6thread7SigmoidESJ_fSJ_fLNS_15FloatRoundStyleE2EEESI_S1L_JEEES12_NS13_INS14_ILi1ELi4ELi3EEES17_NST_INS5_IJS18_S1K_EEENS5_IJS1K_SB_EEEEEEENS4_39AutoVectorizingCopyWithAssumedAlignmentILi128EEENS4_14SM90_TMA_STOREES1Y_S20_NS4_9Copy_AtomIJNS4_17SM90_U32x4_STSM_NENS_6half_tEEEEvEEEvvEEEEvNT_6ParamsE:
        .type           _ZN7cutlass13device_kernelINS_4gemm6kernel13GemmUniversalIN4cute5tupleIJiiiiEEENS1_10collective13CollectiveMmaINS1_37MainloopSm90TmaGmmaWarpSpecializedFP8ILi8ENS5_IJNS4_1CILi1EEESB_SB_EEENS1_35KernelTmaWarpSpecializedCooperativeEEENS5_IJNSA_ILi128EEENSA_ILi256EEENSA_ILi64EEEEEENS_12float_e4m3_tENS5_IJlSB_lEEESJ_SK_NS4_8TiledMMAINS4_8MMA_AtomIJNS4_4SM904GMMA31MMA_64x256x32_F32E4M3E4M3_SS_TNILNSO_7ScaleInE1ELSQ_1EEEEEENS4_6LayoutINS5_IJNSA_ILi2EEESB_SB_EEENS5_IJSB_NSA_ILi0EEESW_EEEEENS5_IJNS4_10UnderscoreESZ_SZ_EEEEENS4_13SM90_TMA_LOADENS4_14ComposedLayoutINS4_7SwizzleILi2ELi4ELi3EEENS4_18smem_ptr_flag_bitsILi8EEENST_INS5_IJNSA_ILi8EEESH_EEENS5_IJSH_SB_EEEEEEEvNS4_8identityES12_S1C_vS1D_EENS_8epilogue10collective18CollectiveEpilogueINS1F_22Sm90TmaWarpSpecializedILi4ELi2ELi16ELb0ELb0EEEJSI_NS5_IJSF_NSA_ILi32EEEEEESJ_SK_SJ_SK_NS1F_6fusion15FusionCallbacksIS1J_NS1M_13LinCombEltActINS1F_6thread7SigmoidESJ_fSJ_fLNS_15FloatRoundStyleE2EEESI_S1L_JEEES12_NS13_INS14_ILi1ELi4ELi3EEES17_NST_INS5_IJS18_S1K_EEENS5_IJS1K_SB_EEEEEEENS4_39AutoVectorizingCopyWithAssumedAlignmentILi128EEENS4_14SM90_TMA_STOREES1Y_S20_NS4_9Copy_AtomIJNS4_17SM90_U32x4_STSM_NENS_6half_tEEEEvEEEvvEEEEvNT_6ParamsE,@function
        .size           _ZN7cutlass13device_kernelINS_4gemm6kernel13GemmUniversalIN4cute5tupleIJiiiiEEENS1_10collective13CollectiveMmaINS1_37MainloopSm90TmaGmmaWarpSpecializedFP8ILi8ENS5_IJNS4_1CILi1EEESB_SB_EEENS1_35KernelTmaWarpSpecializedCooperativeEEENS5_IJNSA_ILi128EEENSA_ILi256EEENSA_ILi64EEEEEENS_12float_e4m3_tENS5_IJlSB_lEEESJ_SK_NS4_8TiledMMAINS4_8MMA_AtomIJNS4_4SM904GMMA31MMA_64x256x32_F32E4M3E4M3_SS_TNILNSO_7ScaleInE1ELSQ_1EEEEEENS4_6LayoutINS5_IJNSA_ILi2EEESB_SB_EEENS5_IJSB_NSA_ILi0EEESW_EEEEENS5_IJNS4_10UnderscoreESZ_SZ_EEEEENS4_13SM90_TMA_LOADENS4_14ComposedLayoutINS4_7SwizzleILi2ELi4ELi3EEENS4_18smem_ptr_flag_bitsILi8EEENST_INS5_IJNSA_ILi8EEESH_EEENS5_IJSH_SB_EEEEEEEvNS4_8identityES12_S1C_vS1D_EENS_8epilogue10collective18CollectiveEpilogueINS1F_22Sm90TmaWarpSpecializedILi4ELi2ELi16ELb0ELb0EEEJSI_NS5_IJSF_NSA_ILi32EEEEEESJ_SK_SJ_SK_NS1F_6fusion15FusionCallbacksIS1J_NS1M_13LinCombEltActINS1F_6thread7SigmoidESJ_fSJ_fLNS_15FloatRoundStyleE2EEESI_S1L_JEEES12_NS13_INS14_ILi1ELi4ELi3EEES17_NST_INS5_IJS18_S1K_EEENS5_IJS1K_SB_EEEEEEENS4_39AutoVectorizingCopyWithAssumedAlignmentILi128EEENS4_14SM90_TMA_STOREES1Y_S20_NS4_9Copy_AtomIJNS4_17SM90_U32x4_STSM_NENS_6half_tEEEEvEEEvvEEEEvNT_6ParamsE,(.L_x_661 - _ZN7cutlass13device_kernelINS_4gemm6kernel13GemmUniversalIN4cute5tupleIJiiiiEEENS1_10collective13CollectiveMmaINS1_37MainloopSm90TmaGmmaWarpSpecializedFP8ILi8ENS5_IJNS4_1CILi1EEESB_SB_EEENS1_35KernelTmaWarpSpecializedCooperativeEEENS5_IJNSA_ILi128EEENSA_ILi256EEENSA_ILi64EEEEEENS_12float_e4m3_tENS5_IJlSB_lEEESJ_SK_NS4_8TiledMMAINS4_8MMA_AtomIJNS4_4SM904GMMA31MMA_64x256x32_F32E4M3E4M3_SS_TNILNSO_7ScaleInE1ELSQ_1EEEEEENS4_6LayoutINS5_IJNSA_ILi2EEESB_SB_EEENS5_IJSB_NSA_ILi0EEESW_EEEEENS5_IJNS4_10UnderscoreESZ_SZ_EEEEENS4_13SM90_TMA_LOADENS4_14ComposedLayoutINS4_7SwizzleILi2ELi4ELi3EEENS4_18smem_ptr_flag_bitsILi8EEENST_INS5_IJNSA_ILi8EEESH_EEENS5_IJSH_SB_EEEEEEEvNS4_8identityES12_S1C_vS1D_EENS_8epilogue10collective18CollectiveEpilogueINS1F_22Sm90TmaWarpSpecializedILi4ELi2ELi16ELb0ELb0EEEJSI_NS5_IJSF_NSA_ILi32EEEEEESJ_SK_SJ_SK_NS1F_6fusion15FusionCallbacksIS1J_NS1M_13LinCombEltActINS1F_6thread7SigmoidESJ_fSJ_fLNS_15FloatRoundStyleE2EEESI_S1L_JEEES12_NS13_INS14_ILi1ELi4ELi3EEES17_NST_INS5_IJS18_S1K_EEENS5_IJS1K_SB_EEEEEEENS4_39AutoVectorizingCopyWithAssumedAlignmentILi128EEENS4_14SM90_TMA_STOREES1Y_S20_NS4_9Copy_AtomIJNS4_17SM90_U32x4_STSM_NENS_6half_tEEEEvEEEvvEEEEvNT_6ParamsE)
        .other          _ZN7cutlass13device_kernelINS_4gemm6kernel13GemmUniversalIN4cute5tupleIJiiiiEEENS1_10collective13CollectiveMmaINS1_37MainloopSm90TmaGmmaWarpSpecializedFP8ILi8ENS5_IJNS4_1CILi1EEESB_SB_EEENS1_35KernelTmaWarpSpecializedCooperativeEEENS5_IJNSA_ILi128EEENSA_ILi256EEENSA_ILi64EEEEEENS_12float_e4m3_tENS5_IJlSB_lEEESJ_SK_NS4_8TiledMMAINS4_8MMA_AtomIJNS4_4SM904GMMA31MMA_64x256x32_F32E4M3E4M3_SS_TNILNSO_7ScaleInE1ELSQ_1EEEEEENS4_6LayoutINS5_IJNSA_ILi2EEESB_SB_EEENS5_IJSB_NSA_ILi0EEESW_EEEEENS5_IJNS4_10UnderscoreESZ_SZ_EEEEENS4_13SM90_TMA_LOADENS4_14ComposedLayoutINS4_7SwizzleILi2ELi4ELi3EEENS4_18smem_ptr_flag_bitsILi8EEENST_INS5_IJNSA_ILi8EEESH_EEENS5_IJSH_SB_EEEEEEEvNS4_8identityES12_S1C_vS1D_EENS_8epilogue10collective18CollectiveEpilogueINS1F_22Sm90TmaWarpSpecializedILi4ELi2ELi16ELb0ELb0EEEJSI_NS5_IJSF_NSA_ILi32EEEEEESJ_SK_SJ_SK_NS1F_6fusion15FusionCallbacksIS1J_NS1M_13LinCombEltActINS1F_6thread7SigmoidESJ_fSJ_fLNS_15FloatRoundStyleE2EEESI_S1L_JEEES12_NS13_INS14_ILi1ELi4ELi3EEES17_NST_INS5_IJS18_S1K_EEENS5_IJS1K_SB_EEEEEEENS4_39AutoVectorizingCopyWithAssumedAlignmentILi128EEENS4_14SM90_TMA_STOREES1Y_S20_NS4_9Copy_AtomIJNS4_17SM90_U32x4_STSM_NENS_6half_tEEEEvEEEvvEEEEvNT_6ParamsE,@"STO_CUDA_ENTRY STV_DEFAULT"
_ZN7cutlass13device_kernelINS_4gemm6kernel13GemmUniversalIN4cute5tupleIJiiiiEEENS1_10collective13CollectiveMmaINS1_37MainloopSm90TmaGmmaWarpSpecializedFP8ILi8ENS5_IJNS4_1CILi1EEESB_SB_EEENS1_35KernelTmaWarpSpecializedCooperativeEEENS5_IJNSA_ILi128EEENSA_ILi256EEENSA_ILi64EEEEEENS_12float_e4m3_tENS5_IJlSB_lEEESJ_SK_NS4_8TiledMMAINS4_8MMA_AtomIJNS4_4SM904GMMA31MMA_64x256x32_F32E4M3E4M3_SS_TNILNSO_7ScaleInE1ELSQ_1EEEEEENS4_6LayoutINS5_IJNSA_ILi2EEESB_SB_EEENS5_IJSB_NSA_ILi0EEESW_EEEEENS5_IJNS4_10UnderscoreESZ_SZ_EEEEENS4_13SM90_TMA_LOADENS4_14ComposedLayoutINS4_7SwizzleILi2ELi4ELi3EEENS4_18smem_ptr_flag_bitsILi8EEENST_INS5_IJNSA_ILi8EEESH_EEENS5_IJSH_SB_EEEEEEEvNS4_8identityES12_S1C_vS1D_EENS_8epilogue10collective18CollectiveEpilogueINS1F_22Sm90TmaWarpSpecializedILi4ELi2ELi16ELb0ELb0EEEJSI_NS5_IJSF_NSA_ILi32EEEEEESJ_SK_SJ_SK_NS1F_6fusion15FusionCallbacksIS1J_NS1M_13LinCombEltActINS1F_6thread7SigmoidESJ_fSJ_fLNS_15FloatRoundStyleE2EEESI_S1L_JEEES12_NS13_INS14_ILi1ELi4ELi3EEES17_NST_INS5_IJS18_S1K_EEENS5_IJS1K_SB_EEEEEEENS4_39AutoVectorizingCopyWithAssumedAlignmentILi128EEENS4_14SM90_TMA_STOREES1Y_S20_NS4_9Copy_AtomIJNS4_17SM90_U32x4_STSM_NENS_6half_tEEEEvEEEvvEEEEvNT_6ParamsE:
[----:B------:R-:W1:Y:S02]  /*0000*/  LDC R1, c[0x0][0x28] ;  /* 0x00000a00ff017b82 */ /* 0x000e640000000800 */
[----:B-1----:R-:W-:Y:S01]  /*0010*/  IADD3 R1, R1, -0xe8, RZ ;  /* 0xffffff1801017810 */ /* 0x002fe20007ffe0ff */
[----:B------:R-:W1:Y:S05]  /*0020*/  S2R R5, SR_TID.X ;  /* 0x0000000000057919 */ /* 0x000e6a0000002100 */
[----:B------:R-:W2:Y:S01]  /*0030*/  LDC.64 R2, c[0x0][0x588] ;  /* 0x00016200ff027b82 */ /* 0x000ea20000000a00 */
[----:B------:R-:W-:Y:S01]  /*0040*/  ELECT P0, URZ, PT ;  /* 0x00000000003f782f */ /* 0x000fe20003800000 */
[----:B------:R-:W-:Y:S01]  /*0050*/  BSSY B0, `(.L_x_0) ;  /* 0x0000016000007945 */ /* 0x000fe20003800000 */
[----:B-1----:R-:W-:-:S02]  /*0060*/  SHF.R.U32.HI R0, RZ, 0x5, R5 ;  /* 0x00000005ff007819 */ /* 0x002fc40000011605 */
[----:B------:R-:W-:-:S03]  /*0070*/  SHF.R.U32.HI R6, RZ, 0x7, R5 ;  /* 0x00000007ff067819 */ /* 0x000fc60000011605 */
[----:B------:R-:W1:Y:S04]  /*0080*/  SHFL.IDX PT, R4, R0, RZ, 0x1f ;  /* 0x00001fff00047589 */ /* 0x000e6800000e0000 */
[----:B------:R3:W4:Y:S01]  /*0090*/  SHFL.IDX PT, R12, R6, RZ, 0x1f ;  /* 0x00001fff060c7589 */ /* 0x00072200000e0000 */
[----:B-1----:R-:W-:Y:S02]  /*00a0*/  ISETP.NE.OR P0, PT, R4, RZ, !P0 ;  /* 0x000000ff0400720c */ /* 0x002fe40004705670 */
[----:B------:R-:W-:-:S11]  /*00b0*/  SHF.R.S32.HI R5, RZ, 0x1f, R4 ;  /* 0x0000001fff057819 */ /* 0x000fd60000011404 */
[----:B--234-:R-:W-:Y:S05]  /*00c0*/  @P0 BRA `(.L_x_1) ;  /* 0x0000000000380947 */ /* 0x01cfea0003800000 */
[----:B------:R-:W-:Y:S02]  /*00d0*/  ULDC.64 UR4, c[0x0][0x198] ;  /* 0x0000660000047ab9 */ /* 0x000fe40000000a00 */
[----:B------:R-:W-:Y:S02]  /*00e0*/  UIADD3 UR6, UP0, UR4, 0xf0, URZ ;  /* 0x000000f004067890 */ /* 0x000fe4000ff1e03f */
[----:B------:R-:W-:Y:S02]  /*00f0*/  UIADD3 UR8, UP1, UR4, 0x1f0, URZ ;  /* 0x000001f004087890 */ /* 0x000fe4000ff3e03f */
[----:B------:R-:W-:Y:S02]  /*0100*/  UIADD3 UR10, UP2, UR4, 0x3f0, URZ ;  /* 0x000003f0040a7890 */ /* 0x000fe4000ff5e03f */
[----:B------:R-:W-:Y:S02]  /*0110*/  UIADD3 UR4, UP3, UR4, 0x4f0, URZ ;  /* 0x000004f004047890 */ /* 0x000fe4000ff7e03f */
[----:B------:R-:W-:-:S02]  /*0120*/  UIADD3.X UR7, URZ, UR5, URZ, UP0, !UPT ;  /* 0x000000053f077290 */ /* 0x000fc400087fe43f */
[----:B------:R-:W-:Y:S02]  /*0130*/  UIADD3.X UR9, URZ, UR5, URZ, UP1, !UPT ;  /* 0x000000053f097290 */ /* 0x000fe40008ffe43f */
[----:B------:R-:W-:Y:S02]  /*0140*/  UIADD3.X UR11, URZ, UR5, URZ, UP2, !UPT ;  /* 0x000000053f0b7290 */ /* 0x000fe400097fe43f */
[----:B------:R-:W-:-:S03]  /*0150*/  UIADD3.X UR5, URZ, UR5, URZ, UP3, !UPT ;  /* 0x000000053f057290 */ /* 0x000fc60009ffe43f */
[----:B------:R1:W-:Y:S02]  /*0160*/  UTMACCTL.PF [UR6] ;  /* 0x00000000060079b9 */ /* 0x0003e40008040000 */
[----:B------:R1:W-:Y:S02]  /*0170*/  UTMACCTL.PF [UR8] ;  /* 0x00000000080079b9 */ /* 0x0003e40008040000 */
[----:B------:R1:W-:Y:S02]  /*0180*/  UTMACCTL.PF [UR10] ;  /* 0x000000000a0079b9 */ /* 0x0003e40008040000 */
[----:B------:R1:W-:Y:S02]  /*0190*/  UTMACCTL.PF [UR4] ;  /* 0x00000000040079b9 */ /* 0x0003e40008040000 */
[----:B-1----:R-:W-:Y:S01]  /*01a0*/  NOP ;  /* 0x0000000000007918 */ /* 0x002fe20000000000 */
.L_x_1:
[----:B------:R-:W-:Y:S05]  /*01b0*/  BSYNC B0 ;  /* 0x0000000000007941 */ /* 0x000fea0003800000 */
.L_x_0:
[----:B------:R-:W-:Y:S01]  /*01c0*/  ULDC.64 UR4, c[0x0][0x590] ;  /* 0x0001640000047ab9 */ /* 0x000fe20000000a00 */
[----:B------:R-:W-:Y:S01]  /*01d0*/  LEA.HI R5, R5, R4, RZ, 0x2 ;  /* 0x0000000405057211 */ /* 0x000fe200078f10ff */
[----:B------:R-:W-:Y:S01]  /*01e0*/  ULDC.64 UR48, c[0x0][0x208] ;  /* 0x0000820000307ab9 */ /* 0x000fe20000000a00 */
[----:B------:R-:W-:Y:S02]  /*01f0*/  ISETP.NE.U32.AND P2, PT, RZ, UR4, PT ;  /* 0x00000004ff007c0c */ /* 0x000fe4000bf45070 */
[----:B------:R-:W-:Y:S02]  /*0200*/  LOP3.LUT R5, R5, 0xfffffffc, RZ, 0xc0, !PT ;  /* 0xfffffffc05057812 */ /* 0x000fe400078ec0ff */
[----:B------:R-:W-:Y:S02]  /*0210*/  ISETP.NE.AND.EX P3, PT, RZ, UR5, PT, P2 ;  /* 0x00000005ff007c0c */ /* 0x000fe4000bf65320 */
[----:B------:R-:W-:Y:S02]  /*0220*/  IADD3 R4, R4, -R5, RZ ;  /* 0x8000000504047210 */ /* 0x000fe40007ffe0ff */
[----:B------:R-:W-:-:S02]  /*0230*/  PRMT R5, RZ, 0x7610, R5 ;  /* 0x00007610ff057816 */ /* 0x000fc40000000005 */
[----:B------:R-:W-:Y:S02]  /*0240*/  MOV R6, R2 ;  /* 0x0000000200067202 */ /* 0x000fe40000000f00 */
[----:B------:R-:W-:-:S05]  /*0250*/  MOV R7, R3 ;  /* 0x0000000300077202 */ /* 0x000fca0000000f00 */
[----:B------:R-:W-:Y:S05]  /*0260*/  @P3 BRA `(.L_x_2) ;  /* 0x0000000000303947 */ /* 0x000fea0003800000 */
[----:B------:R-:W-:Y:S02]  /*0270*/  ULDC.64 UR6, c[0x0][0x588] ;  /* 0x0001620000067ab9 */ /* 0x000fe40000000a00 */
[----:B------:R-:W-:-:S04]  /*0280*/  ISETP.NE.U32.AND P0, PT, RZ, UR6, PT ;  /* 0x00000006ff007c0c */ /* 0x000fc8000bf05070 */
[----:B------:R-:W-:-:S13]  /*0290*/  ISETP.NE.AND.EX P0, PT, RZ, UR7, PT, P0 ;  /* 0x00000007ff007c0c */ /* 0x000fda000bf05300 */
[----:B------:R-:W-:Y:S05]  /*02a0*/  @!P0 BRA `(.L_x_3) ;  /* 0x0000000000108947 */ /* 0x000fea0003800000 */
[----:B------:R-:W2:Y:S02]  /*02b0*/  LDG.E R5, desc[UR48][R6.64] ;  /* 0x0000003006057981 */ /* 0x000ea4000c1e1900 */
[----:B--2---:R-:W-:Y:S02]  /*02c0*/  FSETP.NEU.AND P1, PT, R5, RZ, PT ;  /* 0x000000ff0500720b */ /* 0x004fe40003f2d000 */
[----:B------:R-:W-:Y:S01]  /*02d0*/  MOV R5, 0x1 ;  /* 0x0000000100057802 */ /* 0x000fe20000000f00 */
[----:B------:R-:W-:Y:S10]  /*02e0*/  BRA `(.L_x_2) ;  /* 0x0000000000107947 */ /* 0x000ff40003800000 */
.L_x_3:
[----:B------:R-:W-:Y:S01]  /*02f0*/  ULDC UR6, c[0x0][0x580] ;  /* 0x0001600000067ab9 */ /* 0x000fe20000000800 */
[----:B------:R-:W-:Y:S02]  /*0300*/  MOV R5, 0x1 ;  /* 0x0000000100057802 */ /* 0x000fe40000000f00 */
[----:B------:R-:W-:Y:S02]  /*0310*/  CS2R R6, SRZ ;  /* 0x0000000000067805 */ /* 0x000fe4000001ff00 */
[----:B------:R-:W-:-:S13]  /*0320*/  FSETP.NEU.AND P1, PT, RZ, UR6, PT ;  /* 0x00000006ff007c0b */ /* 0x000fda000bf2d000 */
.L_x_2:
[----:B------:R-:W-:Y:S02]  /*0330*/  ISETP.NE.U32.AND P4, PT, R6, RZ, PT ;  /* 0x000000ff0600720c */ /* 0x000fe40003f85070 */
[----:B------:R-:W-:Y:S02]  /*0340*/  ISETP.NE.AND.EX P5, PT, RZ, UR5, PT, P2 ;  /* 0x00000005ff007c0c */ /* 0x000fe4000bfa5320 */
[----:B------:R-:W-:Y:S02]  /*0350*/  ISETP.NE.AND.EX P2, PT, R7, RZ, PT, P4 ;  /* 0x000000ff0700720c */ /* 0x000fe40003f45340 */
[----:B------:R-:W-:-:S11]  /*0360*/  PLOP3.LUT P0, PT, PT, PT, PT, 0x8, 0x0 ;  /* 0x000000000000781c */ /* 0x000fd60003f0e170 */
[----:B------:R-:W-:Y:S05]  /*0370*/  @P2 BRA P5, `(.L_x_4) ;  /* 0x0000000000342947 */ /* 0x000fea0002800000 */
[----:B------:R-:W-:-:S04]  /*0380*/  ISETP.NE.U32.AND P0, PT, RZ, UR4, PT ;  /* 0x00000004ff007c0c */ /* 0x000fc8000bf05070 */
[----:B------:R-:W-:-:S13]  /*0390*/  ISETP.NE.AND.EX P0, PT, RZ, UR5, PT, P0 ;  /* 0x00000005ff007c0c */ /* 0x000fda000bf05300 */
[----:B------:R-:W-:Y:S05]  /*03a0*/  @!P0 BRA `(.L_x_5) ;  /* 0x0000000000248947 */ /* 0x000fea0003800000 */
[----:B------:R-:W-:Y:S02]  /*03b0*/  PRMT R5, R5, 0x9910, RZ ;  /* 0x0000991005057816 */ /* 0x000fe400000000ff */
[----:B------:R-:W-:Y:S02]  /*03c0*/  ISETP.NE.U32.AND P0, PT, R6, RZ, PT ;  /* 0x000000ff0600720c */ /* 0x000fe40003f05070 */
[----:B------:R-:W-:Y:S02]  /*03d0*/  ISETP.NE.AND P2, PT, R5, RZ, PT ;  /* 0x000000ff0500720c */ /* 0x000fe40003f45270 */
[----:B------:R-:W-:Y:S02]  /*03e0*/  ISETP.NE.AND.EX P0, PT, R7, RZ, PT, P0 ;  /* 0x000000ff0700720c */ /* 0x000fe40003f05300 */
[----:B------:R-:W-:-:S09]  /*03f0*/  SEL R5, RZ, 0xffffffff, P1 ;  /* 0xffffffffff057807 */ /* 0x000fd20000800000 */
[----:B------:R-:W-:-:S04]  /*0400*/  @!P2 SEL R5, RZ, 0xffffffff, P0 ;  /* 0xffffffffff05a807 */ /* 0x000fc80000000000 */
[----:B------:R-:W-:-:S04]  /*0410*/  LOP3.LUT R5, R5, 0x1, RZ, 0xc0, !PT ;  /* 0x0000000105057812 */ /* 0x000fc800078ec0ff */
[----:B------:R-:W-:Y:S01]  /*0420*/  ISETP.EQ.U32.AND P0, PT, R5, 0x1, PT ;  /* 0x000000010500780c */ /* 0x000fe20003f02070 */
[----:B------:R-:W-:-:S12]  /*0430*/  BRA `(.L_x_4) ;  /* 0x0000000000047947 */ /* 0x000fd80003800000 */
.L_x_5:
[----:B------:R-:W-:-:S13]  /*0440*/  PLOP3.LUT P0, PT, P1, PT, PT, 0x8, 0x0 ;  /* 0x000000000000781c */ /* 0x000fda0000f0e170 */
.L_x_4:
[----:B------:R-:W1:Y:S02]  /*0450*/  SHFL.IDX PT, R5, R0, RZ, 0x1f ;  /* 0x00001fff00057589 */ /* 0x000e6400000e0000 */
[----:B-1----:R-:W-:-:S13]  /*0460*/  ISETP.NE.AND P1, PT, R5, RZ, PT ;  /* 0x000000ff0500720c */ /* 0x002fda0003f25270 */
[----:B------:R-:W-:Y:S05]  /*0470*/  @P1 BRA `(.L_x_6) ;  /* 0x0000000000841947 */ /* 0x000fea0003800000 */
[----:B------:R-:W-:Y:S01]  /*0480*/  ELECT P1, URZ, PT ;  /* 0x00000000003f782f */ /* 0x000fe20003820000 */
[----:B------:R-:W-:-:S12]  /*0490*/  BSSY B0, `(.L_x_6) ;  /* 0x000001f000007945 */ /* 0x000fd80003800000 */
[----:B------:R-:W-:Y:S05]  /*04a0*/  @!P1 BRA `(.L_x_7) ;  /* 0x0000000000749947 */ /* 0x000fea0003800000 */
[----:B------:R-:W1:Y:S01]  /*04b0*/  S2UR UR8, SR_CgaCtaId ;  /* 0x00000000000879c3 */ /* 0x000e620000008800 */
[----:B------:R-:W-:Y:S01]  /*04c0*/  UMOV UR4, 0x400 ;  /* 0x0000040000047882 */ /* 0x000fe20000000000 */
[----:B------:R-:W-:Y:S01]  /*04d0*/  UMOV UR5, 0x1 ;  /* 0x0000000100057882 */ /* 0x000fe20000000000 */
[----:B------:R-:W-:Y:S02]  /*04e0*/  UMOV UR6, 0x100 ;  /* 0x0000010000067882 */ /* 0x000fe40000000000 */
[----:B------:R-:W-:-:S04]  /*04f0*/  UIADD3 UR6, -UR6, 0x100000, URZ ;  /* 0x0010000006067890 */ /* 0x000fc8000fffe13f */
[----:B------:R-:W-:Y:S02]  /*0500*/  USHF.L.U32 UR7, UR6, 0xb, URZ ;  /* 0x0000000b06077899 */ /* 0x000fe4000800063f */
[----:B------:R-:W-:Y:S02]  /*0510*/  USHF.L.U32 UR6, UR6, 0x1, URZ ;  /* 0x0000000106067899 */ /* 0x000fe4000800063f */
[----:B-1----:R-:W-:Y:S02]  /*0520*/  ULEA UR8, UR8, UR4, 0x18 ;  /* 0x0000000408087291 */ /* 0x002fe4000f8ec03f */
[----:B------:R-:W-:-:S04]  /*0530*/  UIADD3 UR4, -UR5, 0x100000, URZ ;  /* 0x0010000005047890 */ /* 0x000fc8000fffe13f */
[----:B------:R-:W-:Y:S02]  /*0540*/  USHF.L.U32 UR5, UR4, 0xb, URZ ;  /* 0x0000000b04057899 */ /* 0x000fe4000800063f */
[----:B------:R-:W-:Y:S01]  /*0550*/  USHF.L.U32 UR4, UR4, 0x1, URZ ;  /* 0x0000000104047899 */ /* 0x000fe2000800063f */
[----:B------:R-:W1:Y:S11]  /*0560*/  FENCE.VIEW.ASYNC.S ;  /* 0x00000000000073c6 */ /* 0x000e760000000000 */
[----:B-1----:R1:W2:Y:S01]  /*0570*/  SYNCS.EXCH.64 URZ, [UR8], UR4 ;  /* 0x00000004083f75b2 */ /* 0x0022a20008000100 */
[----:B------:R1:W3:Y:S01]  /*0580*/  SYNCS.EXCH.64 URZ, [UR8+0x40], UR6 ;  /* 0x00004006083f75b2 */ /* 0x0002e20008000100 */
[----:B------:R1:W4:Y:S01]  /*0590*/  SYNCS.EXCH.64 URZ, [UR8+0x8], UR4 ;  /* 0x00000804083f75b2 */ /* 0x0003220008000100 */
[----:B------:R1:W1:Y:S01]  /*05a0*/  SYNCS.EXCH.64 URZ, [UR8+0x48], UR6 ;  /* 0x00004806083f75b2 */ /* 0x0002620008000100 */
        /* <DEDUP_REMOVED lines=12> */
[----:B------:R-:W-:Y:S01]  /*0670*/  NOP ;  /* 0x0000000000007918 */ /* 0x000fe20000000000 */
.L_x_7:
[----:B-1----:R-:W-:Y:S05]  /*0680*/  BSYNC B0 ;  /* 0x0000000000007941 */ /* 0x002fea0003800000 */
.L_x_6:
[----:B------:R-:W1:Y:S01]  /*0690*/  SHFL.IDX PT, R5, R0, RZ, 0x1f ;  /* 0x00001fff00057589 */ /* 0x000e6200000e0000 */
[----:B------:R-:W2:Y:S01]  /*06a0*/  LDC R6, c[0x0][0x904] ;  /* 0x00024100ff067b82 */ /* 0x000ea20000000800 */
[----:B------:R-:W-:Y:S01]  /*06b0*/  NOP ;  /* 0x0000000000007918 */ /* 0x000fe20000000000 */
[----:B-1----:R-:W-:-:S13]  /*06c0*/  ISETP.NE.AND P1, PT, R5, RZ, PT ;  /* 0x000000ff0500720c */ /* 0x002fda0003f25270 */
[----:B------:R-:W-:Y:S05]  /*06d0*/  @P1 BRA `(.L_x_8) ;  /* 0x0000000000581947 */ /* 0x000fea0003800000 */
[----:B------:R-:W1:Y:S01]  /*06e0*/  S2UR UR5, SR_CgaCtaId ;  /* 0x00000000000579c3 */ /* 0x000e620000008800 */
[----:B------:R-:W-:Y:S01]  /*06f0*/  UMOV UR4, 0x400 ;  /* 0x0000040000047882 */ /* 0x000fe20000000000 */
[----:B------:R-:W-:Y:S01]  /*0700*/  UMOV UR6, 0x20 ;  /* 0x0000002000067882 */ /* 0x000fe20000000000 */
[----:B------:R-:W-:Y:S01]  /*0710*/  UMOV UR7, 0x100 ;  /* 0x0000010000077882 */ /* 0x000fe20000000000 */
[----:B------:R-:W-:Y:S01]  /*0720*/  ELECT P1, URZ, PT ;  /* 0x00000000003f782f */ /* 0x000fe20003820000 */
[----:B-1----:R-:W-:Y:S02]  /*0730*/  ULEA UR8, UR5, UR4, 0x18 ;  /* 0x0000000405087291 */ /* 0x002fe4000f8ec03f */
[----:B------:R-:W-:-:S04]  /*0740*/  UIADD3 UR4, -UR6, 0x100000, URZ ;  /* 0x0010000006047890 */ /* 0x000fc8000fffe13f */
[----:B------:R-:W-:Y:S02]  /*0750*/  USHF.L.U32 UR5, UR4, 0xb, URZ ;  /* 0x0000000b04057899 */ /* 0x000fe4000800063f */
[----:B------:R-:W-:Y:S02]  /*0760*/  USHF.L.U32 UR4, UR4, 0x1, URZ ;  /* 0x0000000104047899 */ /* 0x000fe4000800063f */
[----:B------:R-:W-:-:S04]  /*0770*/  UIADD3 UR6, -UR7, 0x100000, URZ ;  /* 0x0010000007067890 */ /* 0x000fc8000fffe13f */
[----:B------:R-:W-:Y:S02]  /*0780*/  USHF.L.U32 UR7, UR6, 0xb, URZ ;  /* 0x0000000b06077899 */ /* 0x000fe4000800063f */
[----:B------:R-:W-:Y:S01]  /*0790*/  USHF.L.U32 UR6, UR6, 0x1, URZ ;  /* 0x0000000106067899 */ /* 0x000fe2000800063f */
[----:B------:R-:W1:Y:S03]  /*07a0*/  FENCE.VIEW.ASYNC.S ;  /* 0x00000000000073c6 */ /* 0x000e660000000000 */
[----:B-1----:R1:W1:Y:S08]  /*07b0*/  SYNCS.EXCH.64 URZ, [UR8+0x80], UR4 ;  /* 0x00008004083f75b2 */ /* 0x0022700008000100 */
        /* <DEDUP_REMOVED lines=8> */
.L_x_8:
[----:B------:R-:W5:Y:S01]  /*0840*/  SHFL.IDX PT, R0, R0, RZ, 0x1f ;  /* 0x00001fff00007589 */ /* 0x000f6200000e0000 */
[----:B--2---:R-:W-:Y:S02]  /*0850*/  ISETP.NE.AND P6, PT, R6, 0x1, PT ;  /* 0x000000010600780c */ /* 0x004fe40003fc5270 */
[----:B------:R-:W-:Y:S01]  /*0860*/  ELECT P1, URZ, PT ;  /* 0x00000000003f782f */ /* 0x000fe20003820000 */
[----:B------:R-:W2:Y:S01]  /*0870*/  S2UR UR37, SR_CgaCtaId ;  /* 0x00000000002579c3 */ /* 0x000ea20000008800 */
[----:B------:R-:W3:Y:S01]  /*0880*/  S2R R7, SR_CTAID.Y ;  /* 0x0000000000077919 */ /* 0x000ee20000002600 */
[----:B------:R-:W-:Y:S01]  /*0890*/  ISETP.NE.AND P4, PT, R4, RZ, PT ;  /* 0x000000ff0400720c */ /* 0x000fe20003f85270 */
[----:B-1----:R-:W-:Y:S01]  /*08a0*/  UMOV UR4, 0x20 ;  /* 0x0000002000047882 */ /* 0x002fe20000000000 */
[----:B------:R-:W-:Y:S01]  /*08b0*/  NOP ;  /* 0x0000000000007918 */ /* 0x000fe20000000000 */
[----:B------:R-:W1:Y:S05]  /*08c0*/  S2R R8, SR_CTAID.X ;  /* 0x0000000000087919 */ /* 0x000e6a0000002500 */
[----:B------:R-:W1:Y:S01]  /*08d0*/  @P6 LDC R9, c[0x0][0x10] ;  /* 0x00000400ff096b82 */ /* 0x000e620000000800 */
[----:B------:R-:W-:-:S07]  /*08e0*/  @P6 MOV R11, RZ ;  /* 0x000000ff000b6202 */ /* 0x000fce0000000f00 */
[----:B------:R-:W4:Y:S01]  /*08f0*/  @!P6 LDC R5, c[0x0][0xc] ;  /* 0x00000300ff05eb82 */ /* 0x000f220000000800 */
[----:B-----5:R-:W-:Y:S02]  /*0900*/  ISETP.NE.OR P2, PT, R0, RZ, !P1 ;  /* 0x000000ff0000720c */ /* 0x020fe40004f45670 */
[----:B------:R-:W-:-:S04]  /*0910*/  ISETP.EQ.OR P1, PT, R4, 0x3, !P4 ;  /* 0x000000030400780c */ /* 0x000fc80006722670 */
[----:B------:R-:W-:Y:S02]  /*0920*/  ISETP.EQ.AND P1, PT, R12, RZ, P1 ;  /* 0x000000ff0c00720c */ /* 0x000fe40000f22270 */
[----:B---3--:R-:W-:-:S05]  /*0930*/  @P6 MOV R10, R7 ;  /* 0x00000007000a6202 */ /* 0x008fca0000000f00 */
[----:B------:R-:W-:Y:S01]  /*0940*/  VOTEU.ALL UP0, P2 ;  /* 0x00000000003f7886 */ /* 0x000fe20001000000 */
[----:B------:R-:W-:Y:S01]  /*0950*/  VOTEU.ALL UP1, P2 ;  /* 0x00000000003f7886 */ /* 0x000fe20001020000 */
[----:B-1----:R-:W-:Y:S01]  /*0960*/  @P6 IMAD.WIDE.U32 R10, R8, R9, R10 ;  /* 0x00000009080a6225 */ /* 0x002fe200078e000a */
[----:B------:R-:W-:Y:S02]  /*0970*/  @P6 MOV R9, RZ ;  /* 0x000000ff00096202 */ /* 0x000fe40000000f00 */
[----:B------:R-:W-:Y:S01]  /*0980*/  @!UP0 UMOV UR6, 0x400 ;  /* 0x0000040000068882 */ /* 0x000fe20000000000 */
[----:B------:R-:W-:-:S04]  /*0990*/  @!UP0 UIADD3 UR4, -UR4, 0x100000, URZ ;  /* 0x0010000004048890 */ /* 0x000fc8000fffe13f */
[----:B------:R-:W-:Y:S02]  /*09a0*/  @!UP0 USHF.L.U32 UR5, UR4, 0xb, URZ ;  /* 0x0000000b04058899 */ /* 0x000fe4000800063f */
[----:B------:R-:W-:Y:S01]  /*09b0*/  @!UP0 USHF.L.U32 UR4, UR4, 0x1, URZ ;  /* 0x0000000104048899 */ /* 0x000fe2000800063f */
[----:B------:R-:W-:Y:S01]  /*09c0*/  @P6 IADD3 R19, R11, R9, RZ ;  /* 0x000000090b136210 */ /* 0x000fe20007ffe0ff */
[----:B--2---:R-:W-:Y:S01]  /*09d0*/  @!UP0 ULEA UR8, UR37, UR6, 0x18 ;  /* 0x0000000625088291 */ /* 0x004fe2000f8ec03f */
[----:B------:R-:W-:Y:S01]  /*09e0*/  MOV R9, RZ ;  /* 0x000000ff00097202 */ /* 0x000fe20000000f00 */
[----:B------:R-:W-:Y:S01]  /*09f0*/  VOTEU.ALL UP0, P2 ;  /* 0x00000000003f7886 */ /* 0x000fe20001000000 */
[C---:B------:R-:W-:Y:S01]  /*0a00*/  ISETP.NE.AND P2, PT, R12.reuse, RZ, PT ;  /* 0x000000ff0c00720c */ /* 0x040fe20003f45270 */
[----:B------:R-:W-:Y:S01]  /*0a10*/  ULDC UR6, c[0x0][0xc] ;  /* 0x0000030000067ab9 */ /* 0x000fe20000000800 */
[----:B------:R-:W-:Y:S01]  /*0a20*/  @P6 MOV R18, R10 ;  /* 0x0000000a00126202 */ /* 0x000fe20000000f00 */
[----:B----4-:R-:W-:Y:S01]  /*0a30*/  @!P6 IMAD.WIDE.U32 R10, R5, R7, R8 ;  /* 0x00000007050ae225 */ /* 0x010fe200078e0008 */
[----:B------:R-:W-:Y:S01]  /*0a40*/  IADD3 R12, R12, -0x1, RZ ;  /* 0xffffffff0c0c7810 */ /* 0x000fe20007ffe0ff */
[----:B------:R-:W-:Y:S01]  /*0a50*/  ULDC UR7, c[0x0][0x10] ;  /* 0x0000040000077ab9 */ /* 0x000fe20000000800 */
[----:B------:R-:W-:-:S02]  /*0a60*/  SEL R5, RZ, 0x1, !P1 ;  /* 0x00000001ff057807 */ /* 0x000fc40004800000 */
[----:B------:R-:W-:Y:S01]  /*0a70*/  ISETP.GE.U32.AND P1, PT, R12, 0x2, PT ;  /* 0x000000020c00780c */ /* 0x000fe20003f26070 */
[----:B------:R-:W1:Y:S02]  /*0a80*/  FENCE.VIEW.ASYNC.S ;  /* 0x00000000000073c6 */ /* 0x000e640000000000 */
[----:B-1----:R-:W1:Y:S01]  /*0a90*/  @!UP0 SYNCS.EXCH.64 URZ, [UR8+0xc0], UR4 ;  /* 0x0000c004083f85b2 */ /* 0x002e620008000100 */
[----:B------:R-:W-:Y:S02]  /*0aa0*/  @!P6 MOV R18, R10 ;  /* 0x0000000a0012e202 */ /* 0x000fe40000000f00 */
[----:B------:R-:W-:Y:S02]  /*0ab0*/  @!P6 MOV R19, R11 ;  /* 0x0000000b0013e202 */ /* 0x000fe40000000f00 */
[----:B------:R-:W-:Y:S01]  /*0ac0*/  SEL R5, R5, 0x2, P1 ;  /* 0x0000000205057807 */ /* 0x000fe20000800000 */
[----:B------:R2:W-:Y:S01]  /*0ad0*/  STL [R1+0xc0], R18 ;  /* 0x0000c01201007387 */ /* 0x0005e20000100800 */
[----:B------:R-:W-:-:S03]  /*0ae0*/  ISETP.EQ.AND P5, PT, R4, 0x2, !P2 ;  /* 0x000000020400780c */ /* 0x000fc600057a2270 */
[----:B------:R2:W-:Y:S01]  /*0af0*/  STL [R1+0xc4], R19 ;  /* 0x0000c41301007387 */ /* 0x0005e20000100800 */
[----:B------:R-:W-:-:S03]  /*0b00*/  SEL R0, RZ, 0x1, !P5 ;  /* 0x00000001ff007807 */ /* 0x000fc60006800000 */
[----:B------:R2:W-:Y:S01]  /*0b10*/  STL [R1+0xc8], R5 ;  /* 0x0000c80501007387 */ /* 0x0005e20000100800 */
[----:B------:R-:W-:Y:S01]  /*0b20*/  SEL R0, R0, 0x2, P1 ;  /* 0x0000000200007807 */ /* 0x000fe20000800000 */
[----:B------:R3:W1:Y:S01]  /*0b30*/  @!UP1 SYNCS.EXCH.64 URZ, [UR8+0xc8], UR4 ;  /* 0x0000c804083f95b2 */ /* 0x0006620008000100 */
[----:B------:R-:W-:Y:S01]  /*0b40*/  NOP ;  /* 0x0000000000007918 */ /* 0x000fe20000000000 */
[----:B---3--:R-:W-:-:S03]  /*0b50*/  UIMAD.WIDE.U32 UR4, UR6, UR7, URZ ;  /* 0x00000007060472a5 */ /* 0x008fc6000f8e003f */
[----:B------:R-:W-:Y:S02]  /*0b60*/  ULDC UR6, c[0x0][0x14] ;  /* 0x0000050000067ab9 */ /* 0x000fe40000000800 */
[----:B------:R-:W-:Y:S02]  /*0b70*/  UIMAD.WIDE.U32 UR46, UR4, UR6, URZ ;  /* 0x00000006042e72a5 */ /* 0x000fe4000f8e003f */
[----:B------:R-:W-:-:S04]  /*0b80*/  UIMAD UR38, UR5, UR6, URZ ;  /* 0x00000006052672a4 */ /* 0x000fc8000f8e023f */
[----:B------:R-:W-:Y:S01]  /*0b90*/  UIADD3 UR38, UR47, UR38, URZ ;  /* 0x000000262f267290 */ /* 0x000fe2000fffe03f */
[----:B-1----:R-:W-:Y:S06]  /*0ba0*/  BAR.SYNC.DEFER_BLOCKING 0x0 ;  /* 0x0000000000007b1d */ /* 0x002fec0000010000 */
[----:B--2---:R-:W-:Y:S05]  /*0bb0*/  @!P2 BRA `(.L_x_9) ;  /* 0x000001600044a947 */ /* 0x004fea0003800000 */
[----:B------:R-:W-:-:S13]  /*0bc0*/  ISETP.GT.U32.AND P0, PT, R12, 0x1, PT ;  /* 0x000000010c00780c */ /* 0x000fda0003f04070 */
[----:B------:R-:W-:Y:S05]  /*0bd0*/  @P0 EXIT ;  /* 0x000000000000094d */ /* 0x000fea0003800000 */
[----:B------:R-:W-:Y:S01]  /*0be0*/  PRMT R2, RZ, 0x7610, R2 ;  /* 0x00007610ff027816 */ /* 0x000fe20000000002 */
[----:B------:R-:W-:Y:S01]  /*0bf0*/  ULDC.64 UR4, c[0x0][0x8f8] ;  /* 0x00023e0000047ab9 */ /* 0x000fe20000000a00 */
[----:B------:R-:W-:Y:S01]  /*0c00*/  UMOV UR55, 0xffffffff ;  /* 0xffffffff00377882 */ /* 0x000fe20000000000 */
[----:B------:R-:W-:Y:S02]  /*0c10*/  ISETP.GE.U32.AND P0, PT, R18, UR4, PT ;  /* 0x0000000412007c0c */ /* 0x000fe4000bf06070 */
[----:B------:R1:W-:Y:S01]  /*0c20*/  STL.S16 [R1+0xd0], R2 ;  /* 0x0000d00201007387 */ /* 0x0003e20000100600 */
[----:B------:R-:W-:Y:S02]  /*0c30*/  MOV R6, 0xffffffff ;  /* 0xffffffff00067802 */ /* 0x000fe40000000f00 */
[----:B------:R-:W-:Y:S02]  /*0c40*/  ISETP.GE.U32.AND.EX P0, PT, R19, UR5, PT, P0 ;  /* 0x0000000513007c0c */ /* 0x000fe4000bf06100 */
[----:B------:R-:W-:-:S02]  /*0c50*/  MOV R5, 0xffffffff ;  /* 0xffffffff00057802 */ /* 0x000fc40000000f00 */
[----:B------:R-:W-:-:S09]  /*0c60*/  PRMT R4, RZ, 0x7610, R4 ;  /* 0x00007610ff047816 */ /* 0x000fd20000000004 */
[----:B-1----:R-:W-:Y:S05]  /*0c70*/  @P0 BRA `(.L_x_10) ;  /* 0x0000000400640947 */ /* 0x002fea0003800000 */
[----:B------:R-:W1:Y:S01]  /*0c80*/  LDC.64 R14, c[0x0][0x8d0] ;  /* 0x00023400ff0e7b82 */ /* 0x000e620000000a00 */
[----:B------:R-:W-:Y:S02]  /*0c90*/  MOV R2, R18 ;  /* 0x0000001200027202 */ /* 0x000fe40000000f00 */
[----:B------:R-:W-:-:S05]  /*0ca0*/  MOV R3, R19 ;  /* 0x0000001300037202 */ /* 0x000fca0000000f00 */
[----:B------:R-:W2:Y:S08]  /*0cb0*/  LDC R6, c[0x0][0x8d8] ;  /* 0x00023600ff067b82 */ /* 0x000eb00000000800 */
[----:B------:R-:W3:Y:S01]  /*0cc0*/  LDC.64 R16, c[0x0][0x8c8] ;  /* 0x00023200ff107b82 */ /* 0x000ee20000000a00 */
[----:B-1----:R-:W-:-:S04]  /*0cd0*/  ISETP.NE.U32.AND P0, PT, R14, RZ, PT ;  /* 0x000000ff0e00720c */ /* 0x002fc80003f05070 */
[----:B------:R-:W-:-:S13]  /*0ce0*/  ISETP.NE.AND.EX P0, PT, R15, RZ, PT, P0 ;  /* 0x000000ff0f00720c */ /* 0x000fda0003f05300 */
[----:B--23--:R-:W-:Y:S05]  /*0cf0*/  @!P0 BRA `(.L_x_11) ;  /* 0x0000000000288947 */ /* 0x00cfea0003800000 */
[----:B------:R-:W1:Y:S02]  /*0d00*/  LDC R11, c[0x0][0x8dc] ;  /* 0x00023700ff0b7b82 */ /* 0x000e640000000800 */
[----:B-1----:R-:W-:-:S04]  /*0d10*/  IADD3 R11, P0, R18, R11, RZ ;  /* 0x0000000b120b7210 */ /* 0x002fc80007f1e0ff */
[----:B------:R-:W-:-:S05]  /*0d20*/  IADD3.X R13, RZ, R19, RZ, P0, !PT ;  /* 0x00000013ff0d7210 */ /* 0x000fca00007fe4ff */
[----:B------:R-:W-:-:S04]  /*0d30*/  IMAD.WIDE.U32 R2, R13, R14, RZ ;  /* 0x0000000e0d027225 */ /* 0x000fc800078e00ff */
[----:B------:R-:W-:-:S04]  /*0d40*/  IMAD.WIDE.U32 R4, P0, R11, R15, R2 ;  /* 0x0000000f0b047225 */ /* 0x000fc80007800002 */
[----:B------:R-:W-:Y:S01]  /*0d50*/  IMAD.WIDE.U32 R2, R11, R14, RZ ;  /* 0x0000000e0b027225 */ /* 0x000fe200078e00ff */
[----:B------:R-:W-:Y:S02]  /*0d60*/  IADD3.X R11, RZ, RZ, RZ, P0, !PT ;  /* 0x000000ffff0b7210 */ /* 0x000fe400007fe4ff */
[----:B------:R-:W-:Y:S02]  /*0d70*/  MOV R10, R5 ;  /* 0x00000005000a7202 */ /* 0x000fe40000000f00 */
[----:B------:R-:W-:-:S05]  /*0d80*/  IADD3 RZ, P0, R3, R4, RZ ;  /* 0x0000000403ff7210 */ /* 0x000fca0007f1e0ff */
[----:B------:R-:W-:-:S08]  /*0d90*/  IMAD.WIDE.U32.X R2, R13, R15, R10, P0 ;  /* 0x0000000f0d027225 */ /* 0x000fd000000e040a */
.L_x_11:
[-CC-:B------:R-:W-:Y:S01]  /*0da0*/  SHF.R.U64 R23, R2, R6.reuse, R3.reuse ;  /* 0x0000000602177219 */ /* 0x180fe20000001203 */
[----:B------:R-:W1:Y:S01]  /*0db0*/  LDC R10, c[0x0][0x8c0] ;  /* 0x00023000ff0a7b82 */ /* 0x000e620000000800 */
[----:B------:R-:W-:Y:S01]  /*0dc0*/  SHF.R.U32.HI R2, RZ, R6, R3 ;  /* 0x00000006ff027219 */ /* 0x000fe20000011603 */
[----:B------:R-:W-:Y:S01]  /*0dd0*/  ULDC UR4, c[0x0][0x150] ;  /* 0x0000540000047ab9 */ /* 0x000fe20000000800 */
[----:B------:R-:W-:Y:S02]  /*0de0*/  IADD3 R9, P0, RZ, -R23, RZ ;  /* 0x80000017ff097210 */ /* 0x000fe40007f1e0ff */
[----:B------:R-:W-:Y:S02]  /*0df0*/  MOV R3, R19 ;  /* 0x0000001300037202 */ /* 0x000fe40000000f00 */
[----:B------:R-:W-:Y:S01]  /*0e00*/  IADD3.X R11, RZ, ~R2, RZ, P0, !PT ;  /* 0x80000002ff0b7210 */ /* 0x000fe200007fe4ff */
[----:B------:R-:W2:Y:S01]  /*0e10*/  LDC R12, c[0x0][0x8b0] ;  /* 0x00022c00ff0c7b82 */ /* 0x000ea20000000800 */
[----:B------:R-:W-:-:S02]  /*0e20*/  MOV R2, R18 ;  /* 0x0000001200027202 */ /* 0x000fc40000000f00 */
[----:B------:R-:W-:Y:S01]  /*0e30*/  I2FP.F32.U32 R4, R8 ;  /* 0x0000000800047245 */ /* 0x000fe20000201000 */
[-C--:B------:R-:W-:Y:S02]  /*0e40*/  IMAD R6, R11, R16.reuse, RZ ;  /* 0x000000100b067224 */ /* 0x080fe400078e02ff */
[C---:B------:R-:W-:Y:S02]  /*0e50*/  IMAD.WIDE.U32 R2, R9.reuse, R16, R2 ;  /* 0x0000001009027225 */ /* 0x040fe400078e0002 */
[----:B------:R-:W3:Y:S02]  /*0e60*/  LDC.64 R18, c[0x0][0x8e8] ;  /* 0x00023a00ff127b82 */ /* 0x000ee40000000a00 */
[----:B------:R-:W-:Y:S01]  /*0e70*/  FMUL R4, R4, UR4 ;  /* 0x0000000404047c20 */ /* 0x000fe20008400000 */
[----:B------:R-:W-:Y:S01]  /*0e80*/  IMAD R9, R9, R17, R6 ;  /* 0x0000001109097224 */ /* 0x000fe200078e0206 */
[----:B------:R-:W-:-:S04]  /*0e90*/  ULDC UR4, c[0x0][0x154] ;  /* 0x0000550000047ab9 */ /* 0x000fc80000000800 */
[----:B------:R-:W4:Y:S01]  /*0ea0*/  F2I.U32.TRUNC.NTZ R4, R4 ;  /* 0x0000000400047305 */ /* 0x000f22000020f000 */
[----:B------:R-:W5:Y:S01]  /*0eb0*/  LDC R11, c[0x0][0x900] ;  /* 0x00024000ff0b7b82 */ /* 0x000f620000000800 */
[----:B------:R-:W-:-:S04]  /*0ec0*/  IADD3 R9, R3, R9, RZ ;  /* 0x0000000903097210 */ /* 0x000fc80007ffe0ff */
[-CC-:B-1----:R-:W-:Y:S02]  /*0ed0*/  SHF.R.U64 R16, R2, R10.reuse, R9.reuse ;  /* 0x0000000a02107219 */ /* 0x182fe40000001209 */
[----:B------:R-:W-:Y:S01]  /*0ee0*/  I2FP.F32.U32 R2, R7 ;  /* 0x0000000700027245 */ /* 0x000fe20000201000 */
[----:B------:R-:W1:Y:S01]  /*0ef0*/  LDC R5, c[0x0][0x144] ;  /* 0x00005100ff057b82 */ /* 0x000e620000000800 */
[----:B------:R-:W-:Y:S02]  /*0f00*/  SHF.R.U32.HI R9, RZ, R10, R9 ;  /* 0x0000000aff097219 */ /* 0x000fe40000011609 */
[----:B------:R-:W-:Y:S01]  /*0f10*/  MOV R10, 0x1 ;  /* 0x00000001000a7802 */ /* 0x000fe20000000f00 */
[----:B------:R-:W-:Y:S01]  /*0f20*/  FMUL R3, R2, UR4 ;  /* 0x0000000402037c20 */ /* 0x000fe20008400000 */
[----:B--2---:R-:W-:Y:S02]  /*0f30*/  SHF.R.U64 R22, R16, R12, R9 ;  /* 0x0000000c10167219 */ /* 0x004fe40000001209 */
[----:B----4-:R-:W-:Y:S01]  /*0f40*/  IADD3 R6, -R4, RZ, RZ ;  /* 0x000000ff04067210 */ /* 0x010fe20007ffe1ff */
[----:B------:R-:W2:Y:S01]  /*0f50*/  LDC R14, c[0x0][0x148] ;  /* 0x00005200ff0e7b82 */ /* 0x000ea20000000800 */
[----:B---3--:R-:W-:-:S02]  /*0f60*/  ISETP.NE.U32.AND P0, PT, R18, RZ, PT ;  /* 0x000000ff1200720c */ /* 0x008fc40003f05070 */
[----:B------:R-:W-:Y:S02]  /*0f70*/  SHF.R.U32.HI R4, RZ, R12, R9 ;  /* 0x0000000cff047219 */ /* 0x000fe40000011609 */
[----:B------:R-:W-:Y:S01]  /*0f80*/  ISETP.NE.AND.EX P0, PT, R19, RZ, PT, P0 ;  /* 0x000000ff1300720c */ /* 0x000fe20003f05300 */
[----:B------:R3:W4:Y:S01]  /*0f90*/  F2I.U32.TRUNC.NTZ R12, R3 ;  /* 0x00000003000c7305 */ /* 0x000722000020f000 */
[----:B------:R-:W-:Y:S01]  /*0fa0*/  MOV R2, 0xffffffff ;  /* 0xffffffff00027802 */ /* 0x000fe20000000f00 */
[----:B------:R-:W2:Y:S01]  /*0fb0*/  LDC R15, c[0x0][0x8a8] ;  /* 0x00022a00ff0f7b82 */ /* 0x000ea20000000800 */
[-CC-:B-----5:R-:W-:Y:S02]  /*0fc0*/  SHF.R.U64 R24, R22, R11.reuse, R4.reuse ;  /* 0x0000000b16187219 */ /* 0x1a0fe40000001204 */
[-C--:B------:R-:W-:Y:S02]  /*0fd0*/  SHF.L.U32 R2, R2, R11.reuse, RZ ;  /* 0x0000000b02027219 */ /* 0x080fe400000006ff */
[----:B------:R-:W-:-:S02]  /*0fe0*/  SHF.R.U32.HI R4, RZ, R11, R4 ;  /* 0x0000000bff047219 */ /* 0x000fc40000011604 */
[----:B------:R-:W-:Y:S01]  /*0ff0*/  SHF.L.U32 R10, R10, R11, RZ ;  /* 0x0000000b0a0a7219 */ /* 0x000fe200000006ff */
[----:B------:R-:W2:Y:S01]  /*1000*/  LDC R17, c[0x0][0x8f0] ;  /* 0x00023c00ff117b82 */ /* 0x000ea20000000800 */
[----:B------:R-:W-:Y:S01]  /*1010*/  LOP3.LUT R11, RZ, R2, RZ, 0x33, !PT ;  /* 0x00000002ff0b7212 */ /* 0x000fe200078e33ff */
[----:B-1----:R-:W-:Y:S01]  /*1020*/  IMAD R6, R5, R6, R8 ;  /* 0x0000000605067224 */ /* 0x002fe200078e0208 */
[----:B------:R-:W-:Y:S02]  /*1030*/  MOV R2, R24 ;  /* 0x0000001800027202 */ /* 0x000fe40000000f00 */
[----:B---3--:R-:W-:-:S03]  /*1040*/  MOV R3, R4 ;  /* 0x0000000400037202 */ /* 0x008fc60000000f00 */
[----:B------:R-:W1:Y:S08]  /*1050*/  LDC R21, c[0x0][0x8e0] ;  /* 0x00023800ff157b82 */ /* 0x000e700000000800 */
[----:B------:R-:W3:Y:S01]  /*1060*/  LDC R20, c[0x0][0x8b8] ;  /* 0x00022e00ff147b82 */ /* 0x000ee20000000800 */
[----:B----4-:R-:W-:Y:S05]  /*1070*/  @!P0 BRA `(.L_x_12) ;  /* 0x0000000000288947 */ /* 0x010fea0003800000 */
[----:B------:R-:W4:Y:S02]  /*1080*/  LDC R9, c[0x0][0x8f4] ;  /* 0x00023d00ff097b82 */ /* 0x000f240000000800 */
[----:B----4-:R-:W-:-:S04]  /*1090*/  IADD3 R9, P0, R24, R9, RZ ;  /* 0x0000000918097210 */ /* 0x010fc80007f1e0ff */
        /* <DEDUP_REMOVED lines=8> */
.L_x_12:
[----:B--2---:R-:W-:Y:S02]  /*1120*/  SHF.R.U64 R2, R2, R17, R3 ;  /* 0x0000001102027219 */ /* 0x004fe40000001203 */
[----:B------:R-:W-:Y:S02]  /*1130*/  LOP3.LUT R11, R22, R11, RZ, 0xc0, !PT ;  /* 0x0000000b160b7212 */ /* 0x000fe400078ec0ff */
[----:B------:R-:W-:Y:S02]  /*1140*/  IADD3 R12, -R12, RZ, RZ ;  /* 0x000000ff0c0c7210 */ /* 0x000fe40007ffe1ff */
[----:B------:R-:W-:Y:S01]  /*1150*/  IADD3 R3, R15, -0x1, RZ ;  /* 0xffffffff0f037810 */ /* 0x000fe20007ffe0ff */
[----:B------:R-:W-:Y:S01]  /*1160*/  IMAD R11, R10, R2, R11 ;  /* 0x000000020a0b7224 */ /* 0x000fe200078e020b */
[----:B------:R-:W-:Y:S01]  /*1170*/  IADD3 R4, -R2, RZ, RZ ;  /* 0x000000ff02047210 */ /* 0x000fe20007ffe1ff */
[----:B------:R-:W-:Y:S01]  /*1180*/  @P6 IMAD R6, R14, R12, R7 ;  /* 0x0000000c0e066224 */ /* 0x000fe200078e0207 */
[----:B------:R-:W-:-:S02]  /*1190*/  LOP3.LUT R3, R16, R3, RZ, 0xc0, !PT ;  /* 0x0000000310037212 */ /* 0x000fc400078ec0ff */
[----:B------:R-:W-:Y:S01]  /*11a0*/  R2UR UR55, R23 ;  /* 0x00000000173772ca */ /* 0x000fe200000e0000 */
[----:B-1----:R-:W-:Y:S01]  /*11b0*/  IMAD R2, R4, R21, R24 ;  /* 0x0000001504027224 */ /* 0x002fe200078e0218 */
[----:B------:R-:W-:Y:S01]  /*11c0*/  MOV R4, 0x1 ;  /* 0x0000000100047802 */ /* 0x000fe20000000f00 */
[----:B---3--:R-:W-:Y:S02]  /*11d0*/  IMAD R6, R11, R20, R6 ;  /* 0x000000140b067224 */ /* 0x008fe400078e0206 */
[----:B------:R-:W-:-:S05]  /*11e0*/  IMAD R3, R2, R15, R3 ;  /* 0x0000000f02037224 */ /* 0x000fca00078e0203 */
[----:B------:R-:W-:Y:S02]  /*11f0*/  SEL R5, R3, R6, !P6 ;  /* 0x0000000603057207 */ /* 0x000fe40007000000 */
[----:B------:R-:W-:-:S07]  /*1200*/  SEL R6, R6, R3, !P6 ;  /* 0x0000000306067207 */ /* 0x000fce0007000000 */
.L_x_10:
[----:B------:R-:W-:-:S08]  /*1210*/  NOP ;  /* 0x0000000000007918 */ /* 0x000fd00000000000 */
[----:B------:R-:W1:Y:S02]  /*1220*/  USETMAXREG.TRY_ALLOC.CTAPOOL UP0, 0xe8 ;  /* 0x000000e8000079c8 */ /* 0x000e640008000600 */
[----:B-1----:R-:W-:-:S13]  /*1230*/  PLOP3.LUT P0, PT, PT, PT, UP0, 0x80, 0x0 ;  /* 0x000000000000781c */ /* 0x002fda0003f0f008 */
[----:B------:R-:W-:Y:S05]  /*1240*/  @!P0 BRA `(.L_x_10) ;  /* 0xfffffffc00f08947 */ /* 0x000fea000383ffff */
[----:B------:R-:W-:Y:S02]  /*1250*/  ULDC.64 UR4, c[0x0][0x590] ;  /* 0x0001640000047ab9 */ /* 0x000fe40000000a00 */
[----:B------:R-:W-:-:S04]  /*1260*/  ISETP.NE.U32.AND P0, PT, RZ, UR4, PT ;  /* 0x00000004ff007c0c */ /* 0x000fc8000bf05070 */
[----:B------:R-:W-:-:S13]  /*1270*/  ISETP.NE.AND.EX P0, PT, RZ, UR5, PT, P0 ;  /* 0x00000005ff007c0c */ /* 0x000fda000bf05300 */
[----:B------:R-:W-:Y:S05]  /*1280*/  @P0 BRA `(.L_x_13) ;  /* 0x0000000000340947 */ /* 0x000fea0003800000 */
[----:B------:R-:W-:Y:S02]  /*1290*/  ULDC.64 UR4, c[0x0][0x588] ;  /* 0x0001620000047ab9 */ /* 0x000fe40000000a00 */
[----:B------:R-:W-:-:S04]  /*12a0*/  ISETP.NE.U32.AND P0, PT, RZ, UR4, PT ;  /* 0x00000004ff007c0c */ /* 0x000fc8000bf05070 */
[----:B------:R-:W-:-:S13]  /*12b0*/  ISETP.NE.AND.EX P0, PT, RZ, UR5, PT, P0 ;  /* 0x00000005ff007c0c */ /* 0x000fda000bf05300 */
[----:B------:R-:W-:Y:S05]  /*12c0*/  @!P0 BRA `(.L_x_14) ;  /* 0x0000000000148947 */ /* 0x000fea0003800000 */
[----:B------:R-:W1:Y:S02]  /*12d0*/  LDC.64 R16, c[0x0][0x588] ;  /* 0x00016200ff107b82 */ /* 0x000e640000000a00 */
[----:B-1----:R1:W5:Y:S01]  /*12e0*/  LDG.E R16, desc[UR48][R16.64] ;  /* 0x0000003010107981 */ /* 0x002362000c1e1900 */
[----:B------:R-:W-:-:S05]  /*12f0*/  MOV R2, 0x1 ;  /* 0x0000000100027802 */ /* 0x000fca0000000f00 */
[----:B------:R1:W-:Y:S01]  /*1300*/  STL.S16 [R1+0xd0], R2 ;  /* 0x0000d00201007387 */ /* 0x0003e20000100600 */
[----:B------:R-:W-:Y:S05]  /*1310*/  BRA `(.L_x_13) ;  /* 0x0000000000107947 */ /* 0x000fea0003800000 */
.L_x_14:
[----:B------:R-:W-:Y:S01]  /*1320*/  MOV R2, 0x1 ;  /* 0x0000000100027802 */ /* 0x000fe20000000f00 */
[----:B------:R-:W-:Y:S02]  /*1330*/  ULDC UR4, c[0x0][0x580] ;  /* 0x0001600000047ab9 */ /* 0x000fe40000000800 */
[----:B------:R-:W-:Y:S02]  /*1340*/  MOV R16, UR4 ;  /* 0x0000000400107c02 */ /* 0x000fe40008000f00 */
[----:B------:R2:W-:Y:S05]  /*1350*/  STL.S16 [R1+0xd0], R2 ;  /* 0x0000d00201007387 */ /* 0x0005ea0000100600 */
.L_x_13:
        /* <DEDUP_REMOVED lines=8> */
[----:B-12---:R-:W1:Y:S02]  /*13e0*/  LDC.64 R2, c[0x0][0x5a8] ;  /* 0x00016a00ff027b82 */ /* 0x006e640000000a00 */
[----:B-1----:R3:W5:Y:S01]  /*13f0*/  LDG.E R2, desc[UR48][R2.64] ;  /* 0x0000003002027981 */ /* 0x002762000c1e1900 */
[----:B------:R-:W-:Y:S05]  /*1400*/  BRA `(.L_x_15) ;  /* 0x0000000000087947 */ /* 0x000fea0003800000 */
.L_x_16:
[----:B------:R-:W-:Y:S02]  /*1410*/  ULDC UR4, c[0x0][0x5a0] ;  /* 0x0001680000047ab9 */ /* 0x000fe40000000800 */
[----:B-12---:R-:W-:-:S07]  /*1420*/  MOV R2, UR4 ;  /* 0x0000000400027c02 */ /* 0x006fce0008000f00 */
.L_x_15:
[----:B------:R-:W-:-:S13]  /*1430*/  LOP3.LUT P0, RZ, R4, 0xff, RZ, 0xc0, !PT ;  /* 0x000000ff04ff7812 */ /* 0x000fda000780c0ff */
[----:B------:R-:W-:Y:S05]  /*1440*/  @!P0 EXIT ;  /* 0x000000000000894d */ /* 0x000fea0003800000 */
[----:B---3--:R-:W3:Y:S01]  /*1450*/  LDL R3, [R1+0xc8] ;  /* 0x0000c80001037983 */ /* 0x008ee20000100800 */
[----:B------:R-:W-:Y:S01]  /*1460*/  LOP3.LUT R4, R0, 0x1, RZ, 0xfc, !PT ;  /* 0x0000000100047812 */ /* 0x000fe200078efcff */
[----:B------:R-:W-:Y:S01]  /*1470*/  ULDC UR4, c[0x0][0x28c] ;  /* 0x0000a30000047ab9 */ /* 0x000fe20000000800 */
[----:B------:R-:W-:Y:S01]  /*1480*/  ULDC.64 UR40, c[0x0][0x198] ;  /* 0x0000660000287ab9 */ /* 0x000fe20000000a00 */
[----:B------:R-:W-:Y:S02]  /*1490*/  UIADD3 UR4, UR4, 0x3f, URZ ;  /* 0x0000003f04047890 */ /* 0x000fe4000fffe03f */
[----:B------:R4:W-:Y:S01]  /*14a0*/  STL [R1+0xcc], R4 ;  /* 0x0000cc0401007387 */ /* 0x0009e20000100800 */
[----:B------:R-:W-:Y:S01]  /*14b0*/  UMOV UR36, URZ ;  /* 0x0000003f00247c82 */ /* 0x000fe20008000000 */
[----:B------:R-:W-:Y:S02]  /*14c0*/  USHF.R.S32.HI UR5, URZ, 0x1f, UR4 ;  /* 0x0000001f3f057899 */ /* 0x000fe40008011404 */
[----:B------:R4:W-:Y:S01]  /*14d0*/  STL [R1+0xb8], RZ ;  /* 0x0000b8ff01007387 */ /* 0x0009e20000100800 */
[----:B------:R-:W-:Y:S01]  /*14e0*/  UMOV UR39, URZ ;  /* 0x0000003f00277c82 */ /* 0x000fe20008000000 */
[----:B------:R-:W-:-:S04]  /*14f0*/  ULEA.HI UR5, UR5, UR4, URZ, 0x6 ;  /* 0x0000000405057291 */ /* 0x000fc8000f8f303f */
[----:B------:R-:W-:Y:S01]  /*1500*/  USHF.R.S32.HI UR42, URZ, 0x6, UR5 ;  /* 0x000000063f2a7899 */ /* 0x000fe20008011405 */
[----:B---3--:R-:W-:-:S05]  /*1510*/  LOP3.LUT R0, R3, 0x1, RZ, 0xfc, !PT ;  /* 0x0000000103007812 */ /* 0x008fca00078efcff */
[----:B------:R4:W-:Y:S04]  /*1520*/  STL [R1+0xbc], R0 ;  /* 0x0000bc0001007387 */ /* 0x0009e80000100800 */
[----:B------:R4:W-:Y:S02]  /*1530*/  STL [R1+0xb4], RZ ;  /* 0x0000b4ff01007387 */ /* 0x0009e40000100800 */
.L_x_522:
[----:B----4-:R-:W3:Y:S01]  /*1540*/  S2R R0, SR_TID.X ;  /* 0x0000000000007919 */ /* 0x010ee20000002100 */
[----:B------:R-:W4:Y:S01]  /*1550*/  S2UR UR9, SR_CgaCtaId ;  /* 0x00000000000979c3 */ /* 0x000f220000008800 */
[----:B------:R-:W-:Y:S01]  /*1560*/  UMOV UR43, 0x400 ;  /* 0x00000400002b7882 */ /* 0x000fe20000000000 */
[----:B------:R-:W-:Y:S01]  /*1570*/  UMOV UR5, URZ ;  /* 0x0000003f00057c82 */ /* 0x000fe20008000000 */
[----:B------:R-:W-:Y:S01]  /*1580*/  STL [R1+0xb0], RZ ;  /* 0x0000b0ff01007387 */ /* 0x000fe20000100800 */
[----:B------:R-:W-:Y:S01]  /*1590*/  UMOV UR4, URZ ;  /* 0x0000003f00047c82 */ /* 0x000fe20008000000 */
[----:B------:R-:W-:Y:S01]  /*15a0*/  UMOV UR6, URZ ;  /* 0x0000003f00067c82 */ /* 0x000fe20008000000 */
[----:B------:R-:W-:Y:S01]  /*15b0*/  UMOV UR12, UR39 ;  /* 0x00000027000c7c82 */ /* 0x000fe20008000000 */
[----:B------:R-:W-:Y:S01]  /*15c0*/  STL [R1+0xac], RZ ;  /* 0x0000acff01007387 */ /* 0x000fe20000100800 */
[----:B------:R-:W2:Y:S01]  /*15d0*/  LDC R3, c[0x0][0x28c] ;  /* 0x0000a300ff037b82 */ /* 0x000ea20000000800 */
[----:B------:R-:W-:-:S02]  /*15e0*/  CS2R R228, SRZ ;  /* 0x0000000000e47805 */ /* 0x000fc4000001ff00 */
[----:B-1----:R-:W-:Y:S01]  /*15f0*/  MOV R17, RZ ;  /* 0x000000ff00117202 */ /* 0x002fe20000000f00 */
[----:B------:R-:W-:Y:S01]  /*1600*/  STL [R1+0xa8], RZ ;  /* 0x0000a8ff01007387 */ /* 0x000fe20000100800 */
[----:B------:R-:W-:Y:S02]  /*1610*/  CS2R R18, SRZ ;  /* 0x0000000000127805 */ /* 0x000fe4000001ff00 */
[----:B------:R-:W-:Y:S02]  /*1620*/  CS2R R22, SRZ ;  /* 0x0000000000167805 */ /* 0x000fe4000001ff00 */
[----:B------:R-:W-:Y:S01]  /*1630*/  CS2R R152, SRZ ;  /* 0x0000000000987805 */ /* 0x000fe2000001ff00 */
[----:B------:R-:W-:Y:S01]  /*1640*/  STL [R1+0xa4], RZ ;  /* 0x0000a4ff01007387 */ /* 0x000fe20000100800 */
[----:B------:R-:W-:Y:S02]  /*1650*/  CS2R R154, SRZ ;  /* 0x00000000009a7805 */ /* 0x000fe4000001ff00 */
[----:B------:R-:W-:-:S02]  /*1660*/  CS2R R156, SRZ ;  /* 0x00000000009c7805 */ /* 0x000fc4000001ff00 */
[----:B------:R-:W-:Y:S01]  /*1670*/  CS2R R158, SRZ ;  /* 0x00000000009e7805 */ /* 0x000fe2000001ff00 */
[----:B------:R-:W-:Y:S01]  /*1680*/  STL [R1+0xa0], RZ ;  /* 0x0000a0ff01007387 */ /* 0x000fe20000100800 */
[----:B------:R-:W-:Y:S02]  /*1690*/  CS2R R160, SRZ ;  /* 0x0000000000a07805 */ /* 0x000fe4000001ff00 */
[----:B------:R-:W-:Y:S02]  /*16a0*/  CS2R R162, SRZ ;  /* 0x0000000000a27805 */ /* 0x000fe4000001ff00 */
[----:B------:R-:W-:Y:S01]  /*16b0*/  CS2R R164, SRZ ;  /* 0x0000000000a47805 */ /* 0x000fe2000001ff00 */
[----:B------:R-:W-:Y:S01]  /*16c0*/  STL [R1+0x9c], RZ ;  /* 0x00009cff01007387 */ /* 0x000fe20000100800 */
[----:B----4-:R-:W-:Y:S01]  /*16d0*/  ULEA UR43, UR9, UR43, 0x18 ;  /* 0x0000002b092b7291 */ /* 0x010fe2000f8ec03f */
[----:B------:R-:W-:Y:S02]  /*16e0*/  CS2R R166, SRZ ;  /* 0x0000000000a67805 */ /* 0x000fe4000001ff00 */
[----:B------:R-:W-:Y:S01]  /*16f0*/  CS2R R168, SRZ ;  /* 0x0000000000a87805 */ /* 0x000fe2000001ff00 */
[----:B------:R-:W-:Y:S01]  /*1700*/  STL [R1+0x98], RZ ;  /* 0x000098ff01007387 */ /* 0x000fe20000100800 */
[----:B------:R-:W-:-:S02]  /*1710*/  CS2R R170, SRZ ;  /* 0x0000000000aa7805 */ /* 0x000fc4000001ff00 */
[----:B------:R-:W-:Y:S02]  /*1720*/  CS2R R172, SRZ ;  /* 0x0000000000ac7805 */ /* 0x000fe4000001ff00 */
[----:B------:R-:W-:Y:S02]  /*1730*/  CS2R R174, SRZ ;  /* 0x0000000000ae7805 */ /* 0x000fe4000001ff00 */
[----:B---3--:R-:W-:Y:S01]  /*1740*/  LOP3.LUT R0, R0, 0x80, RZ, 0xc0, !PT ;  /* 0x0000008000007812 */ /* 0x008fe200078ec0ff */
[----:B------:R-:W-:Y:S01]  /*1750*/  STL [R1+0x94], RZ ;  /* 0x000094ff01007387 */ /* 0x000fe20000100800 */
[----:B--2---:R-:W-:Y:S02]  /*1760*/  ISETP.GE.AND P0, PT, R3, 0x1, PT ;  /* 0x000000010300780c */ /* 0x004fe40003f06270 */
[----:B------:R-:W-:Y:S02]  /*1770*/  CS2R R176, SRZ ;  /* 0x0000000000b07805 */ /* 0x000fe4000001ff00 */
[----:B------:R-:W-:Y:S01]  /*1780*/  SHF.R.U32.HI R0, RZ, 0x7, R0 ;  /* 0x00000007ff007819 */ /* 0x000fe20000011600 */
[----:B------:R-:W-:Y:S01]  /*1790*/  STL [R1+0x90], RZ ;  /* 0x000090ff01007387 */ /* 0x000fe20000100800 */
[----:B------:R-:W-:-:S02]  /*17a0*/  CS2R R178, SRZ ;  /* 0x0000000000b27805 */ /* 0x000fc4000001ff00 */
[----:B------:R-:W-:Y:S02]  /*17b0*/  CS2R R180, SRZ ;  /* 0x0000000000b47805 */ /* 0x000fe4000001ff00 */
[----:B------:R-:W-:Y:S01]  /*17c0*/  CS2R R182, SRZ ;  /* 0x0000000000b67805 */ /* 0x000fe2000001ff00 */
[----:B------:R-:W-:Y:S01]  /*17d0*/  STL [R1+0x8c], RZ ;  /* 0x00008cff01007387 */ /* 0x000fe20000100800 */
[----:B------:R-:W-:Y:S02]  /*17e0*/  CS2R R184, SRZ ;  /* 0x0000000000b87805 */ /* 0x000fe4000001ff00 */
[----:B------:R-:W-:Y:S02]  /*17f0*/  CS2R R186, SRZ ;  /* 0x0000000000ba7805 */ /* 0x000fe4000001ff00 */
[----:B------:R-:W-:Y:S01]  /*1800*/  CS2R R188, SRZ ;  /* 0x0000000000bc7805 */ /* 0x000fe2000001ff00 */
[----:B------:R-:W1:Y:S01]  /*1810*/  SHFL.IDX PT, R0, R0, RZ, 0x1f ;  /* 0x00001fff00007589 */ /* 0x000e6200000e0000 */
[----:B------:R-:W-:-:S02]  /*1820*/  CS2R R190, SRZ ;  /* 0x0000000000be7805 */ /* 0x000fc4000001ff00 */
[----:B------:R-:W-:Y:S02]  /*1830*/  CS2R R192, SRZ ;  /* 0x0000000000c07805 */ /* 0x000fe4000001ff00 */
[----:B------:R-:W-:Y:S01]  /*1840*/  CS2R R194, SRZ ;  /* 0x0000000000c27805 */ /* 0x000fe2000001ff00 */
[----:B------:R2:W-:Y:S01]  /*1850*/  STL [R1+0x88], RZ ;  /* 0x000088ff01007387 */ /* 0x0005e20000100800 */
[----:B------:R-:W-:Y:S02]  /*1860*/  CS2R R196, SRZ ;  /* 0x0000000000c47805 */ /* 0x000fe4000001ff00 */
[----:B------:R-:W-:Y:S02]  /*1870*/  CS2R R198, SRZ ;  /* 0x0000000000c67805 */ /* 0x000fe4000001ff00 */
[----:B------:R-:W-:Y:S01]  /*1880*/  CS2R R200, SRZ ;  /* 0x0000000000c87805 */ /* 0x000fe2000001ff00 */
[----:B------:R2:W-:Y:S01]  /*1890*/  STL [R1+0x84], RZ ;  /* 0x000084ff01007387 */ /* 0x0005e20000100800 */
        /* <DEDUP_REMOVED lines=16> */
[----:B-1----:R-:W-:-:S02]  /*19a0*/  R2UR UR7, R0 ;  /* 0x00000000000772ca */ /* 0x002fc400000e0000 */
[----:B------:R-:W-:Y:S02]  /*19b0*/  CS2R R226, SRZ ;  /* 0x0000000000e27805 */ /* 0x000fe4000001ff00 */
[----:B------:R-:W-:Y:S01]  /*19c0*/  MOV R0, UR36 ;  /* 0x0000002400007c02 */ /* 0x000fe20008000f00 */
        /* <DEDUP_REMOVED lines=9> */
[----:B------:R-:W-:Y:S01]  /*1a60*/  CS2R R36, SRZ ;  /* 0x0000000000247805 */ /* 0x000fe2000001ff00 */
[----:B------:R-:W-:Y:S01]  /*1a70*/  ULEA.HI UR8, UR7, UR7, URZ, 0x1 ;  /* 0x0000000707087291 */ /* 0x000fe2000f8f083f */
[----:B------:R-:W-:Y:S01]  /*1a80*/  CS2R R38, SRZ ;  /* 0x0000000000267805 */ /* 0x000fe2000001ff00 */
[----:B------:R2:W-:Y:S01]  /*1a90*/  STL [R1+0x64], RZ ;  /* 0x000064ff01007387 */ /* 0x0005e20000100800 */
[----:B------:R-:W-:Y:S01]  /*1aa0*/  CS2R R40, SRZ ;  /* 0x0000000000287805 */ /* 0x000fe2000001ff00 */
[----:B------:R-:W-:Y:S01]  /*1ab0*/  ULOP3.LUT UR8, UR8, 0xffffe, URZ, 0xc0, !UPT ;  /* 0x000ffffe08087892 */ /* 0x000fe2000f8ec03f */
[----:B------:R-:W-:Y:S01]  /*1ac0*/  CS2R R42, SRZ ;  /* 0x00000000002a7805 */ /* 0x000fe2000001ff00 */
[----:B------:R2:W-:Y:S01]  /*1ad0*/  STL [R1+0x60], RZ ;  /* 0x000060ff01007387 */ /* 0x0005e20000100800 */
[----:B------:R-:W-:Y:S01]  /*1ae0*/  CS2R R44, SRZ ;  /* 0x00000000002c7805 */ /* 0x000fe2000001ff00 */
[----:B------:R-:W-:Y:S01]  /*1af0*/  UIADD3 UR8, UR7, -UR8, URZ ;  /* 0x8000000807087290 */ /* 0x000fe2000fffe03f */
[----:B------:R-:W-:Y:S01]  /*1b00*/  CS2R R46, SRZ ;  /* 0x00000000002e7805 */ /* 0x000fe2000001ff00 */
[----:B------:R2:W-:Y:S01]  /*1b10*/  STL [R1+0x5c], RZ ;  /* 0x00005cff01007387 */ /* 0x0005e20000100800 */
[----:B------:R-:W-:Y:S01]  /*1b20*/  CS2R R48, SRZ ;  /* 0x0000000000307805 */ /* 0x000fe2000001ff00 */
[----:B------:R-:W-:Y:S01]  /*1b30*/  ULEA UR8, UR8, UR43, 0xc ;  /* 0x0000002b08087291 */ /* 0x000fe2000f8e603f */
[----:B------:R-:W-:Y:S01]  /*1b40*/  CS2R R50, SRZ ;  /* 0x0000000000327805 */ /* 0x000fe2000001ff00 */
[----:B------:R2:W-:Y:S01]  /*1b50*/  STL [R1+0x58], RZ ;  /* 0x000058ff01007387 */ /* 0x0005e20000100800 */
[----:B------:R-:W-:Y:S01]  /*1b60*/  CS2R R52, SRZ ;  /* 0x0000000000347805 */ /* 0x000fe2000001ff00 */
[----:B------:R-:W-:Y:S01]  /*1b70*/  UIADD3 UR8, UR8, 0x6200, URZ ;  /* 0x0000620008087890 */ /* 0x000fe2000fffe03f */
[----:B------:R-:W-:Y:S01]  /*1b80*/  CS2R R54, SRZ ;  /* 0x0000000000367805 */ /* 0x000fe2000001ff00 */
[----:B------:R2:W-:Y:S01]  /*1b90*/  STL [R1+0x54], RZ ;  /* 0x000054ff01007387 */ /* 0x0005e20000100800 */
[----:B------:R-:W-:Y:S01]  /*1ba0*/  CS2R R56, SRZ ;  /* 0x0000000000387805 */ /* 0x000fe2000001ff00 */
[----:B------:R-:W-:Y:S01]  /*1bb0*/  USHF.R.U32.HI UR7, URZ, 0x4, UR8 ;  /* 0x000000043f077899 */ /* 0x000fe20008011608 */
[----:B------:R-:W-:Y:S01]  /*1bc0*/  CS2R R58, SRZ ;  /* 0x00000000003a7805 */ /* 0x000fe2000001ff00 */
[----:B------:R2:W-:Y:S01]  /*1bd0*/  STL [R1+0x50], RZ ;  /* 0x000050ff01007387 */ /* 0x0005e20000100800 */
[----:B------:R-:W-:Y:S01]  /*1be0*/  CS2R R60, SRZ ;  /* 0x00000000003c7805 */ /* 0x000fe2000001ff00 */
[----:B------:R-:W-:Y:S01]  /*1bf0*/  ULOP3.LUT UR7, UR7, 0x3fff, URZ, 0xc0, !UPT ;  /* 0x00003fff07077892 */ /* 0x000fe2000f8ec03f */
        /* <DEDUP_REMOVED lines=59> */
[----:B------:R-:W-:Y:S01]  /*1fb0*/  CS2R R150, SRZ ;  /* 0x0000000000967805 */ /* 0x000fe2000001ff00 */
[----:B------:R2:W-:Y:S04]  /*1fc0*/  STL [R1+0x10], RZ ;  /* 0x000010ff01007387 */ /* 0x0005e80000100800 */
[----:B------:R2:W-:Y:S04]  /*1fd0*/  STL [R1+0xc], RZ ;  /* 0x00000cff01007387 */ /* 0x0005e80000100800 */
[----:B------:R2:W-:Y:S04]  /*1fe0*/  STL [R1+0x8], RZ ;  /* 0x000008ff01007387 */ /* 0x0005e80000100800 */
[----:B------:R2:W-:Y:S04]  /*1ff0*/  STL [R1+0x4], RZ ;  /* 0x000004ff01007387 */ /* 0x0005e80000100800 */
[----:B------:R2:W-:Y:S01]  /*2000*/  STL [R1], RZ ;  /* 0x000000ff01007387 */ /* 0x0005e20000100800 */
[----:B------:R-:W-:Y:S05]  /*2010*/  @!P0 BRA `(.L_x_17) ;  /* 0x0000001000c88947 */ /* 0x000fea0003800000 */
[----:B------:R-:W3:Y:S02]  /*2020*/  LDL R3, [R1+0xbc] ;  /* 0x0000bc0001037983 */ /* 0x000ee40000100800 */
[----:B---3--:R-:W-:-:S13]  /*2030*/  ISETP.NE.AND P1, PT, R3, 0x3, PT ;  /* 0x000000030300780c */ /* 0x008fda0003f25270 */
[----:B------:R-:W-:Y:S05]  /*2040*/  @!P1 BRA `(.L_x_18) ;  /* 0x0000000000049947 */ /* 0x000fea0003800000 */
[----:B------:R-:W-:Y:S01]  /*2050*/  BPT.TRAP 0x1 ;  /* 0x000000040000795c */ /* 0x000fe20000300000 */
.L_x_18:
[----:B------:R-:W-:Y:S01]  /*2060*/  ULEA UR4, UR39, UR43, 0x3 ;  /* 0x0000002b27047291 */ /* 0x000fe2000f8e183f */
[----:B------:R-:W-:-:S04]  /*2070*/  MOV R0, UR36 ;  /* 0x0000002400007c02 */ /* 0x000fc80008000f00 */
[----:B------:R-:W-:-:S04]  /*2080*/  SHF.L.U32 R0, R0, 0x1f, RZ ;  /* 0x0000001f00007819 */ /* 0x000fc800000006ff */
[----:B------:R1:W3:Y:S01]  /*2090*/  SYNCS.PHASECHK.TRANS64.TRYWAIT P0, [UR4], R0 ;  /* 0x00000000ff0075a7 */ /* 0x0002e20008000144 */
[----:B------:R-:W-:Y:S05]  /*20a0*/  @!P1 BRA `(.L_x_19) ;  /* 0x0000000000049947 */ /* 0x000fea0003800000 */
[----:B------:R-:W-:Y:S01]  /*20b0*/  BPT.TRAP 0x1 ;  /* 0x000000040000795c */ /* 0x000fe20000300000 */
.L_x_19:
[----:B---3--:R-:W-:Y:S05]  /*20c0*/  @P0 BRA `(.L_x_20) ;  /* 0x0000000000080947 */ /* 0x008fea0003800000 */
[----:B------:R-:W3:Y:S02]  /*20d0*/  SYNCS.PHASECHK.TRANS64.TRYWAIT P0, [UR4], R0 ;  /* 0x00000000ff0075a7 */ /* 0x000ee40008000144 */
[----:B---3--:R-:W-:Y:S05]  /*20e0*/  @!P0 BRA `(.L_x_21) ;  /* 0x0000017c007c8947 */ /* 0x008fea0003800000 */
.L_x_20:
[----:B------:R-:W-:Y:S01]  /*20f0*/  UIADD3 UR4, UR43, 0x16200, URZ ;  /* 0x000162002b047890 */ /* 0x000fe2000fffe03f */
[----:B------:R-:W-:Y:S01]  /*2100*/  WARPGROUP.ARRIVE ;  /* 0x00000000000079c5 */ /* 0x000fe20000000000 */
[----:B------:R-:W-:Y:S01]  /*2110*/  ULOP3.LUT UR8, UR7, 0x10000, URZ, 0xfc, !UPT ;  /* 0x0001000007087892 */ /* 0x000fe2000f8efc3f */
[----:B------:R4:W-:Y:S01]  /*2120*/  STL [R1+0xb0], RZ ;  /* 0x0000b0ff01007387 */ /* 0x0009e20000100800 */
[----:B------:R-:W-:Y:S01]  /*2130*/  USHF.R.U32.HI UR4, URZ, 0x4, UR4 ;  /* 0x000000043f047899 */ /* 0x000fe20008011604 */
[----:B------:R-:W-:Y:S01]  /*2140*/  CS2R R228, SRZ ;  /* 0x0000000000e47805 */ /* 0x000fe2000001ff00 */
[----:B------:R-:W-:Y:S01]  /*2150*/  ULEA UR8, UR39, UR8, 0x9 ;  /* 0x0000000827087291 */ /* 0x000fe2000f8e483f */
[----:B------:R4:W-:Y:S01]  /*2160*/  STL [R1+0xac], RZ ;  /* 0x0000acff01007387 */ /* 0x0009e20000100800 */
[----:B------:R-:W-:Y:S01]  /*2170*/  ULOP3.LUT UR4, UR4, 0x3fff, URZ, 0xc0, !UPT ;  /* 0x00003fff04047892 */ /* 0x000fe2000f8ec03f */
[----:B------:R-:W-:Y:S01]  /*2180*/  MOV R17, RZ ;  /* 0x000000ff00117202 */ /* 0x000fe20000000f00 */
[----:B------:R-:W-:Y:S01]  /*2190*/  UMOV UR9, 0x80000020 ;  /* 0x8000002000097882 */ /* 0x000fe20000000000 */
[----:B------:R-:W-:Y:S01]  /*21a0*/  UMOV UR11, 0x80000020 ;  /* 0x80000020000b7882 */ /* 0x000fe20000000000 */
[----:B------:R-:W-:Y:S01]  /*21b0*/  ULOP3.LUT UR4, UR4, 0x10000, URZ, 0xfc, !UPT ;  /* 0x0001000004047892 */ /* 0x000fe2000f8efc3f */
[----:B------:R4:W-:Y:S01]  /*21c0*/  STL [R1+0xa8], RZ ;  /* 0x0000a8ff01007387 */ /* 0x0009e20000100800 */
[----:B------:R-:W-:Y:S01]  /*21d0*/  ULDC UR5, c[0x0][0x50c] ;  /* 0x0001430000057ab9 */ /* 0x000fe20000000800 */
[----:B------:R-:W-:Y:S01]  /*21e0*/  CS2R R18, SRZ ;  /* 0x0000000000127805 */ /* 0x000fe2000001ff00 */
[----:B------:R-:W-:Y:S01]  /*21f0*/  ULEA UR10, UR39, UR4, 0xa ;  /* 0x00000004270a7291 */ /* 0x000fe2000f8e503f */
[----:B------:R4:W-:Y:S01]  /*2200*/  STL [R1+0xa4], RZ ;  /* 0x0000a4ff01007387 */ /* 0x0009e20000100800 */
[----:B------:R-:W-:Y:S01]  /*2210*/  UISETP.NE.AND UP0, UPT, UR5, 0x2, UPT ;  /* 0x000000020500788c */ /* 0x000fe2000bf05270 */
[----:B------:R-:W-:Y:S01]  /*2220*/  CS2R R22, SRZ ;  /* 0x0000000000167805 */ /* 0x000fe2000001ff00 */
[----:B------:R-:W-:Y:S01]  /*2230*/  UMOV UR4, 0x2 ;  /* 0x0000000200047882 */ /* 0x000fe20000000000 */
[----:B------:R4:W-:Y:S01]  /*2240*/  STL [R1+0xa0], RZ ;  /* 0x0000a0ff01007387 */ /* 0x0009e20000100800 */
[----:B------:R-:W-:Y:S01]  /*2250*/  USEL UR5, URZ, 0x1, UP0 ;  /* 0x000000013f057887 */ /* 0x000fe20008000000 */
[----:B------:R-:W-:-:S02]  /*2260*/  CS2R R152, SRZ ;  /* 0x0000000000987805 */ /* 0x000fc4000001ff00 */
[----:B------:R-:W-:Y:S01]  /*2270*/  CS2R R154, SRZ ;  /* 0x00000000009a7805 */ /* 0x000fe2000001ff00 */
[----:B------:R-:W-:Y:S01]  /*2280*/  QGMMA.64x256x32.F32.E4M3.E4M3 R24, gdesc[UR8], RZ, !UPT, gsb0 ;  /* 0x03e00000081879f3 */ /* 0x000fe2000c0008ff */
[----:B------:R-:W-:Y:S01]  /*2290*/  UIADD3 UR8, UR8, 0x2, URZ ;  /* 0x0000000208087890 */ /* 0x000fe2000fffe03f */
[----:B------:R4:W-:Y:S01]  /*22a0*/  STL [R1+0x9c], RZ ;  /* 0x00009cff01007387 */ /* 0x0009e20000100800 */
[----:B------:R-:W-:Y:S01]  /*22b0*/  UIADD3 UR10, UR10, 0x2, URZ ;  /* 0x000000020a0a7890 */ /* 0x000fe2000fffe03f */
[----:B------:R-:W-:Y:S01]  /*22c0*/  ISETP.NE.AND P0, PT, RZ, UR5, PT ;  /* 0x00000005ff007c0c */ /* 0x000fe2000bf05270 */
[----:B------:R-:W-:Y:S01]  /*22d0*/  UMOV UR9, 0x80000020 ;  /* 0x8000002000097882 */ /* 0x000fe20000000000 */
[----:B------:R-:W-:Y:S01]  /*22e0*/  UMOV UR11, 0x80000020 ;  /* 0x80000020000b7882 */ /* 0x000fe20000000000 */
[----:B------:R4:W-:Y:S01]  /*22f0*/  STL [R1+0x98], RZ ;  /* 0x000098ff01007387 */ /* 0x0009e20000100800 */
[----:B------:R-:W-:Y:S02]  /*2300*/  CS2R R156, SRZ ;  /* 0x00000000009c7805 */ /* 0x000fe4000001ff00 */
[----:B------:R-:W-:-:S02]  /*2310*/  CS2R R158, SRZ ;  /* 0x00000000009e7805 */ /* 0x000fc4000001ff00 */
[----:B------:R-:W-:Y:S01]  /*2320*/  CS2R R160, SRZ ;  /* 0x0000000000a07805 */ /* 0x000fe2000001ff00 */
[----:B------:R4:W-:Y:S01]  /*2330*/  STL [R1+0x94], RZ ;  /* 0x000094ff01007387 */ /* 0x0009e20000100800 */
[----:B------:R-:W-:Y:S02]  /*2340*/  CS2R R162, SRZ ;  /* 0x0000000000a27805 */ /* 0x000fe4000001ff00 */
[----:B------:R-:W-:Y:S02]  /*2350*/  CS2R R164, SRZ ;  /* 0x0000000000a47805 */ /* 0x000fe4000001ff00 */
[----:B------:R-:W-:Y:S01]  /*2360*/  CS2R R166, SRZ ;  /* 0x0000000000a67805 */ /* 0x000fe2000001ff00 */
        /* <DEDUP_REMOVED lines=40> */
[----:B------:R4:W-:Y:S04]  /*25f0*/  STL [R1+0x68], RZ ;  /* 0x000068ff01007387 */ /* 0x0009e80000100800 */
        /* <DEDUP_REMOVED lines=25> */
[----:B------:R4:W-:Y:S01]  /*2790*/  STL [R1], RZ ;  /* 0x000000ff01007387 */ /* 0x0009e20000100800 */
[----:B------:R-:W-:-:S02]  /*27a0*/  WARPGROUP.DEPBAR.LE gsb0, 0x0 ;  /* 0x00008000000079c5 */ /* 0x000fc40000010000 */
[----:B------:R-:W-:-:S06]  /*27b0*/  WARPGROUP.ARRIVE ;  /* 0x00000000000079c5 */ /* 0x000fcc0000000000 */
[----:B------:R-:W-:Y:S03]  /*27c0*/  QGMMA.64x256x32.F32.E4M3.E4M3 R24, gdesc[UR8], R24, gsb0 ;  /* 0x03e00000081879f3 */ /* 0x000fe60008000818 */
[----:B------:R-:W-:Y:S02]  /*27d0*/  WARPGROUP.DEPBAR.LE gsb0, 0x0 ;  /* 0x00008000000079c5 */ /* 0x000fe40000010000 */
[----:B----4-:R-:W-:Y:S05]  /*27e0*/  @!P0 BRA `(.L_x_22) ;  /* 0x0000000800b88947 */ /* 0x010fea0003800000 */
[----:B------:R-:W-:Y:S01]  /*27f0*/  FADD R4, RZ, R107 ;  /* 0x0000006bff047221 */ /* 0x000fe20000000000 */
[----:B-1-3--:R-:W-:-:S01]  /*2800*/  FADD R0, RZ, R108 ;  /* 0x0000006cff007221 */ /* 0x00afc20000000000 */
[----:B------:R-:W-:Y:S01]  /*2810*/  FADD R3, RZ, R109 ;  /* 0x0000006dff037221 */ /* 0x000fe20000000000 */
[----:B------:R-:W-:-:S01]  /*2820*/  FADD R227, RZ, R24 ;  /* 0x00000018ffe37221 */ /* 0x000fc20000000000 */
[----:B------:R-:W-:Y:S01]  /*2830*/  FADD R226, RZ, R25 ;  /* 0x00000019ffe27221 */ /* 0x000fe20000000000 */
[----:B------:R1:W-:Y:S01]  /*2840*/  STL [R1], R4 ;  /* 0x0000000401007387 */ /* 0x0003e20000100800 */
[----:B------:R-:W-:-:S01]  /*2850*/  FADD R225, RZ, R26 ;  /* 0x0000001affe17221 */ /* 0x000fc20000000000 */
[----:B------:R-:W-:Y:S01]  /*2860*/  FADD R224, RZ, R27 ;  /* 0x0000001bffe07221 */ /* 0x000fe20000000000 */
[----:B------:R-:W-:-:S01]  /*2870*/  FADD R223, RZ, R28 ;  /* 0x0000001cffdf7221 */ /* 0x000fc20000000000 */
[----:B------:R3:W-:Y:S01]  /*2880*/  STL [R1+0x4], R0 ;  /* 0x0000040001007387 */ /* 0x0007e20000100800 */
[----:B------:R-:W-:-:S01]  /*2890*/  FADD R222, RZ, R29 ;  /* 0x0000001dffde7221 */ /* 0x000fc20000000000 */
[----:B------:R-:W-:Y:S01]  /*28a0*/  FADD R221, RZ, R30 ;  /* 0x0000001effdd7221 */ /* 0x000fe20000000000 */
[----:B------:R-:W-:-:S01]  /*28b0*/  FADD R220, RZ, R31 ;  /* 0x0000001fffdc7221 */ /* 0x000fc20000000000 */
[----:B------:R4:W-:Y:S01]  /*28c0*/  STL [R1+0x8], R3 ;  /* 0x0000080301007387 */ /* 0x0009e20000100800 */
[----:B------:R-:W-:-:S01]  /*28d0*/  FADD R219, RZ, R32 ;  /* 0x00000020ffdb7221 */ /* 0x000fc20000000000 */
[----:B-1----:R-:W-:Y:S01]  /*28e0*/  FADD R4, RZ, R110 ;  /* 0x0000006eff047221 */ /* 0x002fe20000000000 */
[----:B------:R-:W-:-:S01]  /*28f0*/  FADD R218, RZ, R33 ;  /* 0x00000021ffda7221 */ /* 0x000fc20000000000 */
[----:B------:R-:W-:Y:S01]  /*2900*/  FADD R217, RZ, R34 ;  /* 0x00000022ffd97221 */ /* 0x000fe20000000000 */
[----:B------:R-:W-:-:S01]  /*2910*/  FADD R216, RZ, R35 ;  /* 0x00000023ffd87221 */ /* 0x000fc20000000000 */
[----:B---3--:R-:W-:Y:S01]  /*2920*/  FADD R0, RZ, R111 ;  /* 0x0000006fff007221 */ /* 0x008fe20000000000 */
[----:B------:R1:W-:Y:S01]  /*2930*/  STL [R1+0xc], R4 ;  /* 0x00000c0401007387 */ /* 0x0003e20000100800 */
[----:B------:R-:W-:-:S01]  /*2940*/  FADD R215, RZ, R36 ;  /* 0x00000024ffd77221 */ /* 0x000fc20000000000 */
[----:B------:R-:W-:Y:S01]  /*2950*/  FADD R214, RZ, R37 ;  /* 0x00000025ffd67221 */ /* 0x000fe20000000000 */
[----:B----4-:R-:W-:-:S01]  /*2960*/  FADD R3, RZ, R112 ;  /* 0x00000070ff037221 */ /* 0x010fc20000000000 */
        /* <DEDUP_REMOVED lines=90> */
[----:B------:R-:W-:Y:S01]  /*2f10*/  FADD R159, RZ, R92 ;  /* 0x0000005cff9f7221 */ /* 0x000fe20000000000 */
[----:B------:R-:W-:-:S01]  /*2f20*/  FADD R158, RZ, R93 ;  /* 0x0000005dff9e7221 */ /* 0x000fc20000000000 */
[----:B------:R-:W-:Y:S01]  /*2f30*/  FADD R157, RZ, R94 ;  /* 0x0000005eff9d7221 */ /* 0x000fe20000000000 */
[----:B------:R-:W-:-:S01]  /*2f40*/  FADD R156, RZ, R95 ;  /* 0x0000005fff9c7221 */ /* 0x000fc20000000000 */
[----:B------:R3:W-:Y:S01]  /*2f50*/  STL [R1+0x5c], R3 ;  /* 0x00005c0301007387 */ /* 0x0007e20000100800 */
[----:B------:R-:W-:-:S01]  /*2f60*/  FADD R155, RZ, R96 ;  /* 0x00000060ff9b7221 */ /* 0x000fc20000000000 */
[----:B-1----:R-:W-:Y:S01]  /*2f70*/  FADD R4, RZ, R134 ;  /* 0x00000086ff047221 */ /* 0x002fe20000000000 */
[----:B------:R-:W-:-:S01]  /*2f80*/  FADD R154, RZ, R97 ;  /* 0x00000061ff9a7221 */ /* 0x000fc20000000000 */
[----:B------:R1:W-:Y:S01]  /*2f90*/  STL [R1+0x58], R0 ;  /* 0x0000580001007387 */ /* 0x0003e20000100800 */
[----:B------:R-:W-:-:S01]  /*2fa0*/  FADD R153, RZ, R98 ;  /* 0x00000062ff997221 */ /* 0x000fc20000000000 */
[----:B------:R-:W-:Y:S01]  /*2fb0*/  FADD R152, RZ, R99 ;  /* 0x00000063ff987221 */ /* 0x000fe20000000000 */
[----:B------:R-:W-:-:S01]  /*2fc0*/  FADD R23, RZ, R100 ;  /* 0x00000064ff177221 */ /* 0x000fc20000000000 */
[----:B------:R-:W-:Y:S01]  /*2fd0*/  FADD R22, RZ, R101 ;  /* 0x00000065ff167221 */ /* 0x000fe20000000000 */
[----:B------:R-:W-:-:S01]  /*2fe0*/  FADD R19, RZ, R102 ;  /* 0x00000066ff137221 */ /* 0x000fc20000000000 */
[----:B---3--:R-:W-:Y:S01]  /*2ff0*/  FADD R3, RZ, R132 ;  /* 0x00000084ff037221 */ /* 0x008fe20000000000 */
[----:B------:R-:W-:-:S01]  /*3000*/  FADD R18, RZ, R103 ;  /* 0x00000067ff127221 */ /* 0x000fc20000000000 */
[----:B------:R-:W-:Y:S01]  /*3010*/  FADD R17, RZ, R104 ;  /* 0x00000068ff117221 */ /* 0x000fe20000000000 */
[----:B------:R-:W-:-:S01]  /*3020*/  FADD R228, RZ, R105 ;  /* 0x00000069ffe47221 */ /* 0x000fc20000000000 */
[----:B-1----:R-:W-:Y:S01]  /*3030*/  FADD R0, RZ, R131 ;  /* 0x00000083ff007221 */ /* 0x002fe20000000000 */
[----:B------:R-:W-:-:S01]  /*3040*/  FADD R229, RZ, R106 ;  /* 0x0000006affe57221 */ /* 0x000fc20000000000 */
[----:B------:R-:W-:-:S03]  /*3050*/  UMOV UR4, URZ ;  /* 0x0000003f00047c82 */ /* 0x000fc60008000000 */
[----:B------:R1:W-:Y:S04]  /*3060*/  STL [R1+0x60], R0 ;  /* 0x0000600001007387 */ /* 0x0003e80000100800 */
[----:B------:R3:W-:Y:S01]  /*3070*/  STL [R1+0x64], R3 ;  /* 0x0000640301007387 */ /* 0x0007e20000100800 */
[----:B-1----:R-:W-:-:S01]  /*3080*/  FADD R0, RZ, R133 ;  /* 0x00000085ff007221 */ /* 0x002fc20000000000 */
[----:B---3--:R-:W-:-:S04]  /*3090*/  FADD R3, RZ, R135 ;  /* 0x00000087ff037221 */ /* 0x008fc80000000000 */
[----:B------:R1:W-:Y:S04]  /*30a0*/  STL [R1+0x68], R0 ;  /* 0x0000680001007387 */ /* 0x0003e80000100800 */
[----:B------:R3:W-:Y:S04]  /*30b0*/  STL [R1+0x6c], R4 ;  /* 0x00006c0401007387 */ /* 0x0007e80000100800 */
[----:B------:R4:W-:Y:S01]  /*30c0*/  STL [R1+0x70], R3 ;  /* 0x0000700301007387 */ /* 0x0009e20000100800 */
[----:B-1----:R-:W-:-:S01]  /*30d0*/  FADD R0, RZ, R136 ;  /* 0x00000088ff007221 */ /* 0x002fc20000000000 */
[----:B---3--:R-:W-:-:S04]  /*30e0*/  FADD R4, RZ, R137 ;  /* 0x00000089ff047221 */ /* 0x008fc80000000000 */
[----:B------:R1:W-:Y:S01]  /*30f0*/  STL [R1+0x74], R0 ;  /* 0x0000740001007387 */ /* 0x0003e20000100800 */
[----:B----4-:R-:W-:-:S03]  /*3100*/  FADD R3, RZ, R138 ;  /* 0x0000008aff037221 */ /* 0x010fc60000000000 */
        /* <DEDUP_REMOVED lines=26> */
[----:B-1----:R-:W-:-:S05]  /*32b0*/  FADD R0, RZ, R151 ;  /* 0x00000097ff007221 */ /* 0x002fca0000000000 */
[----:B------:R4:W-:Y:S02]  /*32c0*/  STL [R1+0xb0], R0 ;  /* 0x0000b00001007387 */ /* 0x0009e40000100800 */
.L_x_22:
[----:B------:R-:W-:-:S04]  /*32d0*/  UIADD3 UR12, UR39, 0x1, URZ ;  /* 0x00000001270c7890 */ /* 0x000fc8000fffe03f */
[----:B------:R-:W-:-:S04]  /*32e0*/  UISETP.NE.AND UP0, UPT, UR12, 0x8, UPT ;  /* 0x000000080c00788c */ /* 0x000fc8000bf05270 */
[----:B------:R-:W-:Y:S02]  /*32f0*/  USEL UR6, URZ, 0x1, UP0 ;  /* 0x000000013f067887 */ /* 0x000fe40008000000 */
[----:B------:R-:W-:Y:S02]  /*3300*/  USEL UR12, UR12, URZ, UP0 ;  /* 0x0000003f0c0c7287 */ /* 0x000fe40008000000 */
[----:B------:R-:W-:-:S06]  /*3310*/  ULOP3.LUT UR6, UR36, UR6, URZ, 0x3c, !UPT ;  /* 0x0000000624067292 */ /* 0x000fcc000f8e3c3f */
[----:B-1-34-:R-:W-:Y:S01]  /*3320*/  MOV R0, UR6 ;  /* 0x0000000600007c02 */ /* 0x01afe20008000f00 */
[----:B------:R-:W-:-:S06]  /*3330*/  UMOV UR6, 0x1 ;  /* 0x0000000100067882 */ /* 0x000fcc0000000000 */
.L_x_17:
[----:B------:R-:W-:-:S04]  /*3340*/  UISETP.LT.AND UP0, UPT, UR42, 0x1, UPT ;  /* 0x000000012a00788c */ /* 0x000fc8000bf01270 */
[----:B------:R-:W-:-:S04]  /*3350*/  USEL UR8, UR42, 0x1, UP0 ;  /* 0x000000012a087887 */ /* 0x000fc80008000000 */
[----:B------:R-:W-:-:S04]  /*3360*/  UIADD3 UR8, UR42, -UR8, URZ ;  /* 0x800000082a087290 */ /* 0x000fc8000fffe03f */
[----:B------:R-:W-:-:S06]  /*3370*/  UISETP.GE.AND UP0, UPT, UR8, 0x1, UPT ;  /* 0x000000010800788c */ /* 0x000fcc000bf06270 */
[----:B------:R-:W-:-:S13]  /*3380*/  PLOP3.LUT P0, PT, PT, PT, UP0, 0x80, 0x0 ;  /* 0x000000000000781c */ /* 0x000fda0003f0f008 */
[----:B------:R-:W-:Y:S05]  /*3390*/  @!P0 BRA `(.L_x_23) ;  /* 0x0000001000948947 */ /* 0x000fea0003800000 */
[----:B------:R-:W-:Y:S01]  /*33a0*/  MOV R3, UR8 ;  /* 0x0000000800037c02 */ /* 0x000fe20008000f00 */
[----:B------:R-:W-:Y:S01]  /*33b0*/  UMOV UR13, UR39 ;  /* 0x00000027000d7c82 */ /* 0x000fe20008000000 */
[----:B------:R-:W-:-:S05]  /*33c0*/  ULDC UR14, c[0x0][0x50c] ;  /* 0x00014300000e7ab9 */ /* 0x000fca0000000800 */
.L_x_31:
[----:B------:R-:W3:Y:S02]  /*33d0*/  LDL R4, [R1+0xbc] ;  /* 0x0000bc0001047983 */ /* 0x000ee40000100800 */
[----:B---3--:R-:W-:-:S13]  /*33e0*/  ISETP.NE.AND P1, PT, R4, 0x3, PT ;  /* 0x000000030400780c */ /* 0x008fda0003f25270 */
[----:B------:R-:W-:Y:S05]  /*33f0*/  @!P1 BRA `(.L_x_24) ;  /* 0x0000000000049947 */ /* 0x000fea0003800000 */
[----:B------:R-:W-:Y:S01]  /*3400*/  BPT.TRAP 0x1 ;  /* 0x000000040000795c */ /* 0x000fe20000300000 */
.L_x_24:
[----:B------:R-:W-:Y:S01]  /*3410*/  ULEA UR8, UR12, UR43, 0x3 ;  /* 0x0000002b0c087291 */ /* 0x000fe2000f8e183f */
[----:B------:R-:W-:-:S08]  /*3420*/  SHF.L.U32 R4, R0, 0x1f, RZ ;  /* 0x0000001f00047819 */ /* 0x000fd000000006ff */
[----:B------:R1:W3:Y:S01]  /*3430*/  SYNCS.PHASECHK.TRANS64.TRYWAIT P0, [UR8], R4 ;  /* 0x00000004ff0075a7 */ /* 0x0002e20008000148 */
[----:B------:R-:W-:Y:S05]  /*3440*/  @!P1 BRA `(.L_x_25) ;  /* 0x0000000000049947 */ /* 0x000fea0003800000 */
[----:B------:R-:W-:Y:S01]  /*3450*/  BPT.TRAP 0x1 ;  /* 0x000000040000795c */ /* 0x000fe20000300000 */
.L_x_25:
[----:B---3--:R-:W-:Y:S05]  /*3460*/  @P0 BRA `(.L_x_26) ;  /* 0x0000000000080947 */ /* 0x008fea0003800000 */
[----:B------:R-:W3:Y:S02]  /*3470*/  SYNCS.PHASECHK.TRANS64.TRYWAIT P0, [UR8], R4 ;  /* 0x00000004ff0075a7 */ /* 0x000ee40008000148 */
[----:B---3--:R-:W-:Y:S05]  /*3480*/  @!P0 BRA `(.L_x_27) ;  /* 0x0000016800ac8947 */ /* 0x008fea0003800000 */
.L_x_26:
[----:B------:R-:W-:Y:S01]  /*3490*/  UIADD3 UR8, UR43, 0x16200, URZ ;  /* 0x000162002b087890 */ /* 0x000fe2000fffe03f */
[----:B------:R-:W-:Y:S01]  /*34a0*/  WARPGROUP.ARRIVE ;  /* 0x00000000000079c5 */ /* 0x000fe20000000000 */
[----:B------:R-:W-:Y:S02]  /*34b0*/  UISETP.NE.AND UP0, UPT, UR5, URZ, UPT ;  /* 0x0000003f0500728c */ /* 0x000fe4000bf05270 */
[----:B------:R-:W-:Y:S02]  /*34c0*/  USHF.R.U32.HI UR8, URZ, 0x4, UR8 ;  /* 0x000000043f087899 */ /* 0x000fe40008011608 */
[----:B------:R-:W-:Y:S02]  /*34d0*/  USEL UR6, UR6, URZ, !UP0 ;  /* 0x0000003f06067287 */ /* 0x000fe4000c000000 */
[----:B------:R-:W-:Y:S02]  /*34e0*/  ULOP3.LUT UR5, UR8, 0x3fff, URZ, 0xc0, !UPT ;  /* 0x00003fff08057892 */ /* 0x000fe4000f8ec03f */
[----:B------:R-:W-:-:S02]  /*34f0*/  ULOP3.LUT UR8, UR7, 0x10000, URZ, 0xfc, !UPT ;  /* 0x0001000007087892 */ /* 0x000fc4000f8efc3f */
[----:B------:R-:W-:Y:S02]  /*3500*/  ULOP3.LUT UR5, UR5, 0x10000, URZ, 0xfc, !UPT ;  /* 0x0001000005057892 */ /* 0x000fe4000f8efc3f */
[----:B------:R-:W-:Y:S02]  /*3510*/  UISETP.NE.U32.AND UP0, UPT, UR6, URZ, UPT ;  /* 0x0000003f0600728c */ /* 0x000fe4000bf05070 */
[----:B------:R-:W-:Y:S02]  /*3520*/  ULEA UR8, UR12, UR8, 0x9 ;  /* 0x000000080c087291 */ /* 0x000fe4000f8e483f */
[----:B------:R-:W-:Y:S01]  /*3530*/  ULEA UR10, UR12, UR5, 0xa ;  /* 0x000000050c0a7291 */ /* 0x000fe2000f8e503f */
[----:B------:R-:W-:Y:S01]  /*3540*/  UMOV UR9, 0x80000020 ;  /* 0x8000002000097882 */ /* 0x000fe20000000000 */
[----:B------:R-:W-:Y:S01]  /*3550*/  UMOV UR11, 0x80000020 ;  /* 0x80000020000b7882 */ /* 0x000fe20000000000 */
[----:B------:R-:W-:-:S06]  /*3560*/  UIADD3 UR4, UR4, 0x2, URZ ;  /* 0x0000000204047890 */ /* 0x000fcc000fffe03f */
[----:B------:R-:W-:Y:S01]  /*3570*/  QGMMA.64x256x32.F32.E4M3.E4M3 R24, gdesc[UR8], R24, UP0, gsb0 ;  /* 0x03e00000081879f3 */ /* 0x000fe2000b800818 */
[----:B------:R-:W-:Y:S02]  /*3580*/  UIADD3 UR8, UR8, 0x2, URZ ;  /* 0x0000000208087890 */ /* 0x000fe4000fffe03f */
[----:B------:R-:W-:Y:S01]  /*3590*/  UIADD3 UR10, UR10, 0x2, URZ ;  /* 0x000000020a0a7890 */ /* 0x000fe2000fffe03f */
[----:B------:R-:W-:Y:S01]  /*35a0*/  UMOV UR9, 0x80000020 ;  /* 0x8000002000097882 */ /* 0x000fe20000000000 */
[----:B------:R-:W-:Y:S01]  /*35b0*/  UMOV UR11, 0x80000020 ;  /* 0x80000020000b7882 */ /* 0x000fe20000000000 */
[----:B------:R-:W-:-:S04]  /*35c0*/  UISETP.NE.AND UP0, UPT, UR4, UR14, UPT ;  /* 0x0000000e0400728c */ /* 0x000fc8000bf05270 */
[----:B------:R-:W-:-:S06]  /*35d0*/  USEL UR5, URZ, 0x1, UP0 ;  /* 0x000000013f057887 */ /* 0x000fcc0008000000 */
[----:B------:R-:W-:Y:S01]  /*35e0*/  ISETP.NE.AND P0, PT, RZ, UR5, PT ;  /* 0x00000005ff007c0c */ /* 0x000fe2000bf05270 */
[----:B------:R-:W-:Y:S02]  /*35f0*/  WARPGROUP.DEPBAR.LE gsb0, 0x0 ;  /* 0x00008000000079c5 */ /* 0x000fe40000010000 */
[----:B------:R-:W-:-:S09]  /*3600*/  WARPGROUP.ARRIVE ;  /* 0x00000000000079c5 */ /* 0x000fd20000000000 */
[----:B------:R-:W-:Y:S03]  /*3610*/  QGMMA.64x256x32.F32.E4M3.E4M3 R24, gdesc[UR8], R24, gsb0 ;  /* 0x03e00000081879f3 */ /* 0x000fe60008000818 */
[----:B------:R-:W-:Y:S02]  /*3620*/  WARPGROUP.DEPBAR.LE gsb0, 0x0 ;  /* 0x00008000000079c5 */ /* 0x000fe40000010000 */
[----:B------:R-:W-:Y:S05]  /*3630*/  @!P0 BRA `(.L_x_28) ;  /* 0x0000000c00948947 */ /* 0x000fea0003800000 */
[----:B------:R-:W4:Y:S04]  /*3640*/  LDL.LU R21, [R1] ;  /* 0x0000000001157983 */ /* 0x000f280000300800 */
[----:B------:R-:W2:Y:S04]  /*3650*/  LDL.LU R20, [R1+0x4] ;  /* 0x0000040001147983 */ /* 0x000ea80000300800 */
        /* <DEDUP_REMOVED lines=8> */
[----:B---3--:R-:W3:Y:S01]  /*36e0*/  LDL.LU R7, [R1+0x28] ;  /* 0x0000280001077983 */ /* 0x008ee20000300800 */
[----:B------:R-:W-:-:S01]  /*36f0*/  FADD R227, R24, R227 ;  /* 0x000000e318e37221 */ /* 0x000fc20000000000 */
[----:B------:R-:W-:Y:S01]  /*3700*/  FADD R226, R25, R226 ;  /* 0x000000e219e27221 */ /* 0x000fe20000000000 */
[----:B------:R-:W-:-:S01]  /*3710*/  FADD R225, R26, R225 ;  /* 0x000000e11ae17221 */ /* 0x000fc20000000000 */
[----:B------:R-:W-:Y:S01]  /*3720*/  STL [R1+0xe4], R6 ;  /* 0x0000e40601007387 */ /* 0x000fe20000100800 */
        /* <DEDUP_REMOVED lines=11> */
[----:B-----5:R-:W-:Y:S01]  /*37e0*/  STL [R1+0xd8], R2 ;  /* 0x0000d80201007387 */ /* 0x020fe20000100800 */
[----:B------:R-:W-:-:S01]  /*37f0*/  FADD R215, R36, R215 ;  /* 0x000000d724d77221 */ /* 0x000fc20000000000 */
[----:B------:R-:W-:Y:S01]  /*3800*/  FADD R214, R37, R214 ;  /* 0x000000d625d67221 */ /* 0x000fe20000000000 */
[----:B------:R-:W-:-:S01]  /*3810*/  FADD R213, R38, R213 ;  /* 0x000000d526d57221 */ /* 0x000fc20000000000 */
[----:B------:R-:W-:Y:S01]  /*3820*/  STL [R1+0xd4], R0 ;  /* 0x0000d40001007387 */ /* 0x000fe20000100800 */
[----:B------:R-:W-:-:S01]  /*3830*/  FADD R212, R39, R212 ;  /* 0x000000d427d47221 */ /* 0x000fc20000000000 */
[----:B------:R-:W-:Y:S01]  /*3840*/  FADD R211, R40, R211 ;  /* 0x000000d328d37221 */ /* 0x000fe20000000000 */
        /* <DEDUP_REMOVED lines=66> */
[----:B----4-:R-:W-:-:S01]  /*3c70*/  FADD R21, R107, R21 ;  /* 0x000000156b157221 */ /* 0x010fc20000000000 */
[----:B--2---:R-:W-:-:S04]  /*3c80*/  FADD R20, R108, R20 ;  /* 0x000000146c147221 */ /* 0x004fc80000000000 */
[----:B------:R2:W-:Y:S01]  /*3c90*/  STL [R1], R21 ;  /* 0x0000001501007387 */ /* 0x0005e20000100800 */
[----:B------:R-:W-:-:S03]  /*3ca0*/  FADD R15, R109, R15 ;  /* 0x0000000f6d0f7221 */ /* 0x000fc60000000000 */
[----:B------:R4:W-:Y:S01]  /*3cb0*/  STL [R1+0x4], R20 ;  /* 0x0000041401007387 */ /* 0x0009e20000100800 */
        /* <DEDUP_REMOVED lines=13> */
[----:B--2---:R-:W2:Y:S01]  /*3d90*/  LDL.LU R21, [R1+0x2c] ;  /* 0x00002c0001157983 */ /* 0x004ea20000300800 */
[----:B---3--:R-:W-:-:S03]  /*3da0*/  FADD R7, R117, R7 ;  /* 0x0000000775077221 */ /* 0x008fc60000000000 */
[----:B------:R3:W-:Y:S04]  /*3db0*/  STL [R1+0x20], R9 ;  /* 0x0000200901007387 */ /* 0x0007e80000100800 */
[----:B----4-:R-:W4:Y:S04]  /*3dc0*/  LDL.LU R20, [R1+0x30] ;  /* 0x0000300001147983 */ /* 0x010f280000300800 */
[----:B------:R3:W-:Y:S04]  /*3dd0*/  STL [R1+0x24], R8 ;  /* 0x0000240801007387 */ /* 0x0007e80000100800 */
[----:B-1----:R-:W4:Y:S04]  /*3de0*/  LDL.LU R15, [R1+0x34] ;  /* 0x00003400010f7983 */ /* 0x002f280000300800 */
[----:B------:R1:W-:Y:S04]  /*3df0*/  STL [R1+0x28], R7 ;  /* 0x0000280701007387 */ /* 0x0003e80000100800 */
[----:B------:R-:W4:Y:S04]  /*3e00*/  LDL.LU R14, [R1+0x38] ;  /* 0x00003800010e7983 */ /* 0x000f280000300800 */
[----:B------:R-:W4:Y:S04]  /*3e10*/  LDL.LU R13, [R1+0x3c] ;  /* 0x00003c00010d7983 */ /* 0x000f280000300800 */
[----:B------:R-:W4:Y:S04]  /*3e20*/  LDL.LU R12, [R1+0x40] ;  /* 0x00004000010c7983 */ /* 0x000f280000300800 */
[----:B------:R-:W4:Y:S04]  /*3e30*/  LDL.LU R11, [R1+0x44] ;  /* 0x00004400010b7983 */ /* 0x000f280000300800 */
[----:B------:R-:W4:Y:S04]  /*3e40*/  LDL.LU R10, [R1+0x48] ;  /* 0x00004800010a7983 */ /* 0x000f280000300800 */
[----:B---3--:R-:W3:Y:S04]  /*3e50*/  LDL.LU R9, [R1+0x4c] ;  /* 0x00004c0001097983 */ /* 0x008ee80000300800 */
[----:B------:R-:W3:Y:S04]  /*3e60*/  LDL.LU R8, [R1+0x50] ;  /* 0x0000500001087983 */ /* 0x000ee80000300800 */
[----:B-1----:R-:W3:Y:S04]  /*3e70*/  LDL.LU R7, [R1+0x54] ;  /* 0x0000540001077983 */ /* 0x002ee80000300800 */
[----:B------:R-:W3:Y:S04]  /*3e80*/  LDL.LU R6, [R1+0x58] ;  /* 0x0000580001067983 */ /* 0x000ee80000300800 */
[----:B------:R-:W3:Y:S04]  /*3e90*/  LDL.LU R5, [R1+0x5c] ;  /* 0x00005c0001057983 */ /* 0x000ee80000300800 */
[----:B------:R-:W3:Y:S04]  /*3ea0*/  LDL.LU R4, [R1+0x60] ;  /* 0x0000600001047983 */ /* 0x000ee80000300800 */
[----:B------:R-:W3:Y:S04]  /*3eb0*/  LDL.LU R3, [R1+0x64] ;  /* 0x0000640001037983 */ /* 0x000ee80000300800 */
[----:B------:R-:W3:Y:S04]  /*3ec0*/  LDL.LU R2, [R1+0x68] ;  /* 0x0000680001027983 */ /* 0x000ee80000300800 */
[----:B------:R-:W3:Y:S01]  /*3ed0*/  LDL.LU R0, [R1+0x6c] ;  /* 0x00006c0001007983 */ /* 0x000ee20000300800 */
[----:B--2---:R-:W-:-:S01]  /*3ee0*/  FADD R21, R118, R21 ;  /* 0x0000001576157221 */ /* 0x004fc20000000000 */
[----:B----4-:R-:W-:-:S04]  /*3ef0*/  FADD R20, R119, R20 ;  /* 0x0000001477147221 */ /* 0x010fc80000000000 */
[----:B------:R-:W-:Y:S01]  /*3f00*/  STL [R1+0x2c], R21 ;  /* 0x00002c1501007387 */ /* 0x000fe20000100800 */
[----:B------:R-:W-:-:S03]  /*3f10*/  FADD R15, R120, R15 ;  /* 0x0000000f780f7221 */ /* 0x000fc60000000000 */
        /* <DEDUP_REMOVED lines=11> */
[----:B---3--:R-:W-:-:S03]  /*3fd0*/  FADD R9, R126, R9 ;  /* 0x000000097e097221 */ /* 0x008fc60000000000 */
        /* <DEDUP_REMOVED lines=8> */
[----:B------:R1:W-:Y:S01]  /*4060*/  STL [R1+0x58], R6 ;  /* 0x0000580601007387 */ /* 0x0003e20000100800 */
[----:B------:R-:W-:-:S03]  /*4070*/  FADD R4, R131, R4 ;  /* 0x0000000483047221 */ /* 0x000fc60000000000 */
[----:B------:R2:W-:Y:S01]  /*4080*/  STL [R1+0x5c], R5 ;  /* 0x00005c0501007387 */ /* 0x0005e20000100800 */
[----:B------:R-:W-:-:S03]  /*4090*/  FADD R3, R132, R3 ;  /* 0x0000000384037221 */ /* 0x000fc60000000000 */
[----:B------:R-:W-:Y:S01]  /*40a0*/  STL [R1+0x60], R4 ;  /* 0x0000600401007387 */ /* 0x000fe20000100800 */
[----:B------:R-:W-:-:S03]  /*40b0*/  FADD R2, R133, R2 ;  /* 0x0000000285027221 */ /* 0x000fc60000000000 */
[----:B-1----:R-:W3:Y:S01]  /*40c0*/  LDL.LU R6, [R1+0x70] ;  /* 0x0000700001067983 */ /* 0x002ee20000300800 */
[----:B------:R-:W-:-:S03]  /*40d0*/  FADD R0, R134, R0 ;  /* 0x0000000086007221 */ /* 0x000fc60000000000 */
[----:B------:R1:W-:Y:S04]  /*40e0*/  STL [R1+0x64], R3 ;  /* 0x0000640301007387 */ /* 0x0003e80000100800 */
[----:B--2---:R-:W2:Y:S04]  /*40f0*/  LDL.LU R5, [R1+0x74] ;  /* 0x0000740001057983 */ /* 0x004ea80000300800 */
[----:B------:R4:W-:Y:S04]  /*4100*/  STL [R1+0x68], R2 ;  /* 0x0000680201007387 */ /* 0x0009e80000100800 */
[----:B-1----:R-:W2:Y:S04]  /*4110*/  LDL.LU R3, [R1+0x78] ;  /* 0x0000780001037983 */ /* 0x002ea80000300800 */
[----:B------:R1:W-:Y:S04]  /*4120*/  STL [R1+0x6c], R0 ;  /* 0x00006c0001007387 */ /* 0x0003e80000100800 */
[----:B----4-:R-:W4:Y:S04]  /*4130*/  LDL.LU R2, [R1+0x7c] ;  /* 0x00007c0001027983 */ /* 0x010f280000300800 */
[----:B-1----:R-:W4:Y:S04]  /*4140*/  LDL.LU R0, [R1+0x80] ;  /* 0x0000800001007983 */ /* 0x002f280000300800 */
[----:B------:R-:W4:Y:S04]  /*4150*/  LDL.LU R21, [R1+0x84] ;  /* 0x0000840001157983 */ /* 0x000f280000300800 */
        /* <DEDUP_REMOVED lines=10> */
[----:B------:R-:W4:Y:S01]  /*4200*/  LDL.LU R4, [R1+0xb0] ;  /* 0x0000b00001047983 */ /* 0x000f220000300800 */
[----:B------:R-:W-:Y:S01]  /*4210*/  UMOV UR4, URZ ;  /* 0x0000003f00047c82 */ /* 0x000fe20008000000 */
[----:B---3--:R-:W-:-:S05]  /*4220*/  FADD R6, R135, R6 ;  /* 0x0000000687067221 */ /* 0x008fca0000000000 */
[----:B------:R1:W-:Y:S01]  /*4230*/  STL [R1+0x70], R6 ;  /* 0x0000700601007387 */ /* 0x0003e20000100800 */
[----:B--2---:R-:W-:-:S03]  /*4240*/  FADD R5, R136, R5 ;  /* 0x0000000588057221 */ /* 0x004fc60000000000 */
[----:B-1----:R1:W5:Y:S01]  /*4250*/  LDL.LU R6, [R1+0xe4] ;  /* 0x0000e40001067983 */ /* 0x0023620000300800 */
[----:B------:R-:W-:-:S03]  /*4260*/  FADD R3, R137, R3 ;  /* 0x0000000389037221 */ /* 0x000fc60000000000 */
[----:B------:R2:W-:Y:S01]  /*4270*/  STL [R1+0x74], R5 ;  /* 0x0000740501007387 */ /* 0x0005e20000100800 */
[----:B----4-:R-:W-:-:S03]  /*4280*/  FADD R2, R138, R2 ;  /* 0x000000028a027221 */ /* 0x010fc60000000000 */
[----:B--2---:R1:W5:Y:S01]  /*4290*/  LDL.LU R5, [R1+0xe0] ;  /* 0x0000e00001057983 */ /* 0x0043620000300800 */
[----:B------:R-:W-:-:S03]  /*42a0*/  FADD R0, R139, R0 ;  /* 0x000000008b007221 */ /* 0x000fc60000000000 */
[----:B------:R2:W-:Y:S01]  /*42b0*/  STL [R1+0x78], R3 ;  /* 0x0000780301007387 */ /* 0x0005e20000100800 */
[----:B------:R-:W-:-:S01]  /*42c0*/  FADD R21, R140, R21 ;  /* 0x000000158c157221 */ /* 0x000fc20000000000 */
[----:B------:R-:W-:Y:S02]  /*42d0*/  FADD R20, R141, R20 ;  /* 0x000000148d147221 */ /* 0x000fe40000000000 */
[----:B--2---:R1:W5:Y:S01]  /*42e0*/  LDL.LU R3, [R1+0xdc] ;  /* 0x0000dc0001037983 */ /* 0x0043620000300800 */
[----:B------:R-:W-:-:S03]  /*42f0*/  FADD R15, R142, R15 ;  /* 0x0000000f8e0f7221 */ /* 0x000fc60000000000 */
[----:B------:R2:W-:Y:S01]  /*4300*/  STL [R1+0x7c], R2 ;  /* 0x00007c0201007387 */ /* 0x0005e20000100800 */
[----:B------:R-:W-:-:S01]  /*4310*/  FADD R14, R143, R14 ;  /* 0x0000000e8f0e7221 */ /* 0x000fc20000000000 */
[----:B------:R-:W-:Y:S01]  /*4320*/  FADD R13, R144, R13 ;  /* 0x0000000d900d7221 */ /* 0x000fe20000000000 */
[----:B------:R-:W-:-:S01]  /*4330*/  FADD R12, R145, R12 ;  /* 0x0000000c910c7221 */ /* 0x000fc20000000000 */
[----:B--2---:R1:W5:Y:S01]  /*4340*/  LDL.LU R2, [R1+0xd8] ;  /* 0x0000d80001027983 */ /* 0x0043620000300800 */
[----:B------:R-:W-:-:S03]  /*4350*/  FADD R11, R146, R11 ;  /* 0x0000000b920b7221 */ /* 0x000fc60000000000 */
[----:B------:R2:W-:Y:S01]  /*4360*/  STL [R1+0x80], R0 ;  /* 0x0000800001007387 */ /* 0x0005e20000100800 */
[----:B------:R-:W-:-:S01]  /*4370*/  FADD R10, R147, R10 ;  /* 0x0000000a930a7221 */ /* 0x000fc20000000000 */
[----:B------:R-:W-:Y:S02]  /*4380*/  FADD R9, R148, R9 ;  /* 0x0000000994097221 */ /* 0x000fe40000000000 */
[----:B--2---:R1:W5:Y:S04]  /*4390*/  LDL.LU R0, [R1+0xd4] ;  /* 0x0000d40001007983 */ /* 0x0043680000300800 */
[----:B------:R1:W-:Y:S01]  /*43a0*/  STL [R1+0x84], R21 ;  /* 0x0000841501007387 */ /* 0x0003e20000100800 */
[----:B------:R-:W-:-:S03]  /*43b0*/  FADD R8, R149, R8 ;  /* 0x0000000895087221 */ /* 0x000fc60000000000 */
[----:B------:R1:W-:Y:S01]  /*43c0*/  STL [R1+0x88], R20 ;  /* 0x0000881401007387 */ /* 0x0003e20000100800 */
[----:B------:R-:W-:-:S03]  /*43d0*/  FADD R4, R4, R151 ;  /* 0x0000009704047221 */ /* 0x000fc60000000000 */
[----:B------:R1:W-:Y:S01]  /*43e0*/  STL [R1+0x8c], R15 ;  /* 0x00008c0f01007387 */ /* 0x0003e20000100800 */
[----:B------:R-:W-:-:S03]  /*43f0*/  FADD R7, R150, R7 ;  /* 0x0000000796077221 */ /* 0x000fc60000000000 */
[----:B------:R1:W-:Y:S04]  /*4400*/  STL [R1+0x90], R14 ;  /* 0x0000900e01007387 */ /* 0x0003e80000100800 */
[----:B------:R1:W-:Y:S04]  /*4410*/  STL [R1+0x94], R13 ;  /* 0x0000940d01007387 */ /* 0x0003e80000100800 */
[----:B------:R1:W-:Y:S04]  /*4420*/  STL [R1+0x98], R12 ;  /* 0x0000980c01007387 */ /* 0x0003e80000100800 */
[----:B------:R1:W-:Y:S04]  /*4430*/  STL [R1+0x9c], R11 ;  /* 0x00009c0b01007387 */ /* 0x0003e80000100800 */
[----:B------:R1:W-:Y:S04]  /*4440*/  STL [R1+0xa0], R10 ;  /* 0x0000a00a01007387 */ /* 0x0003e80000100800 */
[----:B------:R1:W-:Y:S04]  /*4450*/  STL [R1+0xa4], R9 ;  /* 0x0000a40901007387 */ /* 0x0003e80000100800 */
[----:B------:R1:W-:Y:S04]  /*4460*/  STL [R1+0xa8], R8 ;  /* 0x0000a80801007387 */ /* 0x0003e80000100800 */
[----:B------:R1:W-:Y:S04]  /*4470*/  STL [R1+0xb0], R4 ;  /* 0x0000b00401007387 */ /* 0x0003e80000100800 */
[----:B------:R1:W-:Y:S02]  /*4480*/  STL [R1+0xac], R7 ;  /* 0x0000ac0701007387 */ /* 0x0003e40000100800 */
.L_x_28:
[----:B------:R-:W-:Y:S05]  /*4490*/  @!P1 BRA `(.L_x_29) ;  /* 0x0000000000049947 */ /* 0x000fea0003800000 */
[----:B------:R-:W-:Y:S01]  /*44a0*/  BPT.TRAP 0x1 ;  /* 0x000000040000795c */ /* 0x000fe20000300000 */
.L_x_29:
[----:B-1-3--:R-:W3:Y:S01]  /*44b0*/  LDL R4, [R1+0xc8] ;  /* 0x0000c80001047983 */ /* 0x00aee20000100800 */
[----:B------:R-:W-:-:S04]  /*44c0*/  ULEA UR6, UR13, UR43, 0x3 ;  /* 0x0000002b0d067291 */ /* 0x000fc8000f8e183f */
[----:B------:R-:W-:-:S04]  /*44d0*/  UIADD3 UR6, UR6, 0x40, URZ ;  /* 0x0000004006067890 */ /* 0x000fc8000fffe03f */
[----:B------:R-:W-:-:S09]  /*44e0*/  UPRMT UR6, URZ, 0x654, UR6 ;  /* 0x000006543f067896 */ /* 0x000fd20008000006 */
[----:B------:R-:W-:Y:S01]  /*44f0*/  SYNCS.ARRIVE.TRANS64.RED.A1T0 RZ, [UR6], RZ ;  /* 0x000000ffffff79a7 */ /* 0x000fe20008100406 */
[----:B---3--:R-:W-:-:S13]  /*4500*/  ISETP.GT.U32.AND P0, PT, R4, 0x1, PT ;  /* 0x000000010400780c */ /* 0x008fda0003f04070 */
[----:B------:R-:W-:Y:S05]  /*4510*/  @P0 BRA `(.L_x_30) ;  /* 0x0000000000040947 */ /* 0x000fea0003800000 */
[----:B------:R-:W-:Y:S01]  /*4520*/  BPT.TRAP 0x1 ;  /* 0x000000040000795c */ /* 0x000fe20000300000 */
.L_x_30:
[----:B------:R-:W-:Y:S01]  /*4530*/  UIADD3 UR12, UR12, 0x1, URZ ;  /* 0x000000010c0c7890 */ /* 0x000fe2000fffe03f */
[C---:B-----5:R-:W-:Y:S01]  /*4540*/  ISETP.GT.AND P0, PT, R3.reuse, 0x1, PT ;  /* 0x000000010300780c */ /* 0x060fe20003f04270 */
[----:B------:R-:W-:Y:S01]  /*4550*/  UIADD3 UR13, UR13, 0x1, URZ ;  /* 0x000000010d0d7890 */ /* 0x000fe2000fffe03f */
[----:B------:R-:W-:Y:S01]  /*4560*/  IADD3 R3, R3, -0x1, RZ ;  /* 0xffffffff03037810 */ /* 0x000fe20007ffe0ff */
[----:B------:R-:W-:Y:S02]  /*4570*/  UISETP.NE.AND UP0, UPT, UR12, 0x8, UPT ;  /* 0x000000080c00788c */ /* 0x000fe4000bf05270 */
[----:B------:R-:W-:Y:S02]  /*4580*/  UISETP.NE.AND UP1, UPT, UR13, 0x8, UPT ;  /* 0x000000080d00788c */ /* 0x000fe4000bf25270 */
[----:B------:R-:W-:Y:S02]  /*4590*/  USEL UR6, URZ, 0x1, UP0 ;  /* 0x000000013f067887 */ /* 0x000fe40008000000 */
[----:B------:R-:W-:-:S02]  /*45a0*/  USEL UR12, UR12, URZ, UP0 ;  /* 0x0000003f0c0c7287 */ /* 0x000fc40008000000 */
[----:B------:R-:W-:Y:S02]  /*45b0*/  USEL UR13, UR13, URZ, UP1 ;  /* 0x0000003f0d0d7287 */ /* 0x000fe40008800000 */
[----:B------:R-:W-:Y:S01]  /*45c0*/  LOP3.LUT R0, R0, UR6, RZ, 0x3c, !PT ;  /* 0x0000000600007c12 */ /* 0x000fe2000f8e3cff */
[----:B------:R-:W-:Y:S01]  /*45d0*/  UMOV UR6, 0x1 ;  /* 0x0000000100067882 */ /* 0x000fe20000000000 */
[----:B------:R-:W-:Y:S08]  /*45e0*/  @P0 BRA `(.L_x_31) ;  /* 0xffffffec00780947 */ /* 0x000ff0000383ffff */
.L_x_23:
[----:B------:R-:W-:-:S04]  /*45f0*/  UISETP.NE.AND UP0, UPT, UR4, URZ, UPT ;  /* 0x0000003f0400728c */ /* 0x000fc8000bf05270 */
[----:B------:R-:W-:-:S06]  /*4600*/  USEL UR4, URZ, 0x1, !UP0 ;  /* 0x000000013f047887 */ /* 0x000fcc000c000000 */
[----:B------:R-:W-:-:S13]  /*4610*/  ISETP.NE.AND P0, PT, RZ, UR4, PT ;  /* 0x00000004ff007c0c */ /* 0x000fda000bf05270 */
[----:B------:R-:W-:Y:S05]  /*4620*/  @!P0 BRA `(.L_x_32) ;  /* 0x0000000c00688947 */ /* 0x000fea0003800000 */
[----:B------:R-:W3:Y:S04]  /*4630*/  LDL.LU R4, [R1+0xb0] ;  /* 0x0000b00001047983 */ /* 0x000ee80000300800 */
[----:B------:R-:W4:Y:S04]  /*4640*/  LDL.LU R7, [R1+0xac] ;  /* 0x0000ac0001077983 */ /* 0x000f280000300800 */
[----:B------:R-:W2:Y:S04]  /*4650*/  LDL.LU R8, [R1+0xa8] ;  /* 0x0000a80001087983 */ /* 0x000ea80000300800 */
[----:B------:R-:W3:Y:S04]  /*4660*/  LDL.LU R9, [R1+0xa4] ;  /* 0x0000a40001097983 */ /* 0x000ee80000300800 */
[----:B------:R-:W4:Y:S04]  /*4670*/  LDL.LU R10, [R1+0xa0] ;  /* 0x0000a000010a7983 */ /* 0x000f280000300800 */
[----:B------:R-:W2:Y:S04]  /*4680*/  LDL.LU R11, [R1+0x9c] ;  /* 0x00009c00010b7983 */ /* 0x000ea80000300800 */
[----:B------:R-:W3:Y:S04]  /*4690*/  LDL.LU R12, [R1+0x98] ;  /* 0x00009800010c7983 */ /* 0x000ee80000300800 */
[----:B------:R-:W4:Y:S04]  /*46a0*/  LDL.LU R13, [R1+0x94] ;  /* 0x00009400010d7983 */ /* 0x000f280000300800 */
[----:B------:R-:W2:Y:S04]  /*46b0*/  LDL.LU R14, [R1+0x90] ;  /* 0x00009000010e7983 */ /* 0x000ea80000300800 */
[----:B------:R-:W3:Y:S01]  /*46c0*/  LDL.LU R0, [R1+0x24] ;  /* 0x0000240001007983 */ /* 0x000ee20000300800 */
[----:B------:R-:W-:-:S03]  /*46d0*/  FADD R227, R24, R227 ;  /* 0x000000e318e37221 */ /* 0x000fc60000000000 */
[----:B------:R-:W4:Y:S01]  /*46e0*/  LDL.LU R3, [R1+0x28] ;  /* 0x0000280001037983 */ /* 0x000f220000300800 */
[----:B------:R-:W-:-:S03]  /*46f0*/  FADD R226, R25, R226 ;  /* 0x000000e219e27221 */ /* 0x000fc60000000000 */
[----:B------:R-:W2:Y:S01]  /*4700*/  LDL.LU R21, [R1+0x2c] ;  /* 0x00002c0001157983 */ /* 0x000ea20000300800 */
        /* <DEDUP_REMOVED lines=13> */
[----:B------:R-:W2:Y:S04]  /*47e0*/  LDL.LU R28, [R1+0x10] ;  /* 0x00001000011c7983 */ /* 0x000ea80000300800 */
[----:B------:R-:W2:Y:S04]  /*47f0*/  LDL.LU R29, [R1+0xc] ;  /* 0x00000c00011d7983 */ /* 0x000ea80000300800 */
[----:B------:R-:W2:Y:S04]  /*4800*/  LDL.LU R30, [R1+0x8] ;  /* 0x00000800011e7983 */ /* 0x000ea80000300800 */
[----:B------:R-:W2:Y:S04]  /*4810*/  LDL.LU R31, [R1+0x4] ;  /* 0x00000400011f7983 */ /* 0x000ea80000300800 */
[----:B------:R-:W2:Y:S01]  /*4820*/  LDL.LU R32, [R1] ;  /* 0x0000000001207983 */ /* 0x000ea20000300800 */
[----:B------:R-:W-:Y:S01]  /*4830*/  FADD R211, R40, R211 ;  /* 0x000000d328d37221 */ /* 0x000fe20000000000 */
        /* <DEDUP_REMOVED lines=73> */
[----:B---3--:R-:W-:Y:S01]  /*4cd0*/  FADD R0, R116, R0 ;  /* 0x0000000074007221 */ /* 0x008fe20000000000 */
[----:B----4-:R-:W-:Y:S01]  /*4ce0*/  FADD R3, R117, R3 ;  /* 0x0000000375037221 */ /* 0x010fe20000000000 */
[----:B--2---:R-:W-:Y:S01]  /*4cf0*/  FADD R21, R118, R21 ;  /* 0x0000001576157221 */ /* 0x004fe20000000000 */
        /* <DEDUP_REMOVED lines=10> */
[----:B------:R-:W-:-:S05]  /*4da0*/  FADD R32, R107, R32 ;  /* 0x000000206b207221 */ /* 0x000fca0000000000 */
[----:B------:R1:W-:Y:S04]  /*4db0*/  STL [R1], R32 ;  /* 0x0000002001007387 */ /* 0x0003e80000100800 */
        /* <DEDUP_REMOVED lines=21> */
[----:B-1----:R-:W4:Y:S04]  /*4f10*/  LDL.LU R32, [R1+0x58] ;  /* 0x0000580001207983 */ /* 0x002f280000300800 */
[----:B--2---:R-:W2:Y:S04]  /*4f20*/  LDL.LU R31, [R1+0x5c] ;  /* 0x00005c00011f7983 */ /* 0x004ea80000300800 */
[----:B---3--:R-:W3:Y:S04]  /*4f30*/  LDL.LU R30, [R1+0x60] ;  /* 0x00006000011e7983 */ /* 0x008ee80000300800 */
[----:B----4-:R-:W4:Y:S04]  /*4f40*/  LDL.LU R29, [R1+0x64] ;  /* 0x00006400011d7983 */ /* 0x010f280000300800 */
        /* <DEDUP_REMOVED lines=20> */
[----:B------:R-:W-:-:S04]  /*5090*/  FADD R39, R122, R39 ;  /* 0x000000277a277221 */ /* 0x000fc80000000000 */
        /* <DEDUP_REMOVED lines=15> */
[----:B--2---:R-:W-:-:S03]  /*5190*/  FADD R31, R130, R31 ;  /* 0x0000001f821f7221 */ /* 0x004fc60000000000 */
[----:B------:R1:W-:Y:S01]  /*51a0*/  STL [R1+0x58], R32 ;  /* 0x0000582001007387 */ /* 0x0003e20000100800 */
[----:B---3--:R-:W-:-:S03]  /*51b0*/  FADD R30, R131, R30 ;  /* 0x0000001e831e7221 */ /* 0x008fc60000000000 */
[----:B------:R1:W-:Y:S01]  /*51c0*/  STL [R1+0x5c], R31 ;  /* 0x00005c1f01007387 */ /* 0x0003e20000100800 */
[----:B----4-:R-:W-:-:S03]  /*51d0*/  FADD R29, R132, R29 ;  /* 0x0000001d841d7221 */ /* 0x010fc60000000000 */
        /* <DEDUP_REMOVED lines=31> */
.L_x_32:
[----:B-1----:R-:W1:Y:S02]  /*53d0*/  LDC R0, c[0x0][0x28c] ;  /* 0x0000a300ff007b82 */ /* 0x002e640000000800 */
[----:B-1----:R-:W-:-:S13]  /*53e0*/  ISETP.GE.AND P0, PT, R0, 0x1, PT ;  /* 0x000000010000780c */ /* 0x002fda0003f06270 */
[----:B------:R-:W-:Y:S05]  /*53f0*/  @!P0 BRA `(.L_x_33) ;  /* 0x0000000000408947 */ /* 0x000fea0003800000 */
[----:B------:R-:W3:Y:S02]  /*5400*/  LDL R3, [R1+0xbc] ;  /* 0x0000bc0001037983 */ /* 0x000ee40000100800 */
[----:B---3--:R-:W-:-:S13]  /*5410*/  ISETP.NE.AND P0, PT, R3, 0x3, PT ;  /* 0x000000030300780c */ /* 0x008fda0003f05270 */
[----:B------:R-:W-:Y:S05]  /*5420*/  @!P0 BRA `(.L_x_34) ;  /* 0x0000000000048947 */ /* 0x000fea0003800000 */
[----:B------:R-:W-:Y:S01]  /*5430*/  BPT.TRAP 0x1 ;  /* 0x000000040000795c */ /* 0x000fe20000300000 */
.L_x_34:
[----:B------:R-:W3:Y:S01]  /*5440*/  LDL R0, [R1+0xc8] ;  /* 0x0000c80001007983 */ /* 0x000ee20000100800 */
[----:B------:R-:W-:-:S04]  /*5450*/  UISETP.LT.AND UP0, UPT, UR42, 0x1, UPT ;  /* 0x000000012a00788c */ /* 0x000fc8000bf01270 */
[----:B------:R-:W-:-:S04]  /*5460*/  USEL UR4, UR42, 0x1, UP0 ;  /* 0x000000012a047887 */ /* 0x000fc80008000000 */
[----:B------:R-:W-:-:S04]  /*5470*/  UIADD3 UR4, UR39, UR42, -UR4 ;  /* 0x0000002a27047290 */ /* 0x000fc8000fffe804 */
[----:B------:R-:W-:-:S04]  /*5480*/  USHF.L.U32 UR4, UR4, 0x3, URZ ;  /* 0x0000000304047899 */ /* 0x000fc8000800063f */
[----:B------:R-:W-:-:S04]  /*5490*/  ULOP3.LUT UR4, UR4, 0x38, URZ, 0xc0, !UPT ;  /* 0x0000003804047892 */ /* 0x000fc8000f8ec03f */
[----:B------:R-:W-:-:S04]  /*54a0*/  UIADD3 UR4, UR43, 0x40, UR4 ;  /* 0x000000402b047890 */ /* 0x000fc8000fffe004 */
[----:B------:R-:W-:-:S09]  /*54b0*/  UPRMT UR4, URZ, 0x654, UR4 ;  /* 0x000006543f047896 */ /* 0x000fd20008000004 */
[----:B------:R-:W-:Y:S01]  /*54c0*/  SYNCS.ARRIVE.TRANS64.RED.A1T0 RZ, [UR4], RZ ;  /* 0x000000ffffff79a7 */ /* 0x000fe20008100404 */
[----:B---3--:R-:W-:-:S13]  /*54d0*/  ISETP.GT.U32.AND P0, PT, R0, 0x1, PT ;  /* 0x000000010000780c */ /* 0x008fda0003f04070 */
[----:B------:R-:W-:Y:S05]  /*54e0*/  @P0 BRA `(.L_x_33) ;  /* 0x0000000000040947 */ /* 0x000fea0003800000 */
[----:B------:R-:W-:Y:S01]  /*54f0*/  BPT.TRAP 0x1 ;  /* 0x000000040000795c */ /* 0x000fe20000300000 */
.L_x_33:
[----:B------:R-:W-:Y:S01]  /*5500*/  UIADD3 UR4, UR43, 0x100, URZ ;  /* 0x000001002b047890 */ /* 0x000fe2000fffe03f */
[----:B------:R-:W-:Y:S02]  /*5510*/  R2UR UR54, R6 ;  /* 0x00000000063672ca */ /* 0x000fe400000e0000 */
[----:B------:R-:W-:Y:S01]  /*5520*/  R2UR UR53, R5 ;  /* 0x00000000053572ca */ /* 0x000fe200000e0000 */
[----:B------:R-:W-:-:S06]  /*5530*/  ULOP3.LUT UP0, URZ, UR4, 0x9f, URZ, 0xc0, !UPT ;  /* 0x0000009f043f7892 */ /* 0x000fcc000f80c03f */
[----:B------:R-:W-:-:S04]  /*5540*/  PLOP3.LUT P0, PT, PT, PT, UP0, 0x80, 0x0 ;  /* 0x000000000000781c */ /* 0x000fc80003f0f008 */
[----:B------:R-:W-:Y:S02]  /*5550*/  USHF.L.U32 UR54, UR54, 0x7, URZ ;  /* 0x0000000736367899 */ /* 0x000fe4000800063f */
[----:B------:R-:W-:-:S07]  /*5560*/  USHF.L.U32 UR53, UR53, 0x8, URZ ;  /* 0x0000000835357899 */ /* 0x000fce000800063f */
[----:B------:R-:W-:Y:S05]  /*5570*/  @!P0 BRA `(.L_x_35) ;  /* 0x0000000000408947 */ /* 0x000fea0003800000 */
[----:B------:R-:W-:Y:S01]  /*5580*/  MOV R14, 0x0 ;  /* 0x00000000000e7802 */ /* 0x000fe20000000f00 */
[----:B------:R-:W-:Y:S01]  /*5590*/  ULDC.64 UR4, c[0x4][0x70] ;  /* 0x01001c0000047ab9 */ /* 0x000fe20000000a00 */
[----:B------:R-:W-:Y:S01]  /*55a0*/  ULDC.64 UR6, c[0x4][0x8] ;  /* 0x0100020000067ab9 */ /* 0x000fe20000000a00 */
[----:B------:R-:W-:Y:S02]  /*55b0*/  MOV R4, UR4 ;  /* 0x0000000400047c02 */ /* 0x000fe40008000f00 */
[----:B------:R-:W-:Y:S01]  /*55c0*/  MOV R5, UR5 ;  /* 0x0000000500057c02 */ /* 0x000fe20008000f00 */
[----:B------:R-:W1:Y:S01]  /*55d0*/  LDC.64 R14, c[0x4][R14] ;  /* 0x010000000e0e7b82 */ /* 0x000e620000000a00 */
[----:B------:R-:W-:Y:S01]  /*55e0*/  ULDC.64 UR4, c[0x4][0x78] ;  /* 0x01001e0000047ab9 */ /* 0x000fe20000000a00 */
[----:B------:R-:W-:Y:S02]  /*55f0*/  MOV R10, UR6 ;  /* 0x00000006000a7c02 */ /* 0x000fe40008000f00 */
[----:B------:R-:W-:-:S02]  /*5600*/  MOV R6, UR4 ;  /* 0x0000000400067c02 */ /* 0x000fc40008000f00 */
[----:B------:R-:W-:Y:S02]  /*5610*/  MOV R7, UR5 ;  /* 0x0000000500077c02 */ /* 0x000fe40008000f00 */
[----:B------:R-:W-:Y:S02]  /*5620*/  MOV R11, UR7 ;  /* 0x00000007000b7c02 */ /* 0x000fe40008000f00 */
[----:B------:R-:W-:Y:S02]  /*5630*/  MOV R8, 0x70 ;  /* 0x0000007000087802 */ /* 0x000fe40000000f00 */
[----:B------:R-:W-:Y:S02]  /*5640*/  MOV R12, 0x1 ;  /* 0x00000001000c7802 */ /* 0x000fe40000000f00 */
[----:B------:R-:W-:-:S07]  /*5650*/  MOV R13, RZ ;  /* 0x000000ff000d7202 */ /* 0x000fce0000000f00 */
[----:B------:R-:W-:-:S07]  /*5660*/  LEPC R20, `(.L_x_35) ;  /* 0x000000001014794e */ /* 0x000fce0000000000 */
[----:B-12--5:R-:W-:Y:S05]  /*5670*/  CALL.ABS.NOINC R14 ;  /* 0x000000000e007343 */ /* 0x026fea0003c00000 */
.L_x_35:
[----:B------:R-:W-:-:S04]  /*5680*/  UIADD3 UR4, UR43, 0x4100, URZ ;  /* 0x000041002b047890 */ /* 0x000fc8000fffe03f */
[----:B------:R-:W-:-:S06]  /*5690*/  ULOP3.LUT UP0, URZ, UR4, 0x9f, URZ, 0xc0, !UPT ;  /* 0x0000009f043f7892 */ /* 0x000fcc000f80c03f */
[----:B------:R-:W-:-:S13]  /*56a0*/  PLOP3.LUT P0, PT, PT, PT, UP0, 0x80, 0x0 ;  /* 0x000000000000781c */ /* 0x000fda0003f0f008 */
        /* <DEDUP_REMOVED lines=17> */
.L_x_36:
[----:B------:R-:W1:Y:S02]  /*57c0*/  LDC.64 R4, c[0x0][0x590] ;  /* 0x00016400ff047b82 */ /* 0x000e640000000a00 */
[----:B-1----:R-:W-:-:S04]  /*57d0*/  ISETP.NE.U32.AND P2, PT, R4, RZ, PT ;  /* 0x000000ff0400720c */ /* 0x002fc80003f45070 */
[----:B------:R-:W-:-:S13]  /*57e0*/  ISETP.NE.AND.EX P2, PT, R5, RZ, PT, P2 ;  /* 0x000000ff0500720c */ /* 0x000fda0003f45320 */
[----:B------:R-:W-:Y:S05]  /*57f0*/  @!P2 BRA `(.L_x_37) ;  /* 0x00000000003ca947 */ /* 0x000fea0003800000 */
[----:B------:R-:W-:Y:S02]  /*5800*/  ULDC.64 UR4, c[0x0][0x588] ;  /* 0x0001620000047ab9 */ /* 0x000fe40000000a00 */
[----:B------:R-:W-:-:S04]  /*5810*/  ISETP.NE.U32.AND P0, PT, RZ, UR4, PT ;  /* 0x00000004ff007c0c */ /* 0x000fc8000bf05070 */
[----:B------:R-:W-:-:S13]  /*5820*/  ISETP.NE.AND.EX P0, PT, RZ, UR5, PT, P0 ;  /* 0x00000005ff007c0c */ /* 0x000fda000bf05300 */
[----:B------:R-:W-:Y:S05]  /*5830*/  @!P0 BRA `(.L_x_38) ;  /* 0x00000000001c8947 */ /* 0x000fea0003800000 */
[----:B------:R-:W1:Y:S01]  /*5840*/  LDC.64 R6, c[0x0][0x588] ;  /* 0x00016200ff067b82 */ /* 0x000e620000000a00 */
[----:B------:R-:W-:-:S04]  /*5850*/  IMAD R3, R4, UR55, RZ ;  /* 0x0000003704037c24 */ /* 0x000fc8000f8e02ff */
[----:B-1----:R-:W-:-:S05]  /*5860*/  IMAD.WIDE R6, R3, 0x4, R6 ;  /* 0x0000000403067825 */ /* 0x002fca00078e0206 */
[----:B-----5:R1:W5:Y:S01]  /*5870*/  LDG.E R16, desc[UR48][R6.64] ;  /* 0x0000003006107981 */ /* 0x020362000c1e1900 */
[----:B------:R-:W-:-:S05]  /*5880*/  MOV R0, 0x1 ;  /* 0x0000000100007802 */ /* 0x000fca0000000f00 */
[----:B------:R1:W-:Y:S01]  /*5890*/  STL.S16 [R1+0xd0], R0 ;  /* 0x0000d00001007387 */ /* 0x0003e20000100600 */
[----:B------:R-:W-:Y:S05]  /*58a0*/  BRA `(.L_x_37) ;  /* 0x0000000000107947 */ /* 0x000fea0003800000 */
.L_x_38:
[----:B------:R-:W-:Y:S01]  /*58b0*/  MOV R0, 0x1 ;  /* 0x0000000100007802 */ /* 0x000fe20000000f00 */
[----:B------:R-:W-:Y:S02]  /*58c0*/  ULDC UR4, c[0x0][0x580] ;  /* 0x0001600000047ab9 */ /* 0x000fe40000000800 */
[----:B-----5:R-:W-:Y:S02]  /*58d0*/  MOV R16, UR4 ;  /* 0x0000000400107c02 */ /* 0x020fe40008000f00 */
[----:B------:R3:W-:Y:S05]  /*58e0*/  STL.S16 [R1+0xd0], R0 ;  /* 0x0000d00001007387 */ /* 0x0007ea0000100600 */
.L_x_37:
[----:B-1----:R-:W1:Y:S02]  /*58f0*/  LDC.64 R6, c[0x0][0x5b0] ;  /* 0x00016c00ff067b82 */ /* 0x002e640000000a00 */
[----:B-1----:R-:W-:-:S04]  /*5900*/  ISETP.NE.U32.AND P0, PT, R6, RZ, PT ;  /* 0x000000ff0600720c */ /* 0x002fc80003f05070 */
[----:B------:R-:W-:-:S13]  /*5910*/  ISETP.NE.AND.EX P0, PT, R7, RZ, PT, P0 ;  /* 0x000000ff0700720c */ /* 0x000fda0003f05300 */
[----:B------:R-:W-:Y:S05]  /*5920*/  @!P0 BRA `(.L_x_39) ;  /* 0x00000000002c8947 */ /* 0x000fea0003800000 */
[----:B------:R-:W-:Y:S02]  /*5930*/  ULDC.64 UR4, c[0x0][0x5a8] ;  /* 0x00016a0000047ab9 */ /* 0x000fe40000000a00 */
[----:B------:R-:W-:-:S04]  /*5940*/  ISETP.NE.U32.AND P0, PT, RZ, UR4, PT ;  /* 0x00000004ff007c0c */ /* 0x000fc8000bf05070 */
[----:B------:R-:W-:-:S13]  /*5950*/  ISETP.NE.AND.EX P0, PT, RZ, UR5, PT, P0 ;  /* 0x00000005ff007c0c */ /* 0x000fda000bf05300 */
[----:B------:R-:W-:Y:S05]  /*5960*/  @!P0 BRA `(.L_x_40) ;  /* 0x0000000000148947 */ /* 0x000fea0003800000 */
[----:B-----5:R-:W1:Y:S01]  /*5970*/  LDC.64 R2, c[0x0][0x5a8] ;  /* 0x00016a00ff027b82 */ /* 0x020e620000000a00 */
[----:B------:R-:W-:-:S04]  /*5980*/  IMAD R7, R6, UR55, RZ ;  /* 0x0000003706077c24 */ /* 0x000fc8000f8e02ff */
[----:B-1----:R-:W-:-:S06]  /*5990*/  IMAD.WIDE R2, R7, 0x4, R2 ;  /* 0x0000000407027825 */ /* 0x002fcc00078e0202 */
[----:B------:R1:W5:Y:S01]  /*59a0*/  LDG.E R2, desc[UR48][R2.64] ;  /* 0x0000003002027981 */ /* 0x000362000c1e1900 */
[----:B------:R-:W-:Y:S05]  /*59b0*/  BRA `(.L_x_39) ;  /* 0x0000000000087947 */ /* 0x000fea0003800000 */
.L_x_40:
[----:B------:R-:W-:Y:S02]  /*59c0*/  ULDC UR4, c[0x0][0x5a0] ;  /* 0x0001680000047ab9 */ /* 0x000fe40000000800 */
[----:B-----5:R-:W-:-:S07]  /*59d0*/  MOV R2, UR4 ;  /* 0x0000000400027c02 */ /* 0x020fce0008000f00 */
.L_x_39:
[----:B------:R-:W-:Y:S01]  /*59e0*/  ULDC.64 UR4, c[0x0][0x588] ;  /* 0x0001620000047ab9 */ /* 0x000fe20000000a00 */
[----:B------:R-:W-:Y:S01]  /*59f0*/  ISETP.NE.U32.AND P3, PT, R4, RZ, PT ;  /* 0x000000ff0400720c */ /* 0x000fe20003f65070 */
[----:B------:R-:W-:Y:S02]  /*5a00*/  UISETP.NE.U32.AND UP0, UPT, UR4, URZ, UPT ;  /* 0x0000003f0400728c */ /* 0x000fe4000bf05070 */
[----:B------:R-:W-:Y:S02]  /*5a10*/  ISETP.NE.U32.AND P4, PT, RZ, UR4, PT ;  /* 0x00000004ff007c0c */ /* 0x000fe4000bf85070 */
[----:B------:R-:W-:Y:S01]  /*5a20*/  ISETP.NE.AND.EX P3, PT, R5, RZ, PT, P3 ;  /* 0x000000ff0500720c */ /* 0x000fe20003f65330 */
[----:B------:R-:W-:Y:S02]  /*5a30*/  UISETP.NE.AND.EX UP0, UPT, UR5, URZ, UPT, UP0 ;  /* 0x0000003f0500728c */ /* 0x000fe4000bf05300 */
[----:B------:R-:W-:Y:S02]  /*5a40*/  ISETP.NE.AND.EX P4, PT, RZ, UR5, PT, P4 ;  /* 0x00000005ff007c0c */ /* 0x000fe4000bf85340 */
[----:B------:R-:W-:-:S02]  /*5a50*/  PLOP3.LUT P0, PT, PT, PT, PT, 0x8, 0x0 ;  /* 0x000000000000781c */ /* 0x000fc40003f0e170 */
[----:B------:R-:W-:-:S04]  /*5a60*/  PLOP3.LUT P1, PT, PT, PT, UP0, 0x80, 0x0 ;  /* 0x000000000000781c */ /* 0x000fc80003f2f008 */
[----:B------:R-:W-:-:S05]  /*5a70*/  PLOP3.LUT P1, PT, P1, PT, PT, 0x8, 0x0 ;  /* 0x000000000000781c */ /* 0x000fca0000f2e170 */
[----:B------:R-:W-:Y:S08]  /*5a80*/  @P4 BRA P3, `(.L_x_41) ;  /* 0x0000000000284947 */ /* 0x000ff00001800000 */
[----:B------:R-:W-:Y:S04]  /*5a90*/  BSSY B0, `(.L_x_41) ;  /* 0x0000009000007945 */ /* 0x000fe80003800000 */
[----:B------:R-:W-:Y:S05]  /*5aa0*/  @!P2 BRA `(.L_x_42) ;  /* 0x000000000018a947 */ /* 0x000fea0003800000 */
[----:B---3--:R-:W3:Y:S01]  /*5ab0*/  LDL R0, [R1+0xd0] ;  /* 0x0000d00001007983 */ /* 0x008ee20000100800 */
[----:B------:R-:W-:Y:S02]  /*5ac0*/  PLOP3.LUT P0, PT, P1, PT, PT, 0x80, 0x0 ;  /* 0x000000000000781c */ /* 0x000fe40000f0f070 */
[----:B---3--:R-:W-:-:S13]  /*5ad0*/  LOP3.LUT P3, RZ, R0, 0xff, RZ, 0xc0, !PT ;  /* 0x000000ff00ff7812 */ /* 0x008fda000786c0ff */
[----:B------:R-:W-:Y:S05]  /*5ae0*/  @!P3 BRA `(.L_x_43) ;  /* 0x00000000000cb947 */ /* 0x000fea0003800000 */
[----:B-----5:R-:W-:Y:S01]  /*5af0*/  FSETP.EQ.AND P0, PT, R16, RZ, PT ;  /* 0x000000ff1000720b */ /* 0x020fe20003f02000 */
[----:B------:R-:W-:-:S12]  /*5b00*/  BRA `(.L_x_43) ;  /* 0x0000000000047947 */ /* 0x000fd80003800000 */
.L_x_42:
[----:B-----5:R-:W-:-:S13]  /*5b10*/  FSETP.EQ.AND P0, PT, R16, RZ, PT ;  /* 0x000000ff1000720b */ /* 0x020fda0003f02000 */
.L_x_43:
[----:B------:R-:W-:Y:S05]  /*5b20*/  BSYNC B0 ;  /* 0x0000000000007941 */ /* 0x000fea0003800000 */
.L_x_41:
[----:B------:R-:W-:Y:S04]  /*5b30*/  BSSY B0, `(.L_x_44) ;  /* 0x0000008000007945 */ /* 0x000fe80003800000 */
[----:B------:R-:W-:Y:S05]  /*5b40*/  @!P2 BRA `(.L_x_45) ;  /* 0x000000000014a947 */ /* 0x000fea0003800000 */
[----:B---3--:R-:W3:Y:S02]  /*5b50*/  LDL R0, [R1+0xd0] ;  /* 0x0000d00001007983 */ /* 0x008ee40000100800 */
[----:B---3--:R-:W-:-:S13]  /*5b60*/  LOP3.LUT P2, RZ, R0, 0xff, RZ, 0xc0, !PT ;  /* 0x000000ff00ff7812 */ /* 0x008fda000784c0ff */
[----:B------:R-:W-:Y:S05]  /*5b70*/  @!P2 BRA `(.L_x_46) ;  /* 0x00000000000ca947 */ /* 0x000fea0003800000 */
[----:B-----5:R-:W-:Y:S01]  /*5b80*/  FSETP.EQ.AND P1, PT, R16, RZ, PT ;  /* 0x000000ff1000720b */ /* 0x020fe20003f22000 */
[----:B------:R-:W-:-:S12]  /*5b90*/  BRA `(.L_x_46) ;  /* 0x0000000000047947 */ /* 0x000fd80003800000 */
.L_x_45:
[----:B-----5:R-:W-:-:S13]  /*5ba0*/  FSETP.EQ.AND P1, PT, R16, RZ, PT ;  /* 0x000000ff1000720b */ /* 0x020fda0003f22000 */
.L_x_46:
[----:B------:R-:W-:Y:S05]  /*5bb0*/  BSYNC B0 ;  /* 0x0000000000007941 */ /* 0x000fea0003800000 */
.L_x_44:
[----:B------:R-:W-:Y:S01]  /*5bc0*/  BSSY B0, `(.L_x_47) ;  /* 0x0000047000007945 */ /* 0x000fe20003800000 */
[----:B------:R-:W-:Y:S02]  /*5bd0*/  CS2R R6, SRZ ;  /* 0x0000000000067805 */ /* 0x000fe4000001ff00 */
[----:B------:R-:W-:Y:S01]  /*5be0*/  CS2R R8, SRZ ;  /* 0x0000000000087805 */ /* 0x000fe2000001ff00 */
[----:B------:R-:W-:Y:S06]  /*5bf0*/  @P0 BRA `(.L_x_48) ;  /* 0x00000004000c0947 */ /* 0x000fec0003800000 */
[----:B---3--:R-:W3:Y:S02]  /*5c00*/  LDL R0, [R1+0xcc] ;  /* 0x0000cc0001007983 */ /* 0x008ee40000100800 */
[----:B---3--:R-:W-:-:S13]  /*5c10*/  ISETP.NE.AND P3, PT, R0, 0x3, PT ;  /* 0x000000030000780c */ /* 0x008fda0003f65270 */
[----:B------:R-:W-:Y:S05]  /*5c20*/  @!P3 BRA `(.L_x_49) ;  /* 0x000000000004b947 */ /* 0x000fea0003800000 */
[----:B------:R-:W-:Y:S01]  /*5c30*/  BPT.TRAP 0x1 ;  /* 0x000000040000795c */ /* 0x000fe20000300000 */
.L_x_49:
[----:B-1----:R-:W3:Y:S04]  /*5c40*/  LDL R3, [R1+0xb4] ;  /* 0x0000b40001037983 */ /* 0x002ee80000100800 */
[----:B------:R-:W4:Y:S01]  /*5c50*/  LDL R0, [R1+0xb8] ;  /* 0x0000b80001007983 */ /* 0x000f220000100800 */
[----:B------:R-:W-:Y:S01]  /*5c60*/  BSSY B1, `(.L_x_50) ;  /* 0x0000006000017945 */ /* 0x000fe20003800000 */
[----:B------:R-:W-:Y:S02]  /*5c70*/  CS2R R6, SRZ ;  /* 0x0000000000067805 */ /* 0x000fe4000001ff00 */
[----:B---3--:R-:W-:Y:S02]  /*5c80*/  LEA R13, R3, UR43, 0x3 ;  /* 0x0000002b030d7c11 */ /* 0x008fe4000f8e18ff */
[----:B----4-:R-:W-:-:S04]  /*5c90*/  SHF.L.U32 R0, R0, 0x1f, RZ ;  /* 0x0000001f00007819 */ /* 0x010fc800000006ff */
[----:B------:R-:W1:Y:S02]  /*5ca0*/  SYNCS.PHASECHK.TRANS64.TRYWAIT P2, [R13+URZ+0x80], R0 ;  /* 0x000080000d0075a7 */ /* 0x000e64000804017f */
[----:B-1----:R-:W-:Y:S05]  /*5cb0*/  @!P2 BRA `(.L_x_51) ;  /* 0x0000014000b8a947 */ /* 0x002fea0003800000 */
.L_x_623:
[----:B------:R-:W-:Y:S05]  /*5cc0*/  BSYNC B1 ;  /* 0x0000000000017941 */ /* 0x000fea0003800000 */
.L_x_50:
[----:B------:R3:W5:Y:S01]  /*5cd0*/  LDL R12, [R1+0xb4] ;  /* 0x0000b400010c7983 */ /* 0x0007620000100800 */
[----:B------:R-:W-:Y:S01]  /*5ce0*/  BSSY B1, `(.L_x_52) ;  /* 0x0000020000017945 */ /* 0x000fe20003800000 */
[----:B------:R-:W-:-:S03]  /*5cf0*/  CS2R R8, SRZ ;  /* 0x0000000000087805 */ /* 0x000fc6000001ff00 */
[----:B------:R-:W-:Y:S05]  /*5d00*/  @P1 BRA `(.L_x_53) ;  /* 0x0000000000741947 */ /* 0x000fea0003800000 */
[----:B------:R-:W1:Y:S02]  /*5d10*/  S2R R10, SR_TID.X ;  /* 0x00000000000a7919 */ /* 0x000e640000002100 */
[C---:B-1----:R-:W-:Y:S02]  /*5d20*/  SHF.L.U32 R0, R10.reuse, 0x4, RZ ;  /* 0x000000040a007819 */ /* 0x042fe400000006ff */
[C---:B------:R-:W-:Y:S02]  /*5d30*/  SHF.L.U32 R3, R10.reuse, 0x1, RZ ;  /* 0x000000010a037819 */ /* 0x040fe400000006ff */
[----:B------:R-:W-:Y:S02]  /*5d40*/  SHF.L.U32 R5, R10, 0x3, RZ ;  /* 0x000000030a057819 */ /* 0x000fe400000006ff */
[----:B------:R-:W-:Y:S02]  /*5d50*/  LOP3.LUT R0, R0, 0xe00, RZ, 0xc0, !PT ;  /* 0x00000e0000007812 */ /* 0x000fe400078ec0ff */
[----:B------:R-:W-:-:S02]  /*5d60*/  LOP3.LUT R4, R5, 0x80, RZ, 0xc0, !PT ;  /* 0x0000008005047812 */ /* 0x000fc400078ec0ff */
[----:B------:R-:W-:Y:S02]  /*5d70*/  LOP3.LUT R0, R0, 0x6, R3, 0xf8, !PT ;  /* 0x0000000600007812 */ /* 0x000fe400078ef803 */
[--C-:B------:R-:W-:Y:S02]  /*5d80*/  LOP3.LUT R3, R4, 0x10, R10.reuse, 0xf8, !PT ;  /* 0x0000001004037812 */ /* 0x100fe400078ef80a */
[----:B------:R-:W-:Y:S02]  /*5d90*/  LOP3.LUT R0, R0, 0x60, R5, 0xf8, !PT ;  /* 0x0000006000007812 */ /* 0x000fe400078ef805 */
[----:B------:R-:W-:Y:S02]  /*5da0*/  SHF.R.U32.HI R4, RZ, 0x4, R10 ;  /* 0x00000004ff047819 */ /* 0x000fe4000001160a */
[----:B------:R-:W-:Y:S02]  /*5db0*/  LOP3.LUT R0, R0, R3, RZ, 0xfc, !PT ;  /* 0x0000000300007212 */ /* 0x000fe400078efcff */
[----:B------:R-:W-:-:S02]  /*5dc0*/  LOP3.LUT P2, RZ, R4, 0x1, RZ, 0xc0, !PT ;  /* 0x0000000104ff7812 */ /* 0x000fc4000784c0ff */
[----:B-----5:R-:W-:-:S04]  /*5dd0*/  LEA R0, R12, R0, 0xc ;  /* 0x000000000c007211 */ /* 0x020fc800078e60ff */
[----:B------:R-:W-:Y:S01]  /*5de0*/  IADD3 R3, R0, UR43, RZ ;  /* 0x0000002b00037c10 */ /* 0x000fe2000fffe0ff */
[----:B------:R-:W-:Y:S03]  /*5df0*/  LDS.U16 R9, [R0+UR43+0x200] ;  /* 0x0002002b00097984 */ /* 0x000fe60008000400 */
[C---:B------:R-:W-:Y:S01]  /*5e00*/  IADD3 R4, R3.reuse, 0x100, RZ ;  /* 0x0000010003047810 */ /* 0x040fe20007ffe0ff */
[----:B------:R-:W-:Y:S01]  /*5e10*/  LDS.U16 R8, [R0+UR43+0x208] ;  /* 0x0002082b00087984 */ /* 0x000fe20008000400 */
[----:B------:R-:W-:Y:S02]  /*5e20*/  IADD3 R5, R3, 0x110, RZ ;  /* 0x0000011003057810 */ /* 0x000fe40007ffe0ff */
[----:B------:R-:W-:Y:S01]  /*5e30*/  @P2 IADD3 R5, R4, -0x10, RZ ;  /* 0xfffffff004052810 */ /* 0x000fe20007ffe0ff */
[----:B------:R-:W1:Y:S04]  /*5e40*/  LDS.U16 R3, [R0+UR43+0x108] ;  /* 0x0001082b00037984 */ /* 0x000e680008000400 */
[----:B------:R-:W-:Y:S04]  /*5e50*/  LDS.U16 R7, [R5+0x100] ;  /* 0x0001000005077984 */ /* 0x000fe80000000400 */
[----:B------:R-:W4:Y:S04]  /*5e60*/  LDS.U16 R6, [R5] ;  /* 0x0000000005067984 */ /* 0x000f280000000400 */
[----:B------:R-:W2:Y:S04]  /*5e70*/  LDS.U16 R4, [R0+UR43+0x100] ;  /* 0x0001002b00047984 */ /* 0x000ea80008000400 */
[----:B------:R-:W-:Y:S04]  /*5e80*/  LDS.U16 R10, [R5+0x108] ;  /* 0x00010800050a7984 */ /* 0x000fe80000000400 */
[----:B------:R-:W3:Y:S01]  /*5e90*/  LDS.U16 R11, [R5+0x8] ;  /* 0x00000800050b7984 */ /* 0x000ee20000000400 */
[----:B-1----:R-:W-:-:S02]  /*5ea0*/  PRMT R8, R3, 0x5410, R8 ;  /* 0x0000541003087816 */ /* 0x002fc40000000008 */
[----:B----4-:R-:W-:Y:S02]  /*5eb0*/  PRMT R7, R6, 0x5410, R7 ;  /* 0x0000541006077816 */ /* 0x010fe40000000007 */
[----:B--2---:R-:W-:Y:S02]  /*5ec0*/  PRMT R9, R4, 0x5410, R9 ;  /* 0x0000541004097816 */ /* 0x004fe40000000009 */
[----:B---3--:R-:W-:-:S07]  /*5ed0*/  PRMT R6, R11, 0x5410, R10 ;  /* 0x000054100b067816 */ /* 0x008fce000000000a */
.L_x_53:
[----:B------:R-:W-:Y:S05]  /*5ee0*/  BSYNC B1 ;  /* 0x0000000000017941 */ /* 0x000fea0003800000 */
.L_x_52:
[----:B------:R-:W-:Y:S01]  /*5ef0*/  @!PT LDS RZ, [RZ] ;  /* 0x00000000fffff984 */ /* 0x000fe20000000800 */
[----:B------:R-:W-:Y:S01]  /*5f00*/  @!PT LDS RZ, [RZ] ;  /* 0x00000000fffff984 */ /* 0x000fe20000000800 */
[----:B------:R-:W-:Y:S01]  /*5f10*/  @!PT LDS RZ, [RZ] ;  /* 0x00000000fffff984 */ /* 0x000fe20000000800 */
[----:B------:R-:W-:Y:S01]  /*5f20*/  @!PT LDS RZ, [RZ] ;  /* 0x00000000fffff984 */ /* 0x000fe20000000800 */
[----:B------:R4:W-:Y:S06]  /*5f30*/  MEMBAR.ALL.CTA ;  /* 0x0000000000007992 */ /* 0x0009ec0000008000 */
[----:B----4-:R-:W4:Y:S01]  /*5f40*/  FENCE.VIEW.ASYNC.S ;  /* 0x00000000000073c6 */ /* 0x010f220000000000 */
[----:B------:R-:W-:Y:S05]  /*5f50*/  @!P3 BRA `(.L_x_54) ;  /* 0x000000000004b947 */ /* 0x000fea0003800000 */
[----:B------:R-:W-:Y:S01]  /*5f60*/  BPT.TRAP 0x1 ;  /* 0x000000040000795c */ /* 0x000fe20000300000 */
.L_x_54:
[----:B------:R-:W2:Y:S01]  /*5f70*/  LDL.LU R4, [R1+0xb8] ;  /* 0x0000b80001047983 */ /* 0x000ea20000300800 */
[----:B-1----:R-:W-:Y:S01]  /*5f80*/  IADD3 R0, R13, 0xa0, RZ ;  /* 0x000000a00d007810 */ /* 0x002fe20007ffe0ff */
[----:B------:R-:W1:Y:S03]  /*5f90*/  S2R R3, SR_CgaCtaId ;  /* 0x0000000000037919 */ /* 0x000e660000008800 */
[----:B-1----:R-:W-:-:S04]  /*5fa0*/  PRMT R0, R3, 0x654, R0 ;  /* 0x0000065403007816 */ /* 0x002fc80000000000 */
[----:B----4-:R1:W-:Y:S02]  /*5fb0*/  SYNCS.ARRIVE.TRANS64.RED.A1T0 RZ, [R0+URZ], RZ ;  /* 0x000000ff00ff79a7 */ /* 0x0103e4000810043f */
[----:B-1---5:R-:W-:-:S04]  /*5fc0*/  IADD3 R0, R12, 0x1, RZ ;  /* 0x000000010c007810 */ /* 0x022fc80007ffe0ff */
[----:B------:R-:W-:-:S04]  /*5fd0*/  ISETP.NE.AND P2, PT, R0, 0x4, PT ;  /* 0x000000040000780c */ /* 0x000fc80003f45270 */
[----:B------:R-:W-:Y:S02]  /*5fe0*/  SEL R3, RZ, 0x1, P2 ;  /* 0x00000001ff037807 */ /* 0x000fe40001000000 */
[----:B------:R-:W-:Y:S02]  /*5ff0*/  SEL R0, R0, RZ, P2 ;  /* 0x000000ff00007207 */ /* 0x000fe40001000000 */
[----:B--2---:R-:W-:-:S05]  /*6000*/  LOP3.LUT R4, R4, R3, RZ, 0x3c, !PT ;  /* 0x0000000304047212 */ /* 0x004fca00078e3cff */
[----:B------:R4:W-:Y:S04]  /*6010*/  STL [R1+0xb8], R4 ;  /* 0x0000b80401007387 */ /* 0x0009e80000100800 */
[----:B------:R4:W-:Y:S02]  /*6020*/  STL [R1+0xb4], R0 ;  /* 0x0000b40001007387 */ /* 0x0009e40000100800 */
.L_x_48:
[----:B------:R-:W-:Y:S05]  /*6030*/  BSYNC B0 ;  /* 0x0000000000007941 */ /* 0x000fea0003800000 */
.L_x_47:
[----:B---34-:R-:W-:Y:S01]  /*6040*/  F2FP.F16.E4M3.UNPACK_B R0, R9 ;  /* 0x00000009ff00723e */ /* 0x018fe200020006ff */
[C---:B-----5:R-:W-:Y:S01]  /*6050*/  FMUL R227, R2.reuse, R227 ;  /* 0x000000e302e37220 */ /* 0x060fe20000400000 */
[C---:B------:R-:W-:Y:S01]  /*6060*/  FMUL R226, R2.reuse, R226 ;  /* 0x000000e202e27220 */ /* 0x040fe20000400000 */
[----:B------:R-:W-:Y:S01]  /*6070*/  F2FP.F16.E4M3.UNPACK_B R4, R8 ;  /* 0x00000008ff04723e */ /* 0x000fe200020006ff */
[C---:B------:R-:W-:Y:S01]  /*6080*/  FMUL R224, R2.reuse, R224 ;  /* 0x000000e002e07220 */ /* 0x040fe20000400000 */
[--C-:B-1----:R-:W-:Y:S02]  /*6090*/  HADD2.F32 R3, -RZ, R0.reuse.H0_H0 ;  /* 0x20000000ff037230 */ /* 0x102fe40000004100 */
[----:B------:R-:W-:Y:S01]  /*60a0*/  FMUL R222, R2, R222 ;  /* 0x000000de02de7220 */ /* 0x000fe20000400000 */
[----:B------:R-:W-:Y:S01]  /*60b0*/  HADD2.F32 R5, -RZ, R0.H1_H1 ;  /* 0x30000000ff057230 */ /* 0x000fe20000004100 */
[----:B------:R-:W-:Y:S01]  /*60c0*/  F2FP.F16.E4M3.UNPACK_B R0, R9.H1 ;  /* 0x00000009ff00723e */ /* 0x000fe200030006ff */
[----:B------:R-:W-:-:S02]  /*60d0*/  HADD2.F32 R11, -RZ, R4.H0_H0 ;  /* 0x20000004ff0b7230 */ /* 0x000fc40000004100 */
[C---:B------:R-:W-:Y:S01]  /*60e0*/  FFMA R227, R16.reuse, R3, R227 ;  /* 0x0000000310e37223 */ /* 0x040fe200000000e3 */
[----:B------:R-:W-:Y:S02]  /*60f0*/  HADD2.F32 R13, -RZ, R4.H1_H1 ;  /* 0x30000004ff0d7230 */ /* 0x000fe40000004100 */
[----:B------:R-:W-:Y:S01]  /*6100*/  FFMA R21, R16, R5, R226 ;  /* 0x0000000510157223 */ /* 0x000fe200000000e2 */
[--C-:B------:R-:W-:Y:S02]  /*6110*/  HADD2.F32 R3, -RZ, R0.reuse.H0_H0 ;  /* 0x20000000ff037230 */ /* 0x100fe40000004100 */
[C---:B------:R-:W-:Y:S01]  /*6120*/  FMUL R4, R2.reuse, R223 ;  /* 0x000000df02047220 */ /* 0x040fe20000400000 */
[----:B------:R-:W-:Y:S01]  /*6130*/  HADD2.F32 R5, -RZ, R0.H1_H1 ;  /* 0x30000000ff057230 */ /* 0x000fe20000004100 */
[----:B------:R-:W-:Y:S01]  /*6140*/  F2FP.F16.E4M3.UNPACK_B R0, R8.H1 ;  /* 0x00000008ff00723e */ /* 0x000fe200030006ff */
[----:B------:R-:W-:Y:S01]  /*6150*/  FMUL R225, R2, R225 ;  /* 0x000000e102e17220 */ /* 0x000fe20000400000 */
[C---:B------:R-:W-:Y:S01]  /*6160*/  FFMA R29, R16.reuse, R11, R4 ;  /* 0x0000000b101d7223 */ /* 0x040fe20000000004 */
[----:B------:R-:W-:Y:S01]  /*6170*/  F2FP.F16.E4M3.UNPACK_B R10, R7 ;  /* 0x00000007ff0a723e */ /* 0x000fe200020006ff */
[----:B------:R-:W-:Y:S01]  /*6180*/  FFMA R27, R16, R5, R224 ;  /* 0x00000005101b7223 */ /* 0x000fe200000000e0 */
[----:B------:R-:W-:-:S02]  /*6190*/  HADD2.F32 R5, -RZ, R0.H0_H0 ;  /* 0x20000000ff057230 */ /* 0x000fc40000004100 */
[C---:B------:R-:W-:Y:S01]  /*61a0*/  FFMA R31, R16.reuse, R13, R222 ;  /* 0x0000000d101f7223 */ /* 0x040fe200000000de */
[----:B------:R-:W-:Y:S01]  /*61b0*/  HADD2.F32 R11, -RZ, R0.H1_H1 ;  /* 0x30000000ff0b7230 */ /* 0x000fe20000004100 */
[----:B------:R-:W-:Y:S01]  /*61c0*/  MOV R0, 0x3bbb989d ;  /* 0x3bbb989d00007802 */ /* 0x000fe20000000f00 */
[----:B------:R-:W-:Y:S01]  /*61d0*/  FFMA R225, R16, R3, R225 ;  /* 0x0000000310e17223 */ /* 0x000fe200000000e1 */
[--C-:B------:R-:W-:Y:S02]  /*61e0*/  HADD2.F32 R13, -RZ, R10.reuse.H0_H0 ;  /* 0x2000000aff0d7230 */ /* 0x100fe40000004100 */
[C---:B------:R-:W-:Y:S01]  /*61f0*/  FMUL R4, R2.reuse, R219 ;  /* 0x000000db02047220 */ /* 0x040fe20000400000 */
[----:B------:R-:W-:Y:S01]  /*6200*/  MOV R3, 0x437c0000 ;  /* 0x437c000000037802 */ /* 0x000fe20000000f00 */
[----:B------:R-:W-:Y:S01]  /*6210*/  FFMA.SAT R12, -R227, R0, 0.5 ;  /* 0x3f000000e30c7423 */ /* 0x000fe20000002100 */
[----:B------:R-:W-:Y:S01]  /*6220*/  FMUL R220, R2, R220 ;  /* 0x000000dc02dc7220 */ /* 0x000fe20000400000 */
[----:B------:R-:W-:Y:S01]  /*6230*/  FFMA R35, R16, R13, R4 ;  /* 0x0000000d10237223 */ /* 0x000fe20000000004 */
[----:B------:R-:W-:Y:S01]  /*6240*/  FMUL R221, R2, R221 ;  /* 0x000000dd02dd7220 */ /* 0x000fe20000400000 */
[----:B------:R-:W-:Y:S01]  /*6250*/  FFMA.RM R4, R12, R3, 12582913 ;  /* 0x4b4000010c047423 */ /* 0x000fe20000004003 */
[----:B------:R-:W-:Y:S01]  /*6260*/  FFMA R33, R16, R11, R220 ;  /* 0x0000000b10217223 */ /* 0x000fe200000000dc */
[----:B------:R-:W-:-:S02]  /*6270*/  HADD2.F32 R11, -RZ, R10.H1_H1 ;  /* 0x3000000aff0b7230 */ /* 0x000fc40000004100 */
[-C--:B------:R-:W-:Y:S01]  /*6280*/  FFMA.SAT R12, -R21, R0.reuse, 0.5 ;  /* 0x3f000000150c7423 */ /* 0x080fe20000002100 */
[----:B------:R-:W-:Y:S01]  /*6290*/  FADD R10, R4, -12583039 ;  /* 0xcb40007f040a7421 */ /* 0x000fe20000000000 */
[----:B------:R-:W-:Y:S01]  /*62a0*/  FFMA.SAT R14, -R225, R0, 0.5 ;  /* 0x3f000000e10e7423 */ /* 0x000fe20000002100 */
[----:B------:R-:W-:Y:S01]  /*62b0*/  FFMA R221, R16, R5, R221 ;  /* 0x0000000510dd7223 */ /* 0x000fe200000000dd */
[----:B------:R-:W-:Y:S01]  /*62c0*/  FMUL R15, R2, R218 ;  /* 0x000000da020f7220 */ /* 0x000fe20000400000 */
[-C--:B------:R-:W-:Y:S01]  /*62d0*/  FFMA.RM R5, R12, R3.reuse, 12582913 ;  /* 0x4b4000010c057423 */ /* 0x080fe20000004003 */
[C---:B------:R-:W-:Y:S01]  /*62e0*/  FFMA R12, -R227.reuse, 1.4426950216293334961, -R10 ;  /* 0x3fb8aa3be30c7823 */ /* 0x040fe2000000090a */
[----:B------:R-:W-:Y:S01]  /*62f0*/  FFMA.RM R10, R14, R3, 12582913 ;  /* 0x4b4000010e0a7423 */ /* 0x000fe20000004003 */
[----:B------:R-:W-:Y:S01]  /*6300*/  F2FP.F16.E4M3.UNPACK_B R13, R7.H1 ;  /* 0x00000007ff0d723e */ /* 0x000fe200030006ff */
[----:B------:R-:W-:Y:S01]  /*6310*/  FFMA R37, R16, R11, R15 ;  /* 0x0000000b10257223 */ /* 0x000fe2000000000f */
[----:B------:R-:W-:Y:S01]  /*6320*/  FFMA R11, -R227, 1.925963033500011079e-08, R12 ;  /* 0x32a57060e30b7823 */ /* 0x000fe2000000010c */
[----:B------:R-:W-:Y:S01]  /*6330*/  FADD R12, R10, -12583039 ;  /* 0xcb40007f0a0c7421 */ /* 0x000fe20000000000 */
[----:B------:R-:W-:Y:S01]  /*6340*/  FADD R14, R5, -12583039 ;  /* 0xcb40007f050e7421 */ /* 0x000fe20000000000 */
[----:B------:R-:W-:-:S02]  /*6350*/  HADD2.F32 R15, -RZ, R13.H0_H0 ;  /* 0x2000000dff0f7230 */ /* 0x000fc40000004100 */
[----:B------:R-:W-:Y:S01]  /*6360*/  FMUL R217, R2, R217 ;  /* 0x000000d902d97220 */ /* 0x000fe20000400000 */
[----:B------:R-:W-:Y:S01]  /*6370*/  FFMA R12, -R225, 1.4426950216293334961, -R12 ;  /* 0x3fb8aa3be10c7823 */ /* 0x000fe2000000090c */
[----:B------:R-:W-:Y:S01]  /*6380*/  FFMA R14, -R21, 1.4426950216293334961, -R14 ;  /* 0x3fb8aa3b150e7823 */ /* 0x000fe2000000090e */
[----:B------:R-:W-:Y:S01]  /*6390*/  FFMA.SAT R20, -R27, R0, 0.5 ;  /* 0x3f0000001b147423 */ /* 0x000fe20000002100 */
[----:B------:R-:W-:Y:S01]  /*63a0*/  FFMA R217, R16, R15, R217 ;  /* 0x0000000f10d97223 */ /* 0x000fe200000000d9 */
[----:B------:R-:W-:Y:S01]  /*63b0*/  FFMA R15, -R225, 1.925963033500011079e-08, R12 ;  /* 0x32a57060e10f7823 */ /* 0x000fe2000000010c */
[----:B------:R-:W-:Y:S01]  /*63c0*/  FFMA R14, -R21, 1.925963033500011079e-08, R14 ;  /* 0x32a57060150e7823 */ /* 0x000fe2000000010e */
[----:B------:R-:W-:Y:S01]  /*63d0*/  FFMA.RM R12, R20, R3, 12582913 ;  /* 0x4b400001140c7423 */ /* 0x000fe20000004003 */
[----:B------:R-:W-:Y:S02]  /*63e0*/  HADD2.F32 R21, -RZ, R13.H1_H1 ;  /* 0x3000000dff157230 */ /* 0x000fe40000004100 */
[----:B------:R-:W-:Y:S01]  /*63f0*/  FMUL R39, R2, R216 ;  /* 0x000000d802277220 */ /* 0x000fe20000400000 */
[----:B------:R-:W-:Y:S01]  /*6400*/  FFMA.SAT R26, -R31, R0, 0.5 ;  /* 0x3f0000001f1a7423 */ /* 0x000fe20000002100 */
[----:B------:R-:W-:Y:S01]  /*6410*/  FADD R20, R12, -12583039 ;  /* 0xcb40007f0c147421 */ /* 0x000fe20000000000 */
[----:B------:R-:W-:Y:S01]  /*6420*/  F2FP.F16.E4M3.UNPACK_B R25, R6 ;  /* 0x00000006ff19723e */ /* 0x000fe200020006ff */
[----:B------:R-:W-:Y:S01]  /*6430*/  FFMA R39, R16, R21, R39 ;  /* 0x0000001510277223 */ /* 0x000fe20000000027 */
[----:B------:R-:W-:Y:S01]  /*6440*/  FFMA.RM R21, R26, R3, 12582913 ;  /* 0x4b4000011a157423 */ /* 0x000fe20000004003 */
[----:B------:R-:W-:Y:S01]  /*6450*/  FFMA R20, -R27, 1.4426950216293334961, -R20 ;  /* 0x3fb8aa3b1b147823 */ /* 0x000fe20000000914 */
[-C--:B------:R-:W-:Y:S01]  /*6460*/  FFMA.SAT R24, -R29, R0.reuse, 0.5 ;  /* 0x3f0000001d187423 */ /* 0x080fe20000002100 */
[----:B------:R-:W-:Y:S01]  /*6470*/  FFMA.SAT R30, -R221, R0, 0.5 ;  /* 0x3f000000dd1e7423 */ /* 0x000fe20000002100 */
[----:B------:R-:W-:Y:S01]  /*6480*/  FADD R26, R21, -12583039 ;  /* 0xcb40007f151a7421 */ /* 0x000fe20000000000 */
[----:B------:R-:W-:Y:S01]  /*6490*/  FFMA R20, -R27, 1.925963033500011079e-08, R20 ;  /* 0x32a570601b147823 */ /* 0x000fe20000000114 */
[----:B------:R-:W-:-:S02]  /*64a0*/  HADD2.F32 R27, -RZ, R25.H0_H0 ;  /* 0x20000019ff1b7230 */ /* 0x000fc40000004100 */
[----:B------:R-:W-:Y:S01]  /*64b0*/  FFMA.RM R13, R24, R3, 12582913 ;  /* 0x4b400001180d7423 */ /* 0x000fe20000004003 */
[----:B------:R-:W-:Y:S01]  /*64c0*/  FMUL R215, R2, R215 ;  /* 0x000000d702d77220 */ /* 0x000fe20000400000 */
[----:B------:R-:W-:Y:S01]  /*64d0*/  FFMA R28, -R31, 1.4426950216293334961, -R26 ;  /* 0x3fb8aa3b1f1c7823 */ /* 0x000fe2000000091a */
[----:B------:R-:W-:Y:S01]  /*64e0*/  FFMA.RM R26, R30, R3, 12582913 ;  /* 0x4b4000011e1a7423 */ /* 0x000fe20000004003 */
[----:B------:R-:W-:Y:S01]  /*64f0*/  FADD R24, R13, -12583039 ;  /* 0xcb40007f0d187421 */ /* 0x000fe20000000000 */
[----:B------:R-:W-:Y:S01]  /*6500*/  FFMA R215, R16, R27, R215 ;  /* 0x0000001b10d77223 */ /* 0x000fe200000000d7 */
[----:B------:R-:W-:Y:S01]  /*6510*/  FFMA R27, -R31, 1.925963033500011079e-08, R28 ;  /* 0x32a570601f1b7823 */ /* 0x000fe2000000011c */
[----:B------:R-:W-:Y:S01]  /*6520*/  FADD R28, R26, -12583039 ;  /* 0xcb40007f1a1c7421 */ /* 0x000fe20000000000 */
[----:B------:R-:W-:Y:S01]  /*6530*/  FFMA R24, -R29, 1.4426950216293334961, -R24 ;  /* 0x3fb8aa3b1d187823 */ /* 0x000fe20000000918 */
[----:B------:R-:W-:Y:S01]  /*6540*/  FFMA.SAT R30, -R33, R0, 0.5 ;  /* 0x3f000000211e7423 */ /* 0x000fe20000002100 */
[----:B------:R-:W-:Y:S01]  /*6550*/  FMUL R31, R2, R214 ;  /* 0x000000d6021f7220 */ /* 0x000fe20000400000 */
[----:B------:R-:W-:Y:S01]  /*6560*/  FFMA R28, -R221, 1.4426950216293334961, -R28 ;  /* 0x3fb8aa3bdd1c7823 */ /* 0x000fe2000000091c */
[----:B------:R-:W-:Y:S01]  /*6570*/  FFMA R24, -R29, 1.925963033500011079e-08, R24 ;  /* 0x32a570601d187823 */ /* 0x000fe20000000118 */
[----:B------:R-:W-:-:S02]  /*6580*/  HADD2.F32 R29, -RZ, R25.H1_H1 ;  /* 0x30000019ff1d7230 */ /* 0x000fc40000004100 */
[----:B------:R-:W-:Y:S01]  /*6590*/  FFMA.RM R25, R30, R3, 12582913 ;  /* 0x4b4000011e197423 */ /* 0x000fe20000004003 */
[----:B------:R-:W-:Y:S01]  /*65a0*/  FFMA R221, -R221, 1.925963033500011079e-08, R28 ;  /* 0x32a57060dddd7823 */ /* 0x000fe2000000011c */
[----:B------:R-:W-:Y:S01]  /*65b0*/  F2FP.F16.E4M3.UNPACK_B R28, R6.H1 ;  /* 0x00000006ff1c723e */ /* 0x000fe200030006ff */
[-C--:B------:R-:W-:Y:S01]  /*65c0*/  FFMA.SAT R34, -R35, R0.reuse, 0.5 ;  /* 0x3f00000023227423 */ /* 0x080fe20000002100 */
[----:B------:R-:W-:Y:S01]  /*65d0*/  FADD R30, R25, -12583039 ;  /* 0xcb40007f191e7421 */ /* 0x000fe20000000000 */
[----:B------:R-:W-:Y:S01]  /*65e0*/  FFMA R31, R16, R29, R31 ;  /* 0x0000001d101f7223 */ /* 0x000fe2000000001f */
[----:B------:R-:W-:Y:S01]  /*65f0*/  FMUL R213, R2, R213 ;  /* 0x000000d502d57220 */ /* 0x000fe20000400000 */
[--C-:B------:R-:W-:Y:S02]  /*6600*/  HADD2.F32 R29, -RZ, R28.reuse.H0_H0 ;  /* 0x2000001cff1d7230 */ /* 0x100fe40000004100 */
[----:B------:R-:W-:Y:S01]  /*6610*/  FFMA R32, -R33, 1.4426950216293334961, -R30 ;  /* 0x3fb8aa3b21207823 */ /* 0x000fe2000000091e */
[----:B------:R-:W-:Y:S01]  /*6620*/  FFMA.SAT R38, -R37, R0, 0.5 ;  /* 0x3f00000025267423 */ /* 0x000fe20000002100 */
[----:B------:R-:W-:Y:S01]  /*6630*/  FFMA.RM R34, R34, R3, 12582913 ;  /* 0x4b40000122227423 */ /* 0x000fe20000004003 */
[----:B------:R-:W1:Y:S01]  /*6640*/  MUFU.EX2 R11, R11 ;  /* 0x0000000b000b7308 */ /* 0x000e620000000800 */
[----:B------:R-:W-:Y:S01]  /*6650*/  FFMA R213, R16, R29, R213 ;  /* 0x0000001d10d57223 */ /* 0x000fe200000000d5 */
[----:B------:R-:W-:Y:S01]  /*6660*/  FFMA R32, -R33, 1.925963033500011079e-08, R32 ;  /* 0x32a5706021207823 */ /* 0x000fe20000000120 */
[----:B------:R-:W-:Y:S01]  /*6670*/  FFMA.RM R38, R38, R3, 12582913 ;  /* 0x4b40000126267423 */ /* 0x000fe20000004003 */
[----:B------:R-:W-:-:S02]  /*6680*/  HADD2.F32 R29, -RZ, R28.H1_H1 ;  /* 0x3000001cff1d7230 */ /* 0x000fc40000004100 */
[----:B------:R-:W-:Y:S01]  /*6690*/  FADD R36, R34, -12583039 ;  /* 0xcb40007f22247421 */ /* 0x000fe20000000000 */
[----:B------:R-:W-:Y:S01]  /*66a0*/  FMUL R33, R2, R212 ;  /* 0x000000d402217220 */ /* 0x000fe20000400000 */
[----:B------:R-:W-:Y:S01]  /*66b0*/  FADD R40, R38, -12583039 ;  /* 0xcb40007f26287421 */ /* 0x000fe20000000000 */
[-C--:B------:R-:W-:Y:S01]  /*66c0*/  FFMA.SAT R48, -R31, R0.reuse, 0.5 ;  /* 0x3f0000001f307423 */ /* 0x080fe20000002100 */
[----:B------:R-:W-:Y:S01]  /*66d0*/  FFMA R36, -R35, 1.4426950216293334961, -R36 ;  /* 0x3fb8aa3b23247823 */ /* 0x000fe20000000924 */
[----:B------:R-:W-:Y:S01]  /*66e0*/  FFMA R29, R16, R29, R33 ;  /* 0x0000001d101d7223 */ /* 0x000fe20000000021 */
[----:B------:R-:W-:Y:S01]  /*66f0*/  FFMA R40, -R37, 1.4426950216293334961, -R40 ;  /* 0x3fb8aa3b25287823 */ /* 0x000fe20000000928 */
[-C--:B------:R-:W-:Y:S01]  /*6700*/  FFMA.SAT R42, -R217, R0.reuse, 0.5 ;  /* 0x3f000000d92a7423 */ /* 0x080fe20000002100 */
[----:B------:R-:W-:Y:S01]  /*6710*/  FFMA R36, -R35, 1.925963033500011079e-08, R36 ;  /* 0x32a5706023247823 */ /* 0x000fe20000000124 */
[-C--:B------:R-:W-:Y:S01]  /*6720*/  FFMA.SAT R52, -R29, R0.reuse, 0.5 ;  /* 0x3f0000001d347423 */ /* 0x080fe20000002100 */
[-C--:B------:R-:W-:Y:S01]  /*6730*/  FFMA.RM R35, R48, R3.reuse, 12582913 ;  /* 0x4b40000130237423 */ /* 0x080fe20000004003 */
[-C--:B------:R-:W-:Y:S01]  /*6740*/  FFMA.SAT R46, -R215, R0.reuse, 0.5 ;  /* 0x3f000000d72e7423 */ /* 0x080fe20000002100 */
[----:B------:R-:W-:Y:S01]  /*6750*/  FFMA R40, -R37, 1.925963033500011079e-08, R40 ;  /* 0x32a5706025287823 */ /* 0x000fe20000000128 */
[-C--:B------:R-:W-:Y:S01]  /*6760*/  FFMA.SAT R44, -R39, R0.reuse, 0.5 ;  /* 0x3f000000272c7423 */ /* 0x080fe20000002100 */
[----:B------:R-:W-:Y:S01]  /*6770*/  FFMA.SAT R50, -R213, R0, 0.5 ;  /* 0x3f000000d5327423 */ /* 0x000fe20000002100 */
[-C--:B------:R-:W-:Y:S01]  /*6780*/  FFMA.RM R37, R52, R3.reuse, 12582913 ;  /* 0x4b40000134257423 */ /* 0x080fe20000004003 */
[----:B------:R-:W-:Y:S01]  /*6790*/  FADD R0, R35, -12583039 ;  /* 0xcb40007f23007421 */ /* 0x000fe20000000000 */
[----:B------:R-:W3:Y:S01]  /*67a0*/  MUFU.EX2 R14, R14 ;  /* 0x0000000e000e7308 */ /* 0x000ee20000000800 */
[-C--:B------:R-:W-:Y:S01]  /*67b0*/  FFMA.RM R42, R42, R3.reuse, 12582913 ;  /* 0x4b4000012a2a7423 */ /* 0x080fe20000004003 */
[-C--:B------:R-:W-:Y:S01]  /*67c0*/  FFMA.RM R46, R46, R3.reuse, 12582913 ;  /* 0x4b4000012e2e7423 */ /* 0x080fe20000004003 */
[-C--:B------:R-:W-:Y:S01]  /*67d0*/  FFMA.RM R44, R44, R3.reuse, 12582913 ;  /* 0x4b4000012c2c7423 */ /* 0x080fe20000004003 */
[----:B------:R-:W-:Y:S01]  /*67e0*/  FFMA.RM R50, R50, R3, 12582913 ;  /* 0x4b40000132327423 */ /* 0x000fe20000004003 */
[----:B------:R-:W-:Y:S01]  /*67f0*/  FADD R54, R37, -12583039 ;  /* 0xcb40007f25367421 */ /* 0x000fe20000000000 */
[----:B------:R-:W-:Y:S01]  /*6800*/  SHF.L.U32 R4, R4, 0x17, RZ ;  /* 0x0000001704047819 */ /* 0x000fe200000006ff */
[----:B------:R-:W-:Y:S01]  /*6810*/  FFMA R0, -R31, 1.4426950216293334961, -R0 ;  /* 0x3fb8aa3b1f007823 */ /* 0x000fe20000000900 */
[----:B------:R-:W4:Y:S01]  /*6820*/  MUFU.EX2 R20, R20 ;  /* 0x0000001400147308 */ /* 0x000f220000000800 */
[----:B------:R-:W-:Y:S01]  /*6830*/  FADD R48, R46, -12583039 ;  /* 0xcb40007f2e307421 */ /* 0x000fe20000000000 */
[----:B------:R-:W-:Y:S01]  /*6840*/  FADD R28, R44, -12583039 ;  /* 0xcb40007f2c1c7421 */ /* 0x000fe20000000000 */
[----:B------:R-:W-:Y:S01]  /*6850*/  FADD R52, R50, -12583039 ;  /* 0xcb40007f32347421 */ /* 0x000fe20000000000 */
[----:B------:R-:W-:Y:S01]  /*6860*/  FFMA R54, -R29, 1.4426950216293334961, -R54 ;  /* 0x3fb8aa3b1d367823 */ /* 0x000fe20000000936 */
[----:B------:R-:W-:Y:S01]  /*6870*/  FFMA R0, -R31, 1.925963033500011079e-08, R0 ;  /* 0x32a570601f007823 */ /* 0x000fe20000000100 */
[----:B-1----:R-:W-:Y:S01]  /*6880*/  FFMA R4, R4, R11, 1 ;  /* 0x3f80000004047423 */ /* 0x002fe2000000000b */
[----:B------:R-:W-:Y:S01]  /*6890*/  FFMA R48, -R215, 1.4426950216293334961, -R48 ;  /* 0x3fb8aa3bd7307823 */ /* 0x000fe20000000930 */
[----:B------:R1:W-:Y:S01]  /*68a0*/  MUFU.EX2 R41, R32 ;  /* 0x0000002000297308 */ /* 0x0003e20000000800 */
[----:B------:R-:W-:Y:S01]  /*68b0*/  FFMA R28, -R39, 1.4426950216293334961, -R28 ;  /* 0x3fb8aa3b271c7823 */ /* 0x000fe2000000091c */
[----:B------:R-:W-:Y:S01]  /*68c0*/  FFMA R52, -R213, 1.4426950216293334961, -R52 ;  /* 0x3fb8aa3bd5347823 */ /* 0x000fe20000000934 */
[----:B------:R-:W-:Y:S01]  /*68d0*/  FFMA R54, -R29, 1.925963033500011079e-08, R54 ;  /* 0x32a570601d367823 */ /* 0x000fe20000000136 */
[----:B------:R-:W-:Y:S01]  /*68e0*/  FFMA R48, -R215, 1.925963033500011079e-08, R48 ;  /* 0x32a57060d7307823 */ /* 0x000fe20000000130 */
[----:B------:R-:W-:Y:S01]  /*68f0*/  SHF.L.U32 R5, R5, 0x17, RZ ;  /* 0x0000001705057819 */ /* 0x000fe200000006ff */
[----:B------:R-:W-:Y:S01]  /*6900*/  FFMA R28, -R39, 1.925963033500011079e-08, R28 ;  /* 0x32a57060271c7823 */ /* 0x000fe2000000011c */
[----:B------:R-:W-:Y:S01]  /*6910*/  SHF.L.U32 R3, R12, 0x17, RZ ;  /* 0x000000170c037819 */ /* 0x000fe200000006ff */
[----:B------:R-:W2:Y:S01]  /*6920*/  MUFU.EX2 R15, R15 ;  /* 0x0000000f000f7308 */ /* 0x000ea20000000800 */
[----:B-1----:R-:W-:Y:S01]  /*6930*/  FADD R32, R42, -12583039 ;  /* 0xcb40007f2a207421 */ /* 0x002fe20000000000 */
[----:B------:R-:W-:Y:S01]  /*6940*/  FFMA R52, -R213, 1.925963033500011079e-08, R52 ;  /* 0x32a57060d5347823 */ /* 0x000fe20000000134 */
[----:B---3--:R-:W-:Y:S01]  /*6950*/  FFMA R14, R5, R14, 1 ;  /* 0x3f800000050e7423 */ /* 0x008fe2000000000e */
[----:B----4-:R-:W-:Y:S01]  /*6960*/  FFMA R20, R3, R20, 1 ;  /* 0x3f80000003147423 */ /* 0x010fe20000000014 */
[C---:B------:R-:W-:Y:S01]  /*6970*/  FFMA R32, -R217.reuse, 1.4426950216293334961, -R32 ;  /* 0x3fb8aa3bd9207823 */ /* 0x040fe20000000920 */
[----:B------:R-:W-:Y:S01]  /*6980*/  SHF.L.U32 R10, R10, 0x17, RZ ;  /* 0x000000170a0a7819 */ /* 0x000fe200000006ff */
[----:B------:R-:W-:Y:S01]  /*6990*/  BSSY B1, `(.L_x_55) ;  /* 0x0000033000017945 */ /* 0x000fe20003800000 */
[----:B------:R1:W-:Y:S01]  /*69a0*/  MUFU.EX2 R29, R0 ;  /* 0x00000000001d7308 */ /* 0x0003e20000000800 */
[----:B------:R-:W-:Y:S01]  /*69b0*/  FFMA R32, -R217, 1.925963033500011079e-08, R32 ;  /* 0x32a57060d9207823 */ /* 0x000fe20000000120 */
[----:B------:R-:W-:-:S02]  /*69c0*/  SHF.L.U32 R13, R13, 0x17, RZ ;  /* 0x000000170d0d7819 */ /* 0x000fc400000006ff */
[----:B------:R-:W-:Y:S02]  /*69d0*/  SHF.L.U32 R11, R26, 0x17, RZ ;  /* 0x000000171a0b7819 */ /* 0x000fe400000006ff */
[----:B------:R-:W-:Y:S02]  /*69e0*/  SHF.L.U32 R12, R25, 0x17, RZ ;  /* 0x00000017190c7819 */ /* 0x000fe400000006ff */
[----:B------:R-:W3:Y:S01]  /*69f0*/  MUFU.EX2 R24, R24 ;  /* 0x0000001800187308 */ /* 0x000ee20000000800 */
[----:B-1----:R-:W-:Y:S01]  /*6a00*/  IADD3 R0, R4, 0x1800000, RZ ;  /* 0x0180000004007810 */ /* 0x002fe20007ffe0ff */
[----:B--2---:R-:W-:Y:S01]  /*6a10*/  FFMA R15, R10, R15, 1 ;  /* 0x3f8000000a0f7423 */ /* 0x004fe2000000000f */
[----:B------:R-:W-:Y:S01]  /*6a20*/  SHF.L.U32 R10, R21, 0x17, RZ ;  /* 0x00000017150a7819 */ /* 0x000fe200000006ff */
[----:B------:R-:W-:Y:S01]  /*6a30*/  FFMA R12, R12, R41, 1 ;  /* 0x3f8000000c0c7423 */ /* 0x000fe20000000029 */
[----:B------:R-:W-:Y:S02]  /*6a40*/  LOP3.LUT R0, R0, 0x7f800000, RZ, 0xc0, !PT ;  /* 0x7f80000000007812 */ /* 0x000fe400078ec0ff */
[----:B------:R-:W-:Y:S01]  /*6a50*/  SHF.L.U32 R21, R38, 0x17, RZ ;  /* 0x0000001726157819 */ /* 0x000fe200000006ff */
[----:B------:R-:W1:Y:S01]  /*6a60*/  MUFU.EX2 R27, R27 ;  /* 0x0000001b001b7308 */ /* 0x000e620000000800 */
[----:B------:R-:W-:-:S02]  /*6a70*/  ISETP.GT.U32.AND P2, PT, R0, 0x1ffffff, PT ;  /* 0x01ffffff0000780c */ /* 0x000fc40003f44070 */
[----:B------:R-:W-:Y:S02]  /*6a80*/  SHF.L.U32 R25, R42, 0x17, RZ ;  /* 0x000000172a197819 */ /* 0x000fe400000006ff */
[----:B------:R-:W-:Y:S02]  /*6a90*/  SHF.L.U32 R26, R44, 0x17, RZ ;  /* 0x000000172c1a7819 */ /* 0x000fe400000006ff */
[----:B------:R-:W-:Y:S01]  /*6aa0*/  SHF.L.U32 R50, R50, 0x17, RZ ;  /* 0x0000001732327819 */ /* 0x000fe200000006ff */
[----:B------:R-:W2:Y:S01]  /*6ab0*/  MUFU.EX2 R30, R221 ;  /* 0x000000dd001e7308 */ /* 0x000ea20000000800 */
[----:B---3--:R-:W-:Y:S01]  /*6ac0*/  FFMA R24, R13, R24, 1 ;  /* 0x3f8000000d187423 */ /* 0x008fe20000000018 */
[----:B------:R-:W-:-:S06]  /*6ad0*/  SHF.L.U32 R13, R34, 0x17, RZ ;  /* 0x00000017220d7819 */ /* 0x000fcc00000006ff */
[----:B------:R-:W3:Y:S01]  /*6ae0*/  MUFU.EX2 R36, R36 ;  /* 0x0000002400247308 */ /* 0x000ee20000000800 */
[----:B-1----:R-:W-:Y:S01]  /*6af0*/  FFMA R10, R10, R27, 1 ;  /* 0x3f8000000a0a7423 */ /* 0x002fe2000000001b */
[----:B------:R-:W-:-:S06]  /*6b00*/  SHF.L.U32 R27, R46, 0x17, RZ ;  /* 0x000000172e1b7819 */ /* 0x000fcc00000006ff */
[----:B------:R-:W1:Y:S01]  /*6b10*/  MUFU.EX2 R40, R40 ;  /* 0x0000002800287308 */ /* 0x000e620000000800 */
[----:B--2---:R-:W-:Y:S01]  /*6b20*/  FFMA R11, R11, R30, 1 ;  /* 0x3f8000000b0b7423 */ /* 0x004fe2000000001e */
[----:B------:R-:W-:-:S06]  /*6b30*/  SHF.L.U32 R30, R37, 0x17, RZ ;  /* 0x00000017251e7819 */ /* 0x000fcc00000006ff */
[----:B------:R-:W2:Y:S01]  /*6b40*/  MUFU.EX2 R32, R32 ;  /* 0x0000002000207308 */ /* 0x000ea20000000800 */
[----:B---3--:R-:W-:-:S07]  /*6b50*/  FFMA R13, R13, R36, 1 ;  /* 0x3f8000000d0d7423 */ /* 0x008fce0000000024 */
[----:B------:R3:W4:Y:S01]  /*6b60*/  MUFU.EX2 R33, R28 ;  /* 0x0000001c00217308 */ /* 0x0007220000000800 */
[----:B-1----:R-:W-:-:S07]  /*6b70*/  FFMA R21, R21, R40, 1 ;  /* 0x3f80000015157423 */ /* 0x002fce0000000028 */
[----:B------:R-:W1:Y:S01]  /*6b80*/  MUFU.EX2 R48, R48 ;  /* 0x0000003000307308 */ /* 0x000e620000000800 */
[----:B---3--:R-:W-:Y:S01]  /*6b90*/  SHF.L.U32 R28, R35, 0x17, RZ ;  /* 0x00000017231c7819 */ /* 0x008fe200000006ff */
[----:B--2---:R-:W-:-:S04]  /*6ba0*/  FFMA R25, R25, R32, 1 ;  /* 0x3f80000019197423 */ /* 0x004fc80000000020 */
[----:B------:R-:W-:Y:S02]  /*6bb0*/  FFMA R28, R28, R29, 1 ;  /* 0x3f8000001c1c7423 */ /* 0x000fe4000000001d */
[----:B------:R-:W2:Y:S01]  /*6bc0*/  MUFU.EX2 R3, R52 ;  /* 0x0000003400037308 */ /* 0x000ea20000000800 */
[----:B----4-:R-:W-:-:S07]  /*6bd0*/  FFMA R26, R26, R33, 1 ;  /* 0x3f8000001a1a7423 */ /* 0x010fce0000000021 */
[----:B------:R-:W3:Y:S01]  /*6be0*/  MUFU.EX2 R5, R54 ;  /* 0x0000003600057308 */ /* 0x000ee20000000800 */
[----:B-1----:R-:W-:Y:S01]  /*6bf0*/  FFMA R27, R27, R48, 1 ;  /* 0x3f8000001b1b7423 */ /* 0x002fe20000000030 */
[----:B--2---:R-:W-:Y:S01]  /*6c00*/  FFMA R29, R50, R3, 1 ;  /* 0x3f800000321d7423 */ /* 0x004fe20000000003 */
[----:B---3--:R-:W-:Y:S01]  /*6c10*/  FFMA R30, R30, R5, 1 ;  /* 0x3f8000001e1e7423 */ /* 0x008fe20000000005 */
[----:B------:R-:W-:Y:S06]  /*6c20*/  @P2 BRA `(.L_x_56) ;  /* 0x0000000000142947 */ /* 0x000fec0003800000 */
[----:B------:R-:W-:Y:S02]  /*6c30*/  MOV R0, R4 ;  /* 0x0000000400007202 */ /* 0x000fe40000000f00 */
[----:B------:R-:W-:-:S07]  /*6c40*/  MOV R4, 0x6c60 ;  /* 0x00006c6000047802 */ /* 0x000fce0000000f00 */
[----:B------:R-:W-:Y:S05]  /*6c50*/  CALL.REL.NOINC `($__internal_0_$__cuda_sm20_rcp_rn_f32_slowpath) ;  /* 0x0000013c00647944 */ /* 0x000fea0003c00000 */
[----:B------:R-:W-:Y:S01]  /*6c60*/  MOV R31, R0 ;  /* 0x00000000001f7202 */ /* 0x000fe20000000f00 */
[----:B------:R-:W-:Y:S06]  /*6c70*/  BRA `(.L_x_57) ;  /* 0x0000000000107947 */ /* 0x000fec0003800000 */
.L_x_56:
[----:B------:R-:W1:Y:S02]  /*6c80*/  MUFU.RCP R31, R4 ;  /* 0x00000004001f7308 */ /* 0x000e640000001000 */
[----:B-1----:R-:W-:-:S04]  /*6c90*/  FFMA R0, R4, R31, -1 ;  /* 0xbf80000004007423 */ /* 0x002fc8000000001f */
[----:B------:R-:W-:-:S04]  /*6ca0*/  FADD.FTZ R0, -R0, -RZ ;  /* 0x800000ff00007221 */ /* 0x000fc80000010100 */
[----:B------:R-:W-:-:S07]  /*6cb0*/  FFMA R31, R31, R0, R31 ;  /* 0x000000001f1f7223 */ /* 0x000fce000000001f */
.L_x_57:
[----:B------:R-:W-:Y:S05]  /*6cc0*/  BSYNC B1 ;  /* 0x0000000000017941 */ /* 0x000fea0003800000 */
.L_x_55:
[----:B------:R-:W-:Y:S01]  /*6cd0*/  IADD3 R0, R14, 0x1800000, RZ ;  /* 0x018000000e007810 */ /* 0x000fe20007ffe0ff */
[----:B------:R-:W-:Y:S03]  /*6ce0*/  BSSY B1, `(.L_x_58) ;  /* 0x000000d000017945 */ /* 0x000fe60003800000 */
[----:B------:R-:W-:-:S04]  /*6cf0*/  LOP3.LUT R0, R0, 0x7f800000, RZ, 0xc0, !PT ;  /* 0x7f80000000007812 */ /* 0x000fc800078ec0ff */
[----:B------:R-:W-:-:S13]  /*6d00*/  ISETP.GT.U32.AND P2, PT, R0, 0x1ffffff, PT ;  /* 0x01ffffff0000780c */ /* 0x000fda0003f44070 */
[----:B------:R-:W-:Y:S05]  /*6d10*/  @P2 BRA `(.L_x_59) ;  /* 0x0000000000142947 */ /* 0x000fea0003800000 */
[----:B------:R-:W-:Y:S02]  /*6d20*/  MOV R0, R14 ;  /* 0x0000000e00007202 */ /* 0x000fe40000000f00 */
[----:B------:R-:W-:-:S07]  /*6d30*/  MOV R4, 0x6d50 ;  /* 0x00006d5000047802 */ /* 0x000fce0000000f00 */
[----:B------:R-:W-:Y:S05]  /*6d40*/  CALL.REL.NOINC `($__internal_0_$__cuda_sm20_rcp_rn_f32_slowpath) ;  /* 0x0000013c00287944 */ /* 0x000fea0003c00000 */
[----:B------:R-:W-:Y:S01]  /*6d50*/  MOV R32, R0 ;  /* 0x0000000000207202 */ /* 0x000fe20000000f00 */
[----:B------:R-:W-:Y:S06]  /*6d60*/  BRA `(.L_x_60) ;  /* 0x0000000000107947 */ /* 0x000fec0003800000 */
.L_x_59:
[----:B------:R-:W1:Y:S02]  /*6d70*/  MUFU.RCP R3, R14 ;  /* 0x0000000e00037308 */ /* 0x000e640000001000 */
[----:B-1----:R-:W-:-:S04]  /*6d80*/  FFMA R0, R14, R3, -1 ;  /* 0xbf8000000e007423 */ /* 0x002fc80000000003 */
[----:B------:R-:W-:-:S04]  /*6d90*/  FADD.FTZ R0, -R0, -RZ ;  /* 0x800000ff00007221 */ /* 0x000fc80000010100 */
[----:B------:R-:W-:-:S07]  /*6da0*/  FFMA R32, R3, R0, R3 ;  /* 0x0000000003207223 */ /* 0x000fce0000000003 */
.L_x_60:
[----:B------:R-:W-:Y:S05]  /*6db0*/  BSYNC B1 ;  /* 0x0000000000017941 */ /* 0x000fea0003800000 */
.L_x_58:
        /* <DEDUP_REMOVED lines=10> */
.L_x_62:
[----:B------:R-:W1:Y:S02]  /*6e60*/  MUFU.RCP R14, R15 ;  /* 0x0000000f000e7308 */ /* 0x000e640000001000 */
[----:B-1----:R-:W-:-:S04]  /*6e70*/  FFMA R0, R15, R14, -1 ;  /* 0xbf8000000f007423 */ /* 0x002fc8000000000e */
[----:B------:R-:W-:-:S04]  /*6e80*/  FADD.FTZ R3, -R0, -RZ ;  /* 0x800000ff00037221 */ /* 0x000fc80000010100 */
[----:B------:R-:W-:-:S07]  /*6e90*/  FFMA R14, R14, R3, R14 ;  /* 0x000000030e0e7223 */ /* 0x000fce000000000e */
.L_x_63:
[----:B------:R-:W-:Y:S05]  /*6ea0*/  BSYNC B1 ;  /* 0x0000000000017941 */ /* 0x000fea0003800000 */
.L_x_61:
        /* <DEDUP_REMOVED lines=10> */
.L_x_65:
[----:B------:R-:W1:Y:S02]  /*6f50*/  MUFU.RCP R15, R20 ;  /* 0x00000014000f7308 */ /* 0x000e640000001000 */
[----:B-1----:R-:W-:-:S04]  /*6f60*/  FFMA R0, R20, R15, -1 ;  /* 0xbf80000014007423 */ /* 0x002fc8000000000f */
[----:B------:R-:W-:-:S04]  /*6f70*/  FADD.FTZ R0, -R0, -RZ ;  /* 0x800000ff00007221 */ /* 0x000fc80000010100 */
[----:B------:R-:W-:-:S07]  /*6f80*/  FFMA R15, R15, R0, R15 ;  /* 0x000000000f0f7223 */ /* 0x000fce000000000f */
.L_x_66:
[----:B------:R-:W-:Y:S05]  /*6f90*/  BSYNC B1 ;  /* 0x0000000000017941 */ /* 0x000fea0003800000 */
.L_x_64:
        /* <DEDUP_REMOVED lines=10> */
.L_x_68:
[----:B------:R-:W1:Y:S02]  /*7040*/  MUFU.RCP R3, R24 ;  /* 0x0000001800037308 */ /* 0x000e640000001000 */
[----:B-1----:R-:W-:-:S04]  /*7050*/  FFMA R0, R24, R3, -1 ;  /* 0xbf80000018007423 */ /* 0x002fc80000000003 */
[----:B------:R-:W-:-:S04]  /*7060*/  FADD.FTZ R0, -R0, -RZ ;  /* 0x800000ff00007221 */ /* 0x000fc80000010100 */
[----:B------:R-:W-:-:S07]  /*7070*/  FFMA R20, R3, R0, R3 ;  /* 0x0000000003147223 */ /* 0x000fce0000000003 */
.L_x_69:
[----:B------:R-:W-:Y:S05]  /*7080*/  BSYNC B1 ;  /* 0x0000000000017941 */ /* 0x000fea0003800000 */
.L_x_67:
        /* <DEDUP_REMOVED lines=10> */
.L_x_71:
[----:B------:R-:W1:Y:S02]  /*7130*/  MUFU.RCP R33, R10 ;  /* 0x0000000a00217308 */ /* 0x000e640000001000 */
[----:B-1----:R-:W-:-:S04]  /*7140*/  FFMA R0, R10, R33, -1 ;  /* 0xbf8000000a007423 */ /* 0x002fc80000000021 */
[----:B------:R-:W-:-:S04]  /*7150*/  FADD.FTZ R0, -R0, -RZ ;  /* 0x800000ff00007221 */ /* 0x000fc80000010100 */
[----:B------:R-:W-:-:S07]  /*7160*/  FFMA R33, R33, R0, R33 ;  /* 0x0000000021217223 */ /* 0x000fce0000000021 */
.L_x_72:
[----:B------:R-:W-:Y:S05]  /*7170*/  BSYNC B1 ;  /* 0x0000000000017941 */ /* 0x000fea0003800000 */
.L_x_70:
        /* <DEDUP_REMOVED lines=10> */
.L_x_74:
[----:B------:R-:W1:Y:S02]  /*7220*/  MUFU.RCP R10, R11 ;  /* 0x0000000b000a7308 */ /* 0x000e640000001000 */
[----:B-1----:R-:W-:-:S04]  /*7230*/  FFMA R0, R11, R10, -1 ;  /* 0xbf8000000b007423 */ /* 0x002fc8000000000a */
[----:B------:R-:W-:-:S04]  /*7240*/  FADD.FTZ R3, -R0, -RZ ;  /* 0x800000ff00037221 */ /* 0x000fc80000010100 */
[----:B------:R-:W-:-:S07]  /*7250*/  FFMA R10, R10, R3, R10 ;  /* 0x000000030a0a7223 */ /* 0x000fce000000000a */
.L_x_75:
[----:B------:R-:W-:Y:S05]  /*7260*/  BSYNC B1 ;  /* 0x0000000000017941 */ /* 0x000fea0003800000 */
.L_x_73:
        /* <DEDUP_REMOVED lines=10> */
.L_x_77:
[----:B------:R-:W1:Y:S02]  /*7310*/  MUFU.RCP R11, R12 ;  /* 0x0000000c000b7308 */ /* 0x000e640000001000 */
[----:B-1----:R-:W-:-:S04]  /*7320*/  FFMA R0, R12, R11, -1 ;  /* 0xbf8000000c007423 */ /* 0x002fc8000000000b */
[----:B------:R-:W-:-:S04]  /*7330*/  FADD.FTZ R0, -R0, -RZ ;  /* 0x800000ff00007221 */ /* 0x000fc80000010100 */
[----:B------:R-:W-:-:S07]  /*7340*/  FFMA R11, R11, R0, R11 ;  /* 0x000000000b0b7223 */ /* 0x000fce000000000b */
.L_x_78:
[----:B------:R-:W-:Y:S05]  /*7350*/  BSYNC B1 ;  /* 0x0000000000017941 */ /* 0x000fea0003800000 */
.L_x_76:
        /* <DEDUP_REMOVED lines=10> */
.L_x_80:
[----:B------:R-:W1:Y:S02]  /*7400*/  MUFU.RCP R12, R13 ;  /* 0x0000000d000c7308 */ /* 0x000e640000001000 */
[----:B-1----:R-:W-:-:S04]  /*7410*/  FFMA R0, R13, R12, -1 ;  /* 0xbf8000000d007423 */ /* 0x002fc8000000000c */
[----:B------:R-:W-:-:S04]  /*7420*/  FADD.FTZ R3, -R0, -RZ ;  /* 0x800000ff00037221 */ /* 0x000fc80000010100 */
[----:B------:R-:W-:-:S07]  /*7430*/  FFMA R12, R12, R3, R12 ;  /* 0x000000030c0c7223 */ /* 0x000fce000000000c */
.L_x_81:
[----:B------:R-:W-:Y:S05]  /*7440*/  BSYNC B1 ;  /* 0x0000000000017941 */ /* 0x000fea0003800000 */
.L_x_79:
        /* <DEDUP_REMOVED lines=10> */
.L_x_83:
[----:B------:R-:W1:Y:S02]  /*74f0*/  MUFU.RCP R0, R21 ;  /* 0x0000001500007308 */ /* 0x000e640000001000 */
[----:B-1----:R-:W-:-:S04]  /*7500*/  FFMA R3, R21, R0, -1 ;  /* 0xbf80000015037423 */ /* 0x002fc80000000000 */
[----:B------:R-:W-:-:S04]  /*7510*/  FADD.FTZ R3, -R3, -RZ ;  /* 0x800000ff03037221 */ /* 0x000fc80000010100 */
[----:B------:R-:W-:-:S07]  /*7520*/  FFMA R13, R0, R3, R0 ;  /* 0x00000003000d7223 */ /* 0x000fce0000000000 */
.L_x_84:
[----:B------:R-:W-:Y:S05]  /*7530*/  BSYNC B1 ;  /* 0x0000000000017941 */ /* 0x000fea0003800000 */
.L_x_82:
        /* <DEDUP_REMOVED lines=10> */
.L_x_86:
[----:B------:R-:W1:Y:S02]  /*75e0*/  MUFU.RCP R0, R25 ;  /* 0x0000001900007308 */ /* 0x000e640000001000 */
[----:B-1----:R-:W-:-:S04]  /*75f0*/  FFMA R3, R25, R0, -1 ;  /* 0xbf80000019037423 */ /* 0x002fc80000000000 */
[----:B------:R-:W-:-:S04]  /*7600*/  FADD.FTZ R3, -R3, -RZ ;  /* 0x800000ff03037221 */ /* 0x000fc80000010100 */
[----:B------:R-:W-:-:S07]  /*7610*/  FFMA R21, R0, R3, R0 ;  /* 0x0000000300157223 */ /* 0x000fce0000000000 */
.L_x_87:
[----:B------:R-:W-:Y:S05]  /*7620*/  BSYNC B1 ;  /* 0x0000000000017941 */ /* 0x000fea0003800000 */
.L_x_85:
        /* <DEDUP_REMOVED lines=10> */
.L_x_89:
[----:B------:R-:W1:Y:S02]  /*76d0*/  MUFU.RCP R3, R26 ;  /* 0x0000001a00037308 */ /* 0x000e640000001000 */
[----:B-1----:R-:W-:-:S04]  /*76e0*/  FFMA R0, R26, R3, -1 ;  /* 0xbf8000001a007423 */ /* 0x002fc80000000003 */
[----:B------:R-:W-:-:S04]  /*76f0*/  FADD.FTZ R0, -R0, -RZ ;  /* 0x800000ff00007221 */ /* 0x000fc80000010100 */
[----:B------:R-:W-:-:S07]  /*7700*/  FFMA R24, R3, R0, R3 ;  /* 0x0000000003187223 */ /* 0x000fce0000000003 */
.L_x_90:
[----:B------:R-:W-:Y:S05]  /*7710*/  BSYNC B1 ;  /* 0x0000000000017941 */ /* 0x000fea0003800000 */
.L_x_88:
        /* <DEDUP_REMOVED lines=10> */
.L_x_92:
[----:B------:R-:W1:Y:S02]  /*77c0*/  MUFU.RCP R0, R27 ;  /* 0x0000001b00007308 */ /* 0x000e640000001000 */
[----:B-1----:R-:W-:-:S04]  /*77d0*/  FFMA R3, R27, R0, -1 ;  /* 0xbf8000001b037423 */ /* 0x002fc80000000000 */
[----:B------:R-:W-:-:S04]  /*77e0*/  FADD.FTZ R3, -R3, -RZ ;  /* 0x800000ff03037221 */ /* 0x000fc80000010100 */
[----:B------:R-:W-:-:S07]  /*77f0*/  FFMA R25, R0, R3, R0 ;  /* 0x0000000300197223 */ /* 0x000fce0000000000 */
.L_x_93:
[----:B------:R-:W-:Y:S05]  /*7800*/  BSYNC B1 ;  /* 0x0000000000017941 */ /* 0x000fea0003800000 */
.L_x_91:
        /* <DEDUP_REMOVED lines=10> */
.L_x_95:
[----:B------:R-:W1:Y:S02]  /*78b0*/  MUFU.RCP R3, R28 ;  /* 0x0000001c00037308 */ /* 0x000e640000001000 */
[----:B-1----:R-:W-:-:S04]  /*78c0*/  FFMA R0, R28, R3, -1 ;  /* 0xbf8000001c007423 */ /* 0x002fc80000000003 */
[----:B------:R-:W-:-:S04]  /*78d0*/  FADD.FTZ R0, -R0, -RZ ;  /* 0x800000ff00007221 */ /* 0x000fc80000010100 */
[----:B------:R-:W-:-:S07]  /*78e0*/  FFMA R26, R3, R0, R3 ;  /* 0x00000000031a7223 */ /* 0x000fce0000000003 */
.L_x_96:
[----:B------:R-:W-:Y:S05]  /*78f0*/  BSYNC B1 ;  /* 0x0000000000017941 */ /* 0x000fea0003800000 */
.L_x_94:
        /* <DEDUP_REMOVED lines=10> */
.L_x_98:
[----:B------:R-:W1:Y:S02]  /*79a0*/  MUFU.RCP R0, R29 ;  /* 0x0000001d00007308 */ /* 0x000e640000001000 */
[----:B-1----:R-:W-:-:S04]  /*79b0*/  FFMA R3, R29, R0, -1 ;  /* 0xbf8000001d037423 */ /* 0x002fc80000000000 */
[----:B------:R-:W-:-:S04]  /*79c0*/  FADD.FTZ R3, -R3, -RZ ;  /* 0x800000ff03037221 */ /* 0x000fc80000010100 */
[----:B------:R-:W-:-:S07]  /*79d0*/  FFMA R27, R0, R3, R0 ;  /* 0x00000003001b7223 */ /* 0x000fce0000000000 */
.L_x_99:
[----:B------:R-:W-:Y:S05]  /*79e0*/  BSYNC B1 ;  /* 0x0000000000017941 */ /* 0x000fea0003800000 */
.L_x_97:
        /* <DEDUP_REMOVED lines=8> */
[----:B------:R-:W-:Y:S05]  /*7a70*/  BRA `(.L_x_102) ;  /* 0x0000000000107947 */ /* 0x000fea0003800000 */
.L_x_101:
[----:B------:R-:W1:Y:S02]  /*7a80*/  MUFU.RCP R3, R30 ;  /* 0x0000001e00037308 */ /* 0x000e640000001000 */
[----:B-1----:R-:W-:-:S04]  /*7a90*/  FFMA R0, R30, R3, -1 ;  /* 0xbf8000001e007423 */ /* 0x002fc80000000003 */
[----:B------:R-:W-:-:S04]  /*7aa0*/  FADD.FTZ R0, -R0, -RZ ;  /* 0x800000ff00007221 */ /* 0x000fc80000010100 */
[----:B------:R-:W-:-:S07]  /*7ab0*/  FFMA R0, R3, R0, R3 ;  /* 0x0000000003007223 */ /* 0x000fce0000000003 */
.L_x_102:
[----:B------:R-:W-:Y:S05]  /*7ac0*/  BSYNC B1 ;  /* 0x0000000000017941 */ /* 0x000fea0003800000 */
.L_x_100:
[----:B------:R-:W1:Y:S01]  /*7ad0*/  S2R R29, SR_TID.X ;  /* 0x00000000001d7919 */ /* 0x000e620000002100 */
[----:B------:R-:W-:Y:S02]  /*7ae0*/  F2FP.SATFINITE.E4M3.F32.PACK_AB_MERGE_C R3, R11, R10, RZ ;  /* 0x0000000a0b03723e */ /* 0x000fe400048070ff */
[----:B------:R-:W-:Y:S01]  /*7af0*/  F2FP.SATFINITE.E4M3.F32.PACK_AB_MERGE_C R31, R32, R31, RZ ;  /* 0x0000001f201f723e */ /* 0x000fe200048070ff */
[----:B------:R-:W2:Y:S01]  /*7b00*/  S2R R28, SR_TID.X ;  /* 0x00000000001c7919 */ /* 0x000ea20000002100 */
[----:B------:R-:W-:Y:S02]  /*7b10*/  F2FP.SATFINITE.E4M3.F32.PACK_AB_MERGE_C R15, R15, R14, RZ ;  /* 0x0000000e0f0f723e */ /* 0x000fe400048070ff */
[----:B------:R-:W-:Y:S02]  /*7b20*/  F2FP.SATFINITE.E4M3.F32.PACK_AB_MERGE_C R33, R33, R20, RZ ;  /* 0x000000142121723e */ /* 0x000fe400048070ff */
[----:B------:R-:W-:Y:S02]  /*7b30*/  F2FP.SATFINITE.E4M3.F32.PACK_AB_MERGE_C R13, R13, R12, RZ ;  /* 0x0000000c0d0d723e */ /* 0x000fe400048070ff */
[----:B------:R-:W-:-:S02]  /*7b40*/  F2FP.SATFINITE.E4M3.F32.PACK_AB_MERGE_C R21, R24, R21, RZ ;  /* 0x000000151815723e */ /* 0x000fc400048070ff */
[----:B------:R-:W-:Y:S02]  /*7b50*/  F2FP.SATFINITE.E4M3.F32.PACK_AB_MERGE_C R25, R26, R25, RZ ;  /* 0x000000191a19723e */ /* 0x000fe400048070ff */
[----:B------:R-:W-:Y:S02]  /*7b60*/  F2FP.SATFINITE.E4M3.F32.PACK_AB_MERGE_C R27, R0, R27, RZ ;  /* 0x0000001b001b723e */ /* 0x000fe400048070ff */
[----:B-1----:R-:W-:-:S04]  /*7b70*/  LOP3.LUT R29, R29, 0xff, RZ, 0xc0, !PT ;  /* 0x000000ff1d1d7812 */ /* 0x002fc800078ec0ff */
[----:B------:R-:W-:Y:S02]  /*7b80*/  IADD3 R29, R29, 0x1f, RZ ;  /* 0x0000001f1d1d7810 */ /* 0x000fe40007ffe0ff */
[C---:B--2---:R-:W-:Y:S02]  /*7b90*/  SHF.L.U32 R4, R28.reuse, 0x4, RZ ;  /* 0x000000041c047819 */ /* 0x044fe400000006ff */
[----:B------:R-:W-:Y:S02]  /*7ba0*/  ISETP.GT.U32.AND P5, PT, R29, 0x3e, PT ;  /* 0x0000003e1d00780c */ /* 0x000fe40003fa4070 */
[----:B------:R-:W-:Y:S02]  /*7bb0*/  SHF.L.U32 R5, R28, 0x1, RZ ;  /* 0x000000011c057819 */ /* 0x000fe400000006ff */
[----:B------:R-:W-:Y:S02]  /*7bc0*/  LOP3.LUT R4, R4, 0xe00, RZ, 0xc0, !PT ;  /* 0x00000e0004047812 */ /* 0x000fe400078ec0ff */
[----:B------:R-:W-:-:S02]  /*7bd0*/  SHF.L.U32 R11, R28, 0x3, RZ ;  /* 0x000000031c0b7819 */ /* 0x000fc400000006ff */
[----:B------:R-:W-:Y:S02]  /*7be0*/  LOP3.LUT R4, R4, 0x6, R5, 0xf8, !PT ;  /* 0x0000000604047812 */ /* 0x000fe400078ef805 */
[--C-:B------:R-:W-:Y:S02]  /*7bf0*/  SHF.R.U32.HI R10, RZ, 0x4, R28.reuse ;  /* 0x00000004ff0a7819 */ /* 0x100fe4000001161c */
[----:B------:R-:W-:Y:S02]  /*7c00*/  LOP3.LUT R5, R11, 0x80, RZ, 0xc0, !PT ;  /* 0x000000800b057812 */ /* 0x000fe400078ec0ff */
[----:B------:R-:W-:Y:S02]  /*7c10*/  LOP3.LUT R4, R4, 0x60, R11, 0xf8, !PT ;  /* 0x0000006004047812 */ /* 0x000fe400078ef80b */
[----:B------:R-:W-:Y:S02]  /*7c20*/  LOP3.LUT P2, RZ, R10, 0x1, RZ, 0xc0, !PT ;  /* 0x000000010aff7812 */ /* 0x000fe4000784c0ff */
[----:B------:R-:W-:-:S02]  /*7c30*/  LOP3.LUT R5, R5, 0x10, R28, 0xf8, !PT ;  /* 0x0000001005057812 */ /* 0x000fc400078ef81c */
[----:B------:R-:W-:Y:S02]  /*7c40*/  MOV R11, 0x10 ;  /* 0x00000010000b7802 */ /* 0x000fe40000000f00 */
[----:B------:R-:W-:Y:S02]  /*7c50*/  LOP3.LUT R10, R4, R5, RZ, 0xfc, !PT ;  /* 0x00000005040a7212 */ /* 0x000fe400078efcff */
[----:B------:R-:W-:Y:S01]  /*7c60*/  SEL R11, R11, 0xfffffff0, !P2 ;  /* 0xfffffff00b0b7807 */ /* 0x000fe20005000000 */
[----:B------:R-:W-:Y:S06]  /*7c70*/  @P5 BRA `(.L_x_103) ;  /* 0x0000000000045947 */ /* 0x000fec0003800000 */
[----:B------:R-:W-:-:S04]  /*7c80*/  DEPBAR.LE SB0, 0x1 ;  /* 0x000080400000791a */ /* 0x000fc80000000000 */
.L_x_103:
[----:B------:R-:W-:Y:S05]  /*7c90*/  WARPSYNC.ALL ;  /* 0x0000000000007948 */ /* 0x000fea0003800000 */
[----:B------:R-:W-:Y:S01]  /*7ca0*/  BAR.SYNC.DEFER_BLOCKING 0x1, 0x100 ;  /* 0x0044000000007b1d */ /* 0x000fe20000010000 */
[----:B------:R-:W-:-:S04]  /*7cb0*/  IADD3 R12, R10, UR43, RZ ;  /* 0x0000002b0a0c7c10 */ /* 0x000fc8000fffe0ff */
[----:B------:R-:W-:Y:S01]  /*7cc0*/  IADD3 R12, R12, R11, RZ ;  /* 0x0000000b0c0c7210 */ /* 0x000fe20007ffe0ff */
[----:B------:R-:W-:Y:S01]  /*7cd0*/  BSSY B0, `(.L_x_104) ;  /* 0x0000016000007945 */ /* 0x000fe20003800000 */
[----:B------:R1:W-:Y:S04]  /*7ce0*/  STS.U16 [R10+UR43+0x4100], R31 ;  /* 0x0041001f0a007988 */ /* 0x0003e8000800042b */
[----:B------:R1:W-:Y:S04]  /*7cf0*/  STS.U16 [R10+UR43+0x4200], R15 ;  /* 0x0042000f0a007988 */ /* 0x0003e8000800042b */
[----:B------:R1:W-:Y:S04]  /*7d00*/  STS.U16 [R10+UR43+0x4108], R33 ;  /* 0x004108210a007988 */ /* 0x0003e8000800042b */
[----:B------:R1:W-:Y:S04]  /*7d10*/  STS.U16 [R10+UR43+0x4208], R3 ;  /* 0x004208030a007988 */ /* 0x0003e8000800042b */
[----:B------:R1:W-:Y:S04]  /*7d20*/  STS.U16 [R12+0x4100], R13 ;  /* 0x0041000d0c007388 */ /* 0x0003e80000000400 */
[----:B------:R1:W-:Y:S04]  /*7d30*/  STS.U16 [R12+0x4200], R21 ;  /* 0x004200150c007388 */ /* 0x0003e80000000400 */
[----:B------:R1:W-:Y:S04]  /*7d40*/  STS.U16 [R12+0x4108], R25 ;  /* 0x004108190c007388 */ /* 0x0003e80000000400 */
[----:B------:R1:W-:Y:S01]  /*7d50*/  STS.U16 [R12+0x4208], R27 ;  /* 0x0042081b0c007388 */ /* 0x0003e20000000400 */
[----:B------:R-:W-:Y:S01]  /*7d60*/  @!PT LDS RZ, [RZ] ;  /* 0x00000000fffff984 */ /* 0x000fe20000000800 */
[----:B------:R-:W-:Y:S01]  /*7d70*/  @!PT LDS RZ, [RZ] ;  /* 0x00000000fffff984 */ /* 0x000fe20000000800 */
[----:B------:R-:W-:Y:S01]  /*7d80*/  @!PT LDS RZ, [RZ] ;  /* 0x00000000fffff984 */ /* 0x000fe20000000800 */
[----:B------:R-:W-:Y:S01]  /*7d90*/  @!PT LDS RZ, [RZ] ;  /* 0x00000000fffff984 */ /* 0x000fe20000000800 */
[----:B------:R2:W-:Y:S06]  /*7da0*/  MEMBAR.ALL.CTA ;  /* 0x0000000000007992 */ /* 0x0005ec0000008000 */
[----:B--2---:R-:W2:Y:S02]  /*7db0*/  FENCE.VIEW.ASYNC.S ;  /* 0x00000000000073c6 */ /* 0x004ea40000000000 */
[----:B--2---:R-:W-:Y:S06]  /*7dc0*/  BAR.SYNC.DEFER_BLOCKING 0x1, 0x100 ;  /* 0x0044000000007b1d */ /* 0x004fec0000010000 */
[----:B-1----:R-:W-:Y:S05]  /*7dd0*/  @P5 BRA `(.L_x_105) ;  /* 0x0000000000145947 */ /* 0x002fea0003800000 */
[----:B------:R-:W-:Y:S02]  /*7de0*/  UIADD3 UR4, UP0, UR40, 0x4f0, URZ ;  /* 0x000004f028047890 */ /* 0x000fe4000ff1e03f */
[----:B------:R-:W-:Y:S02]  /*7df0*/  UIADD3 UR52, UR43, 0x4100, URZ ;  /* 0x000041002b347890 */ /* 0x000fe4000fffe03f */
[----:B------:R-:W-:-:S09]  /*7e00*/  UIADD3.X UR5, URZ, UR41, URZ, UP0, !UPT ;  /* 0x000000293f057290 */ /* 0x000fd200087fe43f */
[----:B------:R1:W-:Y:S02]  /*7e10*/  UTMASTG.3D [UR52], [UR4] ;  /* 0x00000034040073b5 */ /* 0x0003e40008010000 */
[----:B-1----:R0:W-:Y:S02]  /*7e20*/  UTMACMDFLUSH ;  /* 0x00000000000079b7 */ /* 0x0021e40000000000 */
.L_x_105:
[----:B------:R-:W-:Y:S05]  /*7e30*/  BSYNC B0 ;  /* 0x0000000000007941 */ /* 0x000fea0003800000 */
.L_x_104:
[----:B------:R-:W-:Y:S04]  /*7e40*/  BSSY B0, `(.L_x_106) ;  /* 0x0000036000007945 */ /* 0x000fe80003800000 */
[----:B------:R-:W-:Y:S05]  /*7e50*/  @P0 BRA `(.L_x_107) ;  /* 0x0000000000d00947 */ /* 0x000fea0003800000 */
[----:B------:R-:W2:Y:S02]  /*7e60*/  LDL R0, [R1+0xcc] ;  /* 0x0000cc0001007983 */ /* 0x000ea40000100800 */
[----:B--2---:R-:W-:-:S13]  /*7e70*/  ISETP.NE.AND P3, PT, R0, 0x3, PT ;  /* 0x000000030000780c */ /* 0x004fda0003f65270 */
[----:B------:R-:W-:Y:S05]  /*7e80*/  @!P3 BRA `(.L_x_108) ;  /* 0x000000000004b947 */ /* 0x000fea0003800000 */
[----:B------:R-:W-:Y:S01]  /*7e90*/  BPT.TRAP 0x1 ;  /* 0x000000040000795c */ /* 0x000fe20000300000 */
.L_x_108:
[----:B------:R-:W2:Y:S04]  /*7ea0*/  LDL R3, [R1+0xb4] ;  /* 0x0000b40001037983 */ /* 0x000ea80000100800 */
[----:B------:R-:W3:Y:S01]  /*7eb0*/  LDL R0, [R1+0xb8] ;  /* 0x0000b80001007983 */ /* 0x000ee20000100800 */
[----:B------:R-:W-:Y:S01]  /*7ec0*/  BSSY B1, `(.L_x_109) ;  /* 0x0000005000017945 */ /* 0x000fe20003800000 */
[----:B--2---:R-:W-:Y:S02]  /*7ed0*/  LEA R14, R3, UR43, 0x3 ;  /* 0x0000002b030e7c11 */ /* 0x004fe4000f8e18ff */
[----:B---3--:R-:W-:-:S04]  /*7ee0*/  SHF.L.U32 R3, R0, 0x1f, RZ ;  /* 0x0000001f00037819 */ /* 0x008fc800000006ff */
[----:B------:R-:W1:Y:S02]  /*7ef0*/  SYNCS.PHASECHK.TRANS64.TRYWAIT P2, [R14+URZ+0x80], R3 ;  /* 0x000080030e0075a7 */ /* 0x000e64000804017f */
[----:B-1----:R-:W-:Y:S05]  /*7f00*/  @!P2 BRA `(.L_x_110) ;  /* 0x000001200038a947 */ /* 0x002fea0003800000 */
.L_x_624:
[----:B------:R-:W-:Y:S05]  /*7f10*/  BSYNC B1 ;  /* 0x0000000000017941 */ /* 0x000fea0003800000 */
.L_x_109:
[----:B------:R-:W-:Y:S04]  /*7f20*/  BSSY B1, `(.L_x_111) ;  /* 0x0000012000017945 */ /* 0x000fe80003800000 */
[----:B------:R-:W-:Y:S05]  /*7f30*/  @P1 BRA `(.L_x_112) ;  /* 0x0000000000401947 */ /* 0x000fea0003800000 */
[----:B------:R-:W2:Y:S02]  /*7f40*/  LDL R0, [R1+0xb4] ;  /* 0x0000b40001007983 */ /* 0x000ea40000100800 */
[----:B--2---:R-:W-:-:S04]  /*7f50*/  LEA R15, R0, R10, 0xc ;  /* 0x0000000a000f7211 */ /* 0x004fc800078e60ff */
[----:B------:R-:W-:Y:S01]  /*7f60*/  IADD3 R0, R15, UR43, RZ ;  /* 0x0000002b0f007c10 */ /* 0x000fe2000fffe0ff */
[----:B------:R-:W-:Y:S03]  /*7f70*/  LDS.U16 R9, [R15+UR43+0x200] ;  /* 0x0002002b0f097984 */ /* 0x000fe60008000400 */
[----:B------:R-:W-:Y:S01]  /*7f80*/  IADD3 R13, R0, R11, RZ ;  /* 0x0000000b000d7210 */ /* 0x000fe20007ffe0ff */
[----:B------:R-:W-:Y:S04]  /*7f90*/  LDS.U16 R8, [R15+UR43+0x208] ;  /* 0x0002082b0f087984 */ /* 0x000fe80008000400 */
[----:B------:R-:W2:Y:S04]  /*7fa0*/  LDS.U16 R0, [R15+UR43+0x100] ;  /* 0x0001002b0f007984 */ /* 0x000ea80008000400 */
[----:B-1----:R-:W1:Y:S04]  /*7fb0*/  LDS.U16 R3, [R15+UR43+0x108] ;  /* 0x0001082b0f037984 */ /* 0x002e680008000400 */
[----:B------:R-:W-:Y:S04]  /*7fc0*/  LDS.U16 R7, [R13+0x200] ;  /* 0x000200000d077984 */ /* 0x000fe80000000400 */
[----:B------:R-:W3:Y:S04]  /*7fd0*/  LDS.U16 R4, [R13+0x100] ;  /* 0x000100000d047984 */ /* 0x000ee80000000400 */
[----:B------:R-:W-:Y:S04]  /*7fe0*/  LDS.U16 R6, [R13+0x208] ;  /* 0x000208000d067984 */ /* 0x000fe80000000400 */
[----:B------:R-:W4:Y:S01]  /*7ff0*/  LDS.U16 R5, [R13+0x108] ;  /* 0x000108000d057984 */ /* 0x000f220000000400 */
[----:B--2---:R-:W-:-:S02]  /*8000*/  PRMT R9, R0, 0x5410, R9 ;  /* 0x0000541000097816 */ /* 0x004fc40000000009 */
[----:B-1----:R-:W-:Y:S02]  /*8010*/  PRMT R8, R3, 0x5410, R8 ;  /* 0x0000541003087816 */ /* 0x002fe40000000008 */
[----:B---3--:R-:W-:Y:S02]  /*8020*/  PRMT R7, R4, 0x5410, R7 ;  /* 0x0000541004077816 */ /* 0x008fe40000000007 */
[----:B----4-:R-:W-:-:S07]  /*8030*/  PRMT R6, R5, 0x5410, R6 ;  /* 0x0000541005067816 */ /* 0x010fce0000000006 */
.L_x_112:
[----:B------:R-:W-:Y:S05]  /*8040*/  BSYNC B1 ;  /* 0x0000000000017941 */ /* 0x000fea0003800000 */
.L_x_111:
[----:B------:R-:W-:Y:S01]  /*8050*/  @!PT LDS RZ, [RZ] ;  /* 0x00000000fffff984 */ /* 0x000fe20000000800 */
[----:B------:R-:W-:Y:S01]  /*8060*/  @!PT LDS RZ, [RZ] ;  /* 0x00000000fffff984 */ /* 0x000fe20000000800 */
[----:B------:R-:W-:Y:S01]  /*8070*/  @!PT LDS RZ, [RZ] ;  /* 0x00000000fffff984 */ /* 0x000fe20000000800 */
[----:B------:R-:W-:Y:S01]  /*8080*/  @!PT LDS RZ, [RZ] ;  /* 0x00000000fffff984 */ /* 0x000fe20000000800 */
[----:B------:R2:W-:Y:S06]  /*8090*/  MEMBAR.ALL.CTA ;  /* 0x0000000000007992 */ /* 0x0005ec0000008000 */
[----:B--2---:R-:W2:Y:S01]  /*80a0*/  FENCE.VIEW.ASYNC.S ;  /* 0x00000000000073c6 */ /* 0x004ea20000000000 */
[----:B------:R-:W-:Y:S05]  /*80b0*/  @!P3 BRA `(.L_x_113) ;  /* 0x000000000004b947 */ /* 0x000fea0003800000 */
[----:B------:R-:W-:Y:S01]  /*80c0*/  BPT.TRAP 0x1 ;  /* 0x000000040000795c */ /* 0x000fe20000300000 */
.L_x_113:
[----:B------:R-:W3:Y:S04]  /*80d0*/  LDL.LU R5, [R1+0xb4] ;  /* 0x0000b40001057983 */ /* 0x000ee80000300800 */
[----:B------:R-:W4:Y:S01]  /*80e0*/  LDL.LU R4, [R1+0xb8] ;  /* 0x0000b80001047983 */ /* 0x000f220000300800 */
[----:B------:R-:W-:Y:S01]  /*80f0*/  IADD3 R0, R14, 0xa0, RZ ;  /* 0x000000a00e007810 */ /* 0x000fe20007ffe0ff */
[----:B-1----:R-:W1:Y:S03]  /*8100*/  S2R R3, SR_CgaCtaId ;  /* 0x0000000000037919 */ /* 0x002e660000008800 */
[----:B-1----:R-:W-:-:S04]  /*8110*/  PRMT R0, R3, 0x654, R0 ;  /* 0x0000065403007816 */ /* 0x002fc80000000000 */
[----:B--2---:R3:W-:Y:S02]  /*8120*/  SYNCS.ARRIVE.TRANS64.RED.A1T0 RZ, [R0+URZ], RZ ;  /* 0x000000ff00ff79a7 */ /* 0x0047e4000810043f */
[----:B---3--:R-:W-:-:S04]  /*8130*/  IADD3 R0, R5, 0x1, RZ ;  /* 0x0000000105007810 */ /* 0x008fc80007ffe0ff */
[----:B------:R-:W-:-:S04]  /*8140*/  ISETP.NE.AND P2, PT, R0, 0x4, PT ;  /* 0x000000040000780c */ /* 0x000fc80003f45270 */
[----:B------:R-:W-:Y:S02]  /*8150*/  SEL R3, RZ, 0x1, P2 ;  /* 0x00000001ff037807 */ /* 0x000fe40001000000 */
[----:B------:R-:W-:Y:S02]  /*8160*/  SEL R0, R0, RZ, P2 ;  /* 0x000000ff00007207 */ /* 0x000fe40001000000 */
[----:B----4-:R-:W-:-:S05]  /*8170*/  LOP3.LUT R4, R4, R3, RZ, 0x3c, !PT ;  /* 0x0000000304047212 */ /* 0x010fca00078e3cff */
[----:B------:R1:W-:Y:S04]  /*8180*/  STL [R1+0xb8], R4 ;  /* 0x0000b80401007387 */ /* 0x0003e80000100800 */
[----:B------:R1:W-:Y:S02]  /*8190*/  STL [R1+0xb4], R0 ;  /* 0x0000b40001007387 */ /* 0x0003e40000100800 */
.L_x_107:
[----:B------:R-:W-:Y:S05]  /*81a0*/  BSYNC B0 ;  /* 0x0000000000007941 */ /* 0x000fea0003800000 */
.L_x_106:
[----:B-1----:R-:W-:Y:S01]  /*81b0*/  F2FP.F16.E4M3.UNPACK_B R0, R9 ;  /* 0x00000009ff00723e */ /* 0x002fe200020006ff */
[C---:B------:R-:W-:Y:S01]  /*81c0*/  FMUL R3, R2.reuse, R210 ;  /* 0x000000d202037220 */ /* 0x040fe20000400000 */
[----:B------:R-:W-:Y:S01]  /*81d0*/  F2FP.F16.E4M3.UNPACK_B R4, R8 ;  /* 0x00000008ff04723e */ /* 0x000fe200020006ff */
[C---:B------:R-:W-:Y:S01]  /*81e0*/  FMUL R5, R2.reuse, R206 ;  /* 0x000000ce02057220 */ /* 0x040fe20000400000 */
[C---:B------:R-:W-:Y:S01]  /*81f0*/  FMUL R211, R2.reuse, R211 ;  /* 0x000000d302d37220 */ /* 0x040fe20000400000 */
[--C-:B------:R-:W-:Y:S02]  /*8200*/  HADD2.F32 R14, -RZ, R0.reuse.H0_H0 ;  /* 0x20000000ff0e7230 */ /* 0x100fe40000004100 */
[----:B------:R-:W-:Y:S01]  /*8210*/  FMUL R209, R2, R209 ;  /* 0x000000d102d17220 */ /* 0x000fe20000400000 */
[----:B------:R-:W-:Y:S01]  /*8220*/  HADD2.F32 R20, -RZ, R0.H1_H1 ;  /* 0x30000000ff147230 */ /* 0x000fe20000004100 */
[----:B------:R-:W-:Y:S01]  /*8230*/  F2FP.F16.E4M3.UNPACK_B R0, R9.H1 ;  /* 0x00000009ff00723e */ /* 0x000fe200030006ff */
[----:B------:R-:W-:-:S02]  /*8240*/  HADD2.F32 R30, -RZ, R4.H1_H1 ;  /* 0x30000004ff1e7230 */ /* 0x000fc40000004100 */
[C---:B------:R-:W-:Y:S01]  /*8250*/  FFMA R14, R16.reuse, R14, R211 ;  /* 0x0000000e100e7223 */ /* 0x040fe200000000d3 */
[----:B------:R-:W-:Y:S01]  /*8260*/  HADD2.F32 R28, -RZ, R4.H0_H0 ;  /* 0x20000004ff1c7230 */ /* 0x000fe20000004100 */
[----:B------:R-:W-:Y:S01]  /*8270*/  F2FP.F16.E4M3.UNPACK_B R4, R8.H1 ;  /* 0x00000008ff04723e */ /* 0x000fe200030006ff */
[--C-:B------:R-:W-:Y:S02]  /*8280*/  HADD2.F32 R24, -RZ, R0.reuse.H0_H0 ;  /* 0x20000000ff187230 */ /* 0x100fe40000004100 */
[----:B------:R-:W-:Y:S01]  /*8290*/  FFMA R20, R16, R20, R3 ;  /* 0x0000001410147223 */ /* 0x000fe20000000003 */
[----:B------:R-:W-:Y:S02]  /*82a0*/  HADD2.F32 R0, -RZ, R0.H1_H1 ;  /* 0x30000000ff007230 */ /* 0x000fe40000004100 */
[----:B------:R-:W-:Y:S01]  /*82b0*/  FMUL R3, R2, R208 ;  /* 0x000000d002037220 */ /* 0x000fe20000400000 */
[----:B------:R-:W-:Y:S01]  /*82c0*/  FFMA R30, R16, R30, R5 ;  /* 0x0000001e101e7223 */ /* 0x000fe20000000005 */
[----:B------:R-:W-:Y:S01]  /*82d0*/  MOV R5, 0x3bbb989d ;  /* 0x3bbb989d00057802 */ /* 0x000fe20000000f00 */
[----:B------:R-:W-:-:S02]  /*82e0*/  HADD2.F32 R32, -RZ, R4.H0_H0 ;  /* 0x20000004ff207230 */ /* 0x000fc40000004100 */
[----:B------:R-:W-:Y:S01]  /*82f0*/  FFMA R26, R16, R0, R3 ;  /* 0x00000000101a7223 */ /* 0x000fe20000000003 */
[----:B------:R-:W-:Y:S02]  /*8300*/  HADD2.F32 R4, -RZ, R4.H1_H1 ;  /* 0x30000004ff047230 */ /* 0x000fe40000004100 */
[----:B------:R-:W-:Y:S01]  /*8310*/  FMUL R3, R2, R204 ;  /* 0x000000cc02037220 */ /* 0x000fe20000400000 */
[----:B------:R-:W-:Y:S01]  /*8320*/  MOV R0, 0x437c0000 ;  /* 0x437c000000007802 */ /* 0x000fe20000000f00 */
[----:B------:R-:W-:Y:S01]  /*8330*/  FFMA.SAT R13, -R14, R5, 0.5 ;  /* 0x3f0000000e0d7423 */ /* 0x000fe20000002105 */
[----:B------:R-:W-:Y:S01]  /*8340*/  F2FP.F16.E4M3.UNPACK_B R15, R7 ;  /* 0x00000007ff0f723e */ /* 0x000fe200020006ff */
[C---:B------:R-:W-:Y:S01]  /*8350*/  FFMA R34, R16.reuse, R4, R3 ;  /* 0x0000000410227223 */ /* 0x040fe20000000003 */
[----:B------:R-:W-:Y:S01]  /*8360*/  FFMA R24, R16, R24, R209 ;  /* 0x0000001810187223 */ /* 0x000fe200000000d1 */
[----:B------:R-:W-:Y:S01]  /*8370*/  FFMA.RM R3, R13, R0, 12582913 ;  /* 0x4b4000010d037423 */ /* 0x000fe20000004000 */
[----:B------:R-:W-:Y:S01]  /*8380*/  FFMA.SAT R21, -R20, R5, 0.5 ;  /* 0x3f00000014157423 */ /* 0x000fe20000002105 */
[----:B------:R-:W-:-:S02]  /*8390*/  HADD2.F32 R36, -RZ, R15.H0_H0 ;  /* 0x2000000fff247230 */ /* 0x000fc40000004100 */
[----:B------:R-:W-:Y:S01]  /*83a0*/  FMUL R13, R2, R202 ;  /* 0x000000ca020d7220 */ /* 0x000fe20000400000 */
[----:B------:R-:W-:Y:S02]  /*83b0*/  HADD2.F32 R38, -RZ, R15.H1_H1 ;  /* 0x3000000fff267230 */ /* 0x000fe40000004100 */
[----:B------:R-:W-:Y:S01]  /*83c0*/  FADD R15, R3, -12583039 ;  /* 0xcb40007f030f7421 */ /* 0x000fe20000000000 */
[----:B------:R-:W-:Y:S01]  /*83d0*/  FFMA.SAT R25, -R24, R5, 0.5 ;  /* 0x3f00000018197423 */ /* 0x000fe20000002105 */
[----:B------:R-:W-:Y:S01]  /*83e0*/  FFMA.RM R4, R21, R0, 12582913 ;  /* 0x4b40000115047423 */ /* 0x000fe20000004000 */
[----:B------:R-:W-:Y:S01]  /*83f0*/  FMUL R207, R2, R207 ;  /* 0x000000cf02cf7220 */ /* 0x000fe20000400000 */
[----:B------:R-:W-:Y:S01]  /*8400*/  FFMA R15, -R14, 1.4426950216293334961, -R15 ;  /* 0x3fb8aa3b0e0f7823 */ /* 0x000fe2000000090f */
[----:B------:R-:W-:Y:S01]  /*8410*/  FFMA R38, R16, R38, R13 ;  /* 0x0000002610267223 */ /* 0x000fe2000000000d */
[----:B------:R-:W-:Y:S01]  /*8420*/  FFMA.RM R13, R25, R0, 12582913 ;  /* 0x4b400001190d7423 */ /* 0x000fe20000004000 */
[----:B------:R-:W-:Y:S01]  /*8430*/  FADD R21, R4, -12583039 ;  /* 0xcb40007f04157421 */ /* 0x000fe20000000000 */
[----:B------:R-:W-:Y:S01]  /*8440*/  FFMA R14, -R14, 1.925963033500011079e-08, R15 ;  /* 0x32a570600e0e7823 */ /* 0x000fe2000000010f */
[----:B------:R-:W-:Y:S01]  /*8450*/  FFMA R28, R16, R28, R207 ;  /* 0x0000001c101c7223 */ /* 0x000fe200000000cf */
[----:B------:R-:W-:Y:S01]  /*8460*/  FADD R15, R13, -12583039 ;  /* 0xcb40007f0d0f7421 */ /* 0x000fe20000000000 */
[----:B------:R-:W-:Y:S01]  /*8470*/  FFMA R21, -R20, 1.4426950216293334961, -R21 ;  /* 0x3fb8aa3b14157823 */ /* 0x000fe20000000915 */
[----:B------:R-:W-:Y:S01]  /*8480*/  F2FP.F16.E4M3.UNPACK_B R27, R7.H1 ;  /* 0x00000007ff1b723e */ /* 0x000fe200030006ff */
[-C--:B------:R-:W-:Y:S01]  /*8490*/  FFMA.SAT R25, -R26, R5.reuse, 0.5 ;  /* 0x3f0000001a197423 */ /* 0x080fe20000002105 */
[----:B------:R-:W-:Y:S01]  /*84a0*/  FFMA R15, -R24, 1.4426950216293334961, -R15 ;  /* 0x3fb8aa3b180f7823 */ /* 0x000fe2000000090f */
[----:B------:R-:W-:Y:S01]  /*84b0*/  FFMA R20, -R20, 1.925963033500011079e-08, R21 ;  /* 0x32a5706014147823 */ /* 0x000fe20000000115 */
[----:B------:R-:W-:Y:S01]  /*84c0*/  FFMA.SAT R21, -R28, R5, 0.5 ;  /* 0x3f0000001c157423 */ /* 0x000fe20000002105 */
[----:B------:R-:W-:-:S02]  /*84d0*/  HADD2.F32 R42, -RZ, R27.H1_H1 ;  /* 0x3000001bff2a7230 */ /* 0x000fc40000004100 */
[----:B------:R-:W-:Y:S01]  /*84e0*/  FFMA R24, -R24, 1.925963033500011079e-08, R15 ;  /* 0x32a5706018187823 */ /* 0x000fe2000000010f */
[----:B------:R-:W-:Y:S01]  /*84f0*/  FFMA.RM R15, R25, R0, 12582913 ;  /* 0x4b400001190f7423 */ /* 0x000fe20000004000 */
[----:B------:R-:W-:Y:S01]  /*8500*/  FMUL R25, R2, R200 ;  /* 0x000000c802197220 */ /* 0x000fe20000400000 */
[----:B------:R-:W-:Y:S01]  /*8510*/  FFMA.RM R21, R21, R0, 12582913 ;  /* 0x4b40000115157423 */ /* 0x000fe20000004000 */
[----:B------:R-:W-:Y:S02]  /*8520*/  HADD2.F32 R40, -RZ, R27.H0_H0 ;  /* 0x2000001bff287230 */ /* 0x000fe40000004100 */
[----:B------:R-:W-:Y:S01]  /*8530*/  FADD R27, R15, -12583039 ;  /* 0xcb40007f0f1b7421 */ /* 0x000fe20000000000 */
[----:B------:R-:W-:Y:S01]  /*8540*/  FFMA R42, R16, R42, R25 ;  /* 0x0000002a102a7223 */ /* 0x000fe20000000019 */
[----:B------:R-:W-:Y:S01]  /*8550*/  FADD R25, R21, -12583039 ;  /* 0xcb40007f15197421 */ /* 0x000fe20000000000 */
[----:B------:R-:W-:Y:S01]  /*8560*/  FFMA.SAT R29, -R30, R5, 0.5 ;  /* 0x3f0000001e1d7423 */ /* 0x000fe20000002105 */
[----:B------:R-:W-:Y:S01]  /*8570*/  F2FP.F16.E4M3.UNPACK_B R37, R6 ;  /* 0x00000006ff25723e */ /* 0x000fe200020006ff */
[----:B------:R-:W-:Y:S01]  /*8580*/  FFMA R27, -R26, 1.4426950216293334961, -R27 ;  /* 0x3fb8aa3b1a1b7823 */ /* 0x000fe2000000091b */
[----:B------:R-:W-:Y:S01]  /*8590*/  FFMA R25, -R28, 1.4426950216293334961, -R25 ;  /* 0x3fb8aa3b1c197823 */ /* 0x000fe20000000919 */
[----:B------:R-:W-:Y:S01]  /*85a0*/  FFMA.RM R31, R29, R0, 12582913 ;  /* 0x4b4000011d1f7423 */ /* 0x000fe20000004000 */
[C---:B------:R-:W-:Y:S01]  /*85b0*/  FMUL R205, R2.reuse, R205 ;  /* 0x000000cd02cd7220 */ /* 0x040fe20000400000 */
[----:B------:R-:W-:Y:S01]  /*85c0*/  FMUL R203, R2, R203 ;  /* 0x000000cb02cb7220 */ /* 0x000fe20000400000 */
[----:B------:R-:W-:Y:S01]  /*85d0*/  FFMA R29, -R28, 1.925963033500011079e-08, R25 ;  /* 0x32a570601c1d7823 */ /* 0x000fe20000000119 */
[----:B------:R-:W-:Y:S01]  /*85e0*/  FFMA.SAT R25, -R34, R5, 0.5 ;  /* 0x3f00000022197423 */ /* 0x000fe20000002105 */
[----:B------:R-:W-:Y:S01]  /*85f0*/  FFMA R27, -R26, 1.925963033500011079e-08, R27 ;  /* 0x32a570601a1b7823 */ /* 0x000fe2000000011b */
[----:B------:R-:W-:-:S02]  /*8600*/  HADD2.F32 R26, -RZ, R37.H0_H0 ;  /* 0x20000025ff1a7230 */ /* 0x000fc40000004100 */
[----:B------:R-:W-:Y:S01]  /*8610*/  FFMA R32, R16, R32, R205 ;  /* 0x0000002010207223 */ /* 0x000fe200000000cd */
[----:B------:R-:W-:Y:S02]  /*8620*/  HADD2.F32 R28, -RZ, R37.H1_H1 ;  /* 0x30000025ff1c7230 */ /* 0x000fe40000004100 */
[----:B------:R-:W-:Y:S01]  /*8630*/  FFMA.RM R37, R25, R0, 12582913 ;  /* 0x4b40000119257423 */ /* 0x000fe20000004000 */
[----:B------:R-:W-:Y:S01]  /*8640*/  FMUL R25, R2, R198 ;  /* 0x000000c602197220 */ /* 0x000fe20000400000 */
[----:B------:R-:W-:Y:S01]  /*8650*/  FFMA R36, R16, R36, R203 ;  /* 0x0000002410247223 */ /* 0x000fe200000000cb */
[-C--:B------:R-:W-:Y:S01]  /*8660*/  FFMA.SAT R35, -R32, R5.reuse, 0.5 ;  /* 0x3f00000020237423 */ /* 0x080fe20000002105 */
[----:B------:R1:W-:Y:S01]  /*8670*/  MUFU.EX2 R46, R29 ;  /* 0x0000001d002e7308 */ /* 0x0003e20000000800 */
[----:B------:R-:W-:Y:S01]  /*8680*/  FFMA R28, R16, R28, R25 ;  /* 0x0000001c101c7223 */ /* 0x000fe20000000019 */
[----:B------:R-:W-:Y:S01]  /*8690*/  FFMA.SAT R25, -R36, R5, 0.5 ;  /* 0x3f00000024197423 */ /* 0x000fe20000002105 */
[-C--:B------:R-:W-:Y:S01]  /*86a0*/  FFMA.RM R35, R35, R0.reuse, 12582913 ;  /* 0x4b40000123237423 */ /* 0x080fe20000004000 */
[----:B------:R-:W-:Y:S01]  /*86b0*/  FMUL R201, R2, R201 ;  /* 0x000000c902c97220 */ /* 0x000fe20000400000 */
[----:B------:R-:W-:Y:S01]  /*86c0*/  FADD R33, R31, -12583039 ;  /* 0xcb40007f1f217421 */ /* 0x000fe20000000000 */
[----:B------:R-:W-:Y:S01]  /*86d0*/  FADD R39, R37, -12583039 ;  /* 0xcb40007f25277421 */ /* 0x000fe20000000000 */
[-C--:B------:R-:W-:Y:S01]  /*86e0*/  FFMA.SAT R41, -R38, R5.reuse, 0.5 ;  /* 0x3f00000026297423 */ /* 0x080fe20000002105 */
[----:B------:R2:W-:Y:S01]  /*86f0*/  MUFU.EX2 R44, R27 ;  /* 0x0000001b002c7308 */ /* 0x0005e20000000800 */
[----:B-1----:R-:W-:Y:S01]  /*8700*/  FFMA.RM R29, R25, R0, 12582913 ;  /* 0x4b400001191d7423 */ /* 0x002fe20000004000 */
[----:B------:R-:W-:Y:S01]  /*8710*/  FFMA R40, R16, R40, R201 ;  /* 0x0000002810287223 */ /* 0x000fe200000000c9 */
[----:B------:R-:W-:Y:S01]  /*8720*/  FFMA R33, -R30, 1.4426950216293334961, -R33 ;  /* 0x3fb8aa3b1e217823 */ /* 0x000fe20000000921 */
[----:B------:R-:W-:Y:S01]  /*8730*/  FFMA R39, -R34, 1.4426950216293334961, -R39 ;  /* 0x3fb8aa3b22277823 */ /* 0x000fe20000000927 */
[----:B------:R-:W-:Y:S01]  /*8740*/  FADD R25, R29, -12583039 ;  /* 0xcb40007f1d197421 */ /* 0x000fe20000000000 */
[----:B------:R-:W-:Y:S01]  /*8750*/  FFMA.SAT R43, -R40, R5, 0.5 ;  /* 0x3f000000282b7423 */ /* 0x000fe20000002105 */
[----:B------:R-:W-:Y:S01]  /*8760*/  FFMA R33, -R30, 1.925963033500011079e-08, R33 ;  /* 0x32a570601e217823 */ /* 0x000fe20000000121 */
[----:B------:R-:W-:Y:S01]  /*8770*/  FFMA R39, -R34, 1.925963033500011079e-08, R39 ;  /* 0x32a5706022277823 */ /* 0x000fe20000000127 */
[----:B--2---:R-:W-:Y:S01]  /*8780*/  FADD R27, R35, -12583039 ;  /* 0xcb40007f231b7421 */ /* 0x004fe20000000000 */
[----:B------:R-:W-:Y:S01]  /*8790*/  FFMA R25, -R36, 1.4426950216293334961, -R25 ;  /* 0x3fb8aa3b24197823 */ /* 0x000fe20000000919 */
[-C--:B------:R-:W-:Y:S01]  /*87a0*/  FFMA.RM R45, R43, R0.reuse, 12582913 ;  /* 0x4b4000012b2d7423 */ /* 0x080fe20000004000 */
[----:B------:R-:W-:Y:S01]  /*87b0*/  FMUL R197, R2, R197 ;  /* 0x000000c502c57220 */ /* 0x000fe20000400000 */
[----:B------:R-:W-:Y:S01]  /*87c0*/  FFMA R27, -R32, 1.4426950216293334961, -R27 ;  /* 0x3fb8aa3b201b7823 */ /* 0x000fe2000000091b */
[----:B------:R-:W-:Y:S01]  /*87d0*/  FFMA R36, -R36, 1.925963033500011079e-08, R25 ;  /* 0x32a5706024247823 */ /* 0x000fe20000000119 */
[----:B------:R-:W-:Y:S01]  /*87e0*/  FFMA.SAT R25, -R42, R5, 0.5 ;  /* 0x3f0000002a197423 */ /* 0x000fe20000002105 */
[----:B------:R-:W-:Y:S01]  /*87f0*/  FFMA.RM R41, R41, R0, 12582913 ;  /* 0x4b40000129297423 */ /* 0x000fe20000004000 */
[----:B------:R-:W-:Y:S01]  /*8800*/  FFMA R27, -R32, 1.925963033500011079e-08, R27 ;  /* 0x32a57060201b7823 */ /* 0x000fe2000000011b */
[----:B------:R-:W-:Y:S01]  /*8810*/  F2FP.F16.E4M3.UNPACK_B R32, R6.H1 ;  /* 0x00000006ff20723e */ /* 0x000fe200030006ff */
[----:B------:R-:W-:Y:S01]  /*8820*/  FFMA.RM R47, R25, R0, 12582913 ;  /* 0x4b400001192f7423 */ /* 0x000fe20000004000 */
[C---:B------:R-:W-:Y:S01]  /*8830*/  FMUL R25, R2.reuse, R196 ;  /* 0x000000c402197220 */ /* 0x040fe20000400000 */
[----:B------:R-:W1:Y:S01]  /*8840*/  MUFU.EX2 R14, R14 ;  /* 0x0000000e000e7308 */ /* 0x000e620000000800 */
[----:B------:R-:W-:Y:S01]  /*8850*/  FMUL R199, R2, R199 ;  /* 0x000000c702c77220 */ /* 0x000fe20000400000 */
[----:B------:R-:W-:-:S02]  /*8860*/  HADD2.F32 R30, -RZ, R32.H0_H0 ;  /* 0x20000020ff1e7230 */ /* 0x000fc40000004100 */
[-C--:B------:R-:W-:Y:S01]  /*8870*/  FFMA.SAT R51, -R28, R5.reuse, 0.5 ;  /* 0x3f0000001c337423 */ /* 0x080fe20000002105 */
[----:B------:R-:W-:Y:S02]  /*8880*/  HADD2.F32 R32, -RZ, R32.H1_H1 ;  /* 0x30000020ff207230 */ /* 0x000fe40000004100 */
[C---:B------:R-:W-:Y:S01]  /*8890*/  FFMA R26, R16.reuse, R26, R199 ;  /* 0x0000001a101a7223 */ /* 0x040fe200000000c7 */
[----:B------:R-:W-:Y:S01]  /*88a0*/  SHF.L.U32 R3, R3, 0x17, RZ ;  /* 0x0000001703037819 */ /* 0x000fe200000006ff */
[C---:B------:R-:W-:Y:S01]  /*88b0*/  FFMA R30, R16.reuse, R30, R197 ;  /* 0x0000001e101e7223 */ /* 0x040fe200000000c5 */
[----:B------:R2:W-:Y:S01]  /*88c0*/  MUFU.EX2 R34, R39 ;  /* 0x0000002700227308 */ /* 0x0005e20000000800 */
[----:B------:R-:W-:Y:S01]  /*88d0*/  FFMA R32, R16, R32, R25 ;  /* 0x0000002010207223 */ /* 0x000fe20000000019 */
[-C--:B------:R-:W-:Y:S01]  /*88e0*/  FFMA.SAT R25, -R26, R5.reuse, 0.5 ;  /* 0x3f0000001a197423 */ /* 0x080fe20000002105 */
[-C--:B------:R-:W-:Y:S01]  /*88f0*/  FFMA.SAT R53, -R30, R5.reuse, 0.5 ;  /* 0x3f0000001e357423 */ /* 0x080fe20000002105 */
[-C--:B------:R-:W-:Y:S01]  /*8900*/  FFMA.RM R51, R51, R0.reuse, 12582913 ;  /* 0x4b40000133337423 */ /* 0x080fe20000004000 */
[----:B------:R-:W-:Y:S01]  /*8910*/  FFMA.SAT R55, -R32, R5, 0.5 ;  /* 0x3f00000020377423 */ /* 0x000fe20000002105 */
[-C--:B------:R-:W-:Y:S01]  /*8920*/  FFMA.RM R25, R25, R0.reuse, 12582913 ;  /* 0x4b40000119197423 */ /* 0x080fe20000004000 */
[-C--:B------:R-:W-:Y:S01]  /*8930*/  FFMA.RM R53, R53, R0.reuse, 12582913 ;  /* 0x4b40000135357423 */ /* 0x080fe20000004000 */
[----:B------:R3:W-:Y:S01]  /*8940*/  MUFU.EX2 R48, R33 ;  /* 0x0000002100307308 */ /* 0x0007e20000000800 */
[----:B--2---:R-:W-:Y:S01]  /*8950*/  FADD R39, R45, -12583039 ;  /* 0xcb40007f2d277421 */ /* 0x004fe20000000000 */
[----:B------:R-:W-:Y:S01]  /*8960*/  FFMA.RM R55, R55, R0, 12582913 ;  /* 0x4b40000137377423 */ /* 0x000fe20000004000 */
[----:B------:R-:W-:Y:S01]  /*8970*/  FADD R5, R51, -12583039 ;  /* 0xcb40007f33057421 */ /* 0x000fe20000000000 */
[----:B------:R-:W-:Y:S01]  /*8980*/  FADD R49, R47, -12583039 ;  /* 0xcb40007f2f317421 */ /* 0x000fe20000000000 */
[----:B------:R-:W-:Y:S01]  /*8990*/  FFMA R39, -R40, 1.4426950216293334961, -R39 ;  /* 0x3fb8aa3b28277823 */ /* 0x000fe20000000927 */
[----:B------:R-:W-:Y:S01]  /*89a0*/  FADD R57, R55, -12583039 ;  /* 0xcb40007f37397421 */ /* 0x000fe20000000000 */
[----:B------:R-:W-:Y:S01]  /*89b0*/  FFMA R5, -R28, 1.4426950216293334961, -R5 ;  /* 0x3fb8aa3b1c057823 */ /* 0x000fe20000000905 */
[----:B------:R-:W-:Y:S01]  /*89c0*/  FFMA R49, -R42, 1.4426950216293334961, -R49 ;  /* 0x3fb8aa3b2a317823 */ /* 0x000fe20000000931 */
[----:B---3--:R-:W-:Y:S01]  /*89d0*/  FADD R33, R41, -12583039 ;  /* 0xcb40007f29217421 */ /* 0x008fe20000000000 */
[----:B------:R-:W-:Y:S01]  /*89e0*/  FFMA R39, -R40, 1.925963033500011079e-08, R39 ;  /* 0x32a5706028277823 */ /* 0x000fe20000000127 */
[----:B-1----:R-:W-:Y:S01]  /*89f0*/  FFMA R40, R3, R14, 1 ;  /* 0x3f80000003287423 */ /* 0x002fe2000000000e */
[----:B------:R-:W-:Y:S01]  /*8a00*/  FFMA R57, -R32, 1.4426950216293334961, -R57 ;  /* 0x3fb8aa3b20397823 */ /* 0x000fe20000000939 */
[----:B------:R-:W-:Y:S01]  /*8a10*/  FFMA R33, -R38, 1.4426950216293334961, -R33 ;  /* 0x3fb8aa3b26217823 */ /* 0x000fe20000000921 */
[----:B------:R-:W-:Y:S01]  /*8a20*/  FFMA R28, -R28, 1.925963033500011079e-08, R5 ;  /* 0x32a570601c1c7823 */ /* 0x000fe20000000105 */
[----:B------:R-:W-:Y:S01]  /*8a30*/  SHF.L.U32 R5, R4, 0x17, RZ ;  /* 0x0000001704057819 */ /* 0x000fe200000006ff */
[----:B------:R-:W1:Y:S01]  /*8a40*/  MUFU.EX2 R20, R20 ;  /* 0x0000001400147308 */ /* 0x000e620000000800 */
[----:B------:R-:W-:Y:S01]  /*8a50*/  FFMA R33, -R38, 1.925963033500011079e-08, R33 ;  /* 0x32a5706026217823 */ /* 0x000fe20000000121 */
[----:B------:R-:W-:Y:S01]  /*8a60*/  FFMA R49, -R42, 1.925963033500011079e-08, R49 ;  /* 0x32a570602a317823 */ /* 0x000fe20000000131 */
[----:B------:R-:W-:Y:S01]  /*8a70*/  FFMA R57, -R32, 1.925963033500011079e-08, R57 ;  /* 0x32a5706020397823 */ /* 0x000fe20000000139 */
[----:B------:R-:W-:Y:S01]  /*8a80*/  IADD3 R4, R40, 0x1800000, RZ ;  /* 0x0180000028047810 */ /* 0x000fe20007ffe0ff */
[----:B------:R-:W-:Y:S01]  /*8a90*/  BSSY B1, `(.L_x_114) ;  /* 0x000003a000017945 */ /* 0x000fe20003800000 */
[----:B------:R-:W-:-:S02]  /*8aa0*/  SHF.L.U32 R21, R21, 0x17, RZ ;  /* 0x0000001715157819 */ /* 0x000fc400000006ff */
[----:B------:R2:W-:Y:S01]  /*8ab0*/  MUFU.EX2 R38, R39 ;  /* 0x0000002700267308 */ /* 0x0005e20000000800 */
[----:B------:R-:W-:Y:S02]  /*8ac0*/  LOP3.LUT R4, R4, 0x7f800000, RZ, 0xc0, !PT ;  /* 0x7f80000004047812 */ /* 0x000fe400078ec0ff */
[----:B------:R-:W-:Y:S01]  /*8ad0*/  SHF.L.U32 R13, R13, 0x17, RZ ;  /* 0x000000170d0d7819 */ /* 0x000fe200000006ff */
[----:B------:R-:W-:Y:S01]  /*8ae0*/  FFMA R46, R21, R46, 1 ;  /* 0x3f800000152e7423 */ /* 0x000fe2000000002e */
[----:B------:R-:W-:Y:S02]  /*8af0*/  ISETP.GT.U32.AND P2, PT, R4, 0x1ffffff, PT ;  /* 0x01ffffff0400780c */ /* 0x000fe40003f44070 */
[----:B------:R-:W-:Y:S01]  /*8b00*/  SHF.L.U32 R15, R15, 0x17, RZ ;  /* 0x000000170f0f7819 */ /* 0x000fe200000006ff */
[----:B------:R3:W4:Y:S01]  /*8b10*/  MUFU.EX2 R43, R33 ;  /* 0x00000021002b7308 */ /* 0x0007220000000800 */
[----:B--2---:R-:W-:Y:S01]  /*8b20*/  FADD R39, R53, -12583039 ;  /* 0xcb40007f35277421 */ /* 0x004fe20000000000 */
[----:B-1----:R-:W-:Y:S01]  /*8b30*/  FFMA R59, R5, R20, 1 ;  /* 0x3f800000053b7423 */ /* 0x002fe20000000014 */
[----:B------:R-:W-:-:S02]  /*8b40*/  SHF.L.U32 R21, R25, 0x17, RZ ;  /* 0x0000001719157819 */ /* 0x000fc400000006ff */
[C---:B------:R-:W-:Y:S01]  /*8b50*/  FFMA R39, -R30.reuse, 1.4426950216293334961, -R39 ;  /* 0x3fb8aa3b1e277823 */ /* 0x040fe20000000927 */
[----:B------:R-:W-:Y:S02]  /*8b60*/  SHF.L.U32 R32, R35, 0x17, RZ ;  /* 0x0000001723207819 */ /* 0x000fe400000006ff */
[----:B------:R-:W1:Y:S01]  /*8b70*/  MUFU.EX2 R24, R24 ;  /* 0x0000001800187308 */ /* 0x000e620000000800 */
[----:B---3--:R-:W-:Y:S01]  /*8b80*/  FADD R33, R25, -12583039 ;  /* 0xcb40007f19217421 */ /* 0x008fe20000000000 */
[----:B------:R-:W-:Y:S01]  /*8b90*/  FFMA R30, -R30, 1.925963033500011079e-08, R39 ;  /* 0x32a570601e1e7823 */ /* 0x000fe20000000127 */
[----:B------:R-:W-:Y:S01]  /*8ba0*/  SHF.L.U32 R39, R31, 0x17, RZ ;  /* 0x000000171f277819 */ /* 0x000fe200000006ff */
[----:B------:R-:W-:Y:S01]  /*8bb0*/  FFMA R31, R15, R44, 1 ;  /* 0x3f8000000f1f7423 */ /* 0x000fe2000000002c */
[C---:B------:R-:W-:Y:S01]  /*8bc0*/  FFMA R33, -R26.reuse, 1.4426950216293334961, -R33 ;  /* 0x3fb8aa3b1a217823 */ /* 0x040fe20000000921 */
[----:B------:R-:W-:Y:S02]  /*8bd0*/  SHF.L.U32 R14, R41, 0x17, RZ ;  /* 0x00000017290e7819 */ /* 0x000fe400000006ff */
[----:B------:R-:W2:Y:S01]  /*8be0*/  MUFU.EX2 R27, R27 ;  /* 0x0000001b001b7308 */ /* 0x000ea20000000800 */
[----:B------:R-:W-:Y:S01]  /*8bf0*/  FFMA R33, -R26, 1.925963033500011079e-08, R33 ;  /* 0x32a570601a217823 */ /* 0x000fe20000000121 */
[----:B------:R-:W-:Y:S01]  /*8c00*/  SHF.L.U32 R15, R45, 0x17, RZ ;  /* 0x000000172d0f7819 */ /* 0x000fe200000006ff */
[----:B------:R-:W-:Y:S01]  /*8c10*/  FFMA R39, R39, R48, 1 ;  /* 0x3f80000027277423 */ /* 0x000fe20000000030 */
[----:B------:R-:W-:Y:S01]  /*8c20*/  SHF.L.U32 R20, R47, 0x17, RZ ;  /* 0x000000172f147819 */ /* 0x000fe200000006ff */
[----:B----4-:R-:W-:Y:S01]  /*8c30*/  FFMA R14, R14, R43, 1 ;  /* 0x3f8000000e0e7423 */ /* 0x010fe2000000002b */
[----:B------:R-:W-:Y:S01]  /*8c40*/  SHF.L.U32 R25, R53, 0x17, RZ ;  /* 0x0000001735197819 */ /* 0x000fe200000006ff */
[----:B------:R-:W-:Y:S01]  /*8c50*/  FFMA R15, R15, R38, 1 ;  /* 0x3f8000000f0f7423 */ /* 0x000fe20000000026 */
[----:B------:R-:W3:Y:S01]  /*8c60*/  MUFU.EX2 R36, R36 ;  /* 0x0000002400247308 */ /* 0x000ee20000000800 */
[----:B-1----:R-:W-:Y:S01]  /*8c70*/  FFMA R42, R13, R24, 1 ;  /* 0x3f8000000d2a7423 */ /* 0x002fe20000000018 */
[----:B------:R-:W-:-:S02]  /*8c80*/  SHF.L.U32 R13, R29, 0x17, RZ ;  /* 0x000000171d0d7819 */ /* 0x000fc400000006ff */
[----:B------:R-:W-:Y:S02]  /*8c90*/  SHF.L.U32 R24, R51, 0x17, RZ ;  /* 0x0000001733187819 */ /* 0x000fe400000006ff */
[----:B------:R-:W-:Y:S02]  /*8ca0*/  SHF.L.U32 R26, R55, 0x17, RZ ;  /* 0x00000017371a7819 */ /* 0x000fe400000006ff */
[----:B------:R-:W1:Y:S01]  /*8cb0*/  MUFU.EX2 R49, R49 ;  /* 0x0000003100317308 */ /* 0x000e620000000800 */
[----:B--2---:R-:W-:-:S07]  /*8cc0*/  FFMA R32, R32, R27, 1 ;  /* 0x3f80000020207423 */ /* 0x004fce000000001b */
[----:B------:R2:W4:Y:S01]  /*8cd0*/  MUFU.EX2 R0, R33 ;  /* 0x0000002100007308 */ /* 0x0005220000000800 */
[----:B---3--:R-:W-:-:S07]  /*8ce0*/  FFMA R13, R13, R36, 1 ;  /* 0x3f8000000d0d7423 */ /* 0x008fce0000000024 */
[----:B------:R-:W3:Y:S01]  /*8cf0*/  MUFU.EX2 R3, R28 ;  /* 0x0000001c00037308 */ /* 0x000ee20000000800 */
[----:B--2---:R-:W-:Y:S01]  /*8d00*/  SHF.L.U32 R33, R37, 0x17, RZ ;  /* 0x0000001725217819 */ /* 0x004fe200000006ff */
[----:B-1----:R-:W-:-:S04]  /*8d10*/  FFMA R20, R20, R49, 1 ;  /* 0x3f80000014147423 */ /* 0x002fc80000000031 */
[----:B------:R-:W-:Y:S02]  /*8d20*/  FFMA R33, R33, R34, 1 ;  /* 0x3f80000021217423 */ /* 0x000fe40000000022 */
[----:B------:R-:W1:Y:S01]  /*8d30*/  MUFU.EX2 R30, R30 ;  /* 0x0000001e001e7308 */ /* 0x000e620000000800 */
[----:B----4-:R-:W-:-:S07]  /*8d40*/  FFMA R21, R21, R0, 1 ;  /* 0x3f80000015157423 */ /* 0x010fce0000000000 */
[----:B------:R-:W2:Y:S01]  /*8d50*/  MUFU.EX2 R57, R57 ;  /* 0x0000003900397308 */ /* 0x000ea20000000800 */
[----:B---3--:R-:W-:Y:S01]  /*8d60*/  FFMA R24, R24, R3, 1 ;  /* 0x3f80000018187423 */ /* 0x008fe20000000003 */
[----:B-1----:R-:W-:Y:S01]  /*8d70*/  FFMA R25, R25, R30, 1 ;  /* 0x3f80000019197423 */ /* 0x002fe2000000001e */
[----:B--2---:R-:W-:Y:S01]  /*8d80*/  FFMA R26, R26, R57, 1 ;  /* 0x3f8000001a1a7423 */ /* 0x004fe20000000039 */
[----:B------:R-:W-:Y:S06]  /*8d90*/  @P2 BRA `(.L_x_115) ;  /* 0x0000000000142947 */ /* 0x000fec0003800000 */
[----:B------:R-:W-:Y:S02]  /*8da0*/  MOV R0, R40 ;  /* 0x0000002800007202 */ /* 0x000fe40000000f00 */
[----:B------:R-:W-:-:S07]  /*8db0*/  MOV R4, 0x8dd0 ;  /* 0x00008dd000047802 */ /* 0x000fce0000000f00 */
[----:B------:R-:W-:Y:S05]  /*8dc0*/  CALL.REL.NOINC `($__internal_0_$__cuda_sm20_rcp_rn_f32_slowpath) ;  /* 0x0000011c00087944 */ /* 0x000fea0003c00000 */
[----:B------:R-:W-:Y:S01]  /*8dd0*/  MOV R27, R0 ;  /* 0x00000000001b7202 */ /* 0x000fe20000000f00 */
[----:B------:R-:W-:Y:S06]  /*8de0*/  BRA `(.L_x_116) ;  /* 0x0000000000107947 */ /* 0x000fec0003800000 */
.L_x_115:
[----:B------:R-:W1:Y:S02]  /*8df0*/  MUFU.RCP R27, R40 ;  /* 0x00000028001b7308 */ /* 0x000e640000001000 */
[----:B-1----:R-:W-:-:S04]  /*8e00*/  FFMA R0, R40, R27, -1 ;  /* 0xbf80000028007423 */ /* 0x002fc8000000001b */
[----:B------:R-:W-:-:S04]  /*8e10*/  FADD.FTZ R0, -R0, -RZ ;  /* 0x800000ff00007221 */ /* 0x000fc80000010100 */
[----:B------:R-:W-:-:S07]  /*8e20*/  FFMA R27, R27, R0, R27 ;  /* 0x000000001b1b7223 */ /* 0x000fce000000001b */
.L_x_116:
[----:B------:R-:W-:Y:S05]  /*8e30*/  BSYNC B1 ;  /* 0x0000000000017941 */ /* 0x000fea0003800000 */
.L_x_114:
        /* <DEDUP_REMOVED lines=10> */
.L_x_118:
[----:B------:R-:W1:Y:S02]  /*8ee0*/  MUFU.RCP R28, R59 ;  /* 0x0000003b001c7308 */ /* 0x000e640000001000 */
[----:B-1----:R-:W-:-:S04]  /*8ef0*/  FFMA R0, R59, R28, -1 ;  /* 0xbf8000003b007423 */ /* 0x002fc8000000001c */
[----:B------:R-:W-:-:S04]  /*8f00*/  FADD.FTZ R3, -R0, -RZ ;  /* 0x800000ff00037221 */ /* 0x000fc80000010100 */
[----:B------:R-:W-:-:S07]  /*8f10*/  FFMA R28, R28, R3, R28 ;  /* 0x000000031c1c7223 */ /* 0x000fce000000001c */
.L_x_119:
[----:B------:R-:W-:Y:S05]  /*8f20*/  BSYNC B1 ;  /* 0x0000000000017941 */ /* 0x000fea0003800000 */
.L_x_117:
        /* <DEDUP_REMOVED lines=10> */
.L_x_121:
[----:B------:R-:W1:Y:S02]  /*8fd0*/  MUFU.RCP R29, R42 ;  /* 0x0000002a001d7308 */ /* 0x000e640000001000 */
[----:B-1----:R-:W-:-:S04]  /*8fe0*/  FFMA R0, R42, R29, -1 ;  /* 0xbf8000002a007423 */ /* 0x002fc8000000001d */
[----:B------:R-:W-:-:S04]  /*8ff0*/  FADD.FTZ R0, -R0, -RZ ;  /* 0x800000ff00007221 */ /* 0x000fc80000010100 */
[----:B------:R-:W-:-:S07]  /*9000*/  FFMA R29, R29, R0, R29 ;  /* 0x000000001d1d7223 */ /* 0x000fce000000001d */
.L_x_122:
[----:B------:R-:W-:Y:S05]  /*9010*/  BSYNC B1 ;  /* 0x0000000000017941 */ /* 0x000fea0003800000 */
.L_x_120:
        /* <DEDUP_REMOVED lines=10> */
.L_x_124:
[----:B------:R-:W1:Y:S02]  /*90c0*/  MUFU.RCP R30, R31 ;  /* 0x0000001f001e7308 */ /* 0x000e640000001000 */
[----:B-1----:R-:W-:-:S04]  /*90d0*/  FFMA R0, R31, R30, -1 ;  /* 0xbf8000001f007423 */ /* 0x002fc8000000001e */
[----:B------:R-:W-:-:S04]  /*90e0*/  FADD.FTZ R3, -R0, -RZ ;  /* 0x800000ff00037221 */ /* 0x000fc80000010100 */
[----:B------:R-:W-:-:S07]  /*90f0*/  FFMA R30, R30, R3, R30 ;  /* 0x000000031e1e7223 */ /* 0x000fce000000001e */
.L_x_125:
[----:B------:R-:W-:Y:S05]  /*9100*/  BSYNC B1 ;  /* 0x0000000000017941 */ /* 0x000fea0003800000 */
.L_x_123:
        /* <DEDUP_REMOVED lines=10> */
.L_x_127:
[----:B------:R-:W1:Y:S02]  /*91b0*/  MUFU.RCP R31, R46 ;  /* 0x0000002e001f7308 */ /* 0x000e640000001000 */
[----:B-1----:R-:W-:-:S04]  /*91c0*/  FFMA R0, R46, R31, -1 ;  /* 0xbf8000002e007423 */ /* 0x002fc8000000001f */
[----:B------:R-:W-:-:S04]  /*91d0*/  FADD.FTZ R0, -R0, -RZ ;  /* 0x800000ff00007221 */ /* 0x000fc80000010100 */
[----:B------:R-:W-:-:S07]  /*91e0*/  FFMA R31, R31, R0, R31 ;  /* 0x000000001f1f7223 */ /* 0x000fce000000001f */
.L_x_128:
[----:B------:R-:W-:Y:S05]  /*91f0*/  BSYNC B1 ;  /* 0x0000000000017941 */ /* 0x000fea0003800000 */
.L_x_126:
        /* <DEDUP_REMOVED lines=10> */
.L_x_130:
[----:B------:R-:W1:Y:S02]  /*92a0*/  MUFU.RCP R42, R39 ;  /* 0x00000027002a7308 */ /* 0x000e640000001000 */
[----:B-1----:R-:W-:-:S04]  /*92b0*/  FFMA R0, R39, R42, -1 ;  /* 0xbf80000027007423 */ /* 0x002fc8000000002a */
[----:B------:R-:W-:-:S04]  /*92c0*/  FADD.FTZ R3, -R0, -RZ ;  /* 0x800000ff00037221 */ /* 0x000fc80000010100 */
[----:B------:R-:W-:-:S07]  /*92d0*/  FFMA R42, R42, R3, R42 ;  /* 0x000000032a2a7223 */ /* 0x000fce000000002a */
.L_x_131:
[----:B------:R-:W-:Y:S05]  /*92e0*/  BSYNC B1 ;  /* 0x0000000000017941 */ /* 0x000fea0003800000 */
.L_x_129:
        /* <DEDUP_REMOVED lines=10> */
.L_x_133:
[----:B------:R-:W1:Y:S02]  /*9390*/  MUFU.RCP R39, R32 ;  /* 0x0000002000277308 */ /* 0x000e640000001000 */
[----:B-1----:R-:W-:-:S04]  /*93a0*/  FFMA R0, R32, R39, -1 ;  /* 0xbf80000020007423 */ /* 0x002fc80000000027 */
[----:B------:R-:W-:-:S04]  /*93b0*/  FADD.FTZ R0, -R0, -RZ ;  /* 0x800000ff00007221 */ /* 0x000fc80000010100 */
[----:B------:R-:W-:-:S07]  /*93c0*/  FFMA R39, R39, R0, R39 ;  /* 0x0000000027277223 */ /* 0x000fce0000000027 */
.L_x_134:
[----:B------:R-:W-:Y:S05]  /*93d0*/  BSYNC B1 ;  /* 0x0000000000017941 */ /* 0x000fea0003800000 */
.L_x_132:
        /* <DEDUP_REMOVED lines=10> */
.L_x_136:
[----:B------:R-:W1:Y:S02]  /*9480*/  MUFU.RCP R32, R33 ;  /* 0x0000002100207308 */ /* 0x000e640000001000 */
[----:B-1----:R-:W-:-:S04]  /*9490*/  FFMA R0, R33, R32, -1 ;  /* 0xbf80000021007423 */ /* 0x002fc80000000020 */
[----:B------:R-:W-:-:S04]  /*94a0*/  FADD.FTZ R3, -R0, -RZ ;  /* 0x800000ff00037221 */ /* 0x000fc80000010100 */
[----:B------:R-:W-:-:S07]  /*94b0*/  FFMA R32, R32, R3, R32 ;  /* 0x0000000320207223 */ /* 0x000fce0000000020 */
.L_x_137:
[----:B------:R-:W-:Y:S05]  /*94c0*/  BSYNC B1 ;  /* 0x0000000000017941 */ /* 0x000fea0003800000 */
.L_x_135:
        /* <DEDUP_REMOVED lines=10> */
.L_x_139:
[----:B------:R-:W1:Y:S02]  /*9570*/  MUFU.RCP R0, R13 ;  /* 0x0000000d00007308 */ /* 0x000e640000001000 */
[----:B-1----:R-:W-:-:S04]  /*9580*/  FFMA R3, R13, R0, -1 ;  /* 0xbf8000000d037423 */ /* 0x002fc80000000000 */
[----:B------:R-:W-:-:S04]  /*9590*/  FADD.FTZ R3, -R3, -RZ ;  /* 0x800000ff03037221 */ /* 0x000fc80000010100 */
[----:B------:R-:W-:-:S07]  /*95a0*/  FFMA R33, R0, R3, R0 ;  /* 0x0000000300217223 */ /* 0x000fce0000000000 */
.L_x_140:
[----:B------:R-:W-:Y:S05]  /*95b0*/  BSYNC B1 ;  /* 0x0000000000017941 */ /* 0x000fea0003800000 */
.L_x_138:
        /* <DEDUP_REMOVED lines=10> */
.L_x_142:
[----:B------:R-:W1:Y:S02]  /*9660*/  MUFU.RCP R3, R14 ;  /* 0x0000000e00037308 */ /* 0x000e640000001000 */
[----:B-1----:R-:W-:-:S04]  /*9670*/  FFMA R0, R14, R3, -1 ;  /* 0xbf8000000e007423 */ /* 0x002fc80000000003 */
[----:B------:R-:W-:-:S04]  /*9680*/  FADD.FTZ R0, -R0, -RZ ;  /* 0x800000ff00007221 */ /* 0x000fc80000010100 */
[----:B------:R-:W-:-:S07]  /*9690*/  FFMA R44, R3, R0, R3 ;  /* 0x00000000032c7223 */ /* 0x000fce0000000003 */
.L_x_143:
[----:B------:R-:W-:Y:S05]  /*96a0*/  BSYNC B1 ;  /* 0x0000000000017941 */ /* 0x000fea0003800000 */
.L_x_141:
        /* <DEDUP_REMOVED lines=10> */
.L_x_145:
[----:B------:R-:W1:Y:S02]  /*9750*/  MUFU.RCP R0, R15 ;  /* 0x0000000f00007308 */ /* 0x000e640000001000 */
[----:B-1----:R-:W-:-:S04]  /*9760*/  FFMA R3, R15, R0, -1 ;  /* 0xbf8000000f037423 */ /* 0x002fc80000000000 */
[----:B------:R-:W-:-:S04]  /*9770*/  FADD.FTZ R3, -R3, -RZ ;  /* 0x800000ff03037221 */ /* 0x000fc80000010100 */
[----:B------:R-:W-:-:S07]  /*9780*/  FFMA R13, R0, R3, R0 ;  /* 0x00000003000d7223 */ /* 0x000fce0000000000 */
.L_x_146:
[----:B------:R-:W-:Y:S05]  /*9790*/  BSYNC B1 ;  /* 0x0000000000017941 */ /* 0x000fea0003800000 */
.L_x_144:
        /* <DEDUP_REMOVED lines=10> */
.L_x_148:
[----:B------:R-:W1:Y:S02]  /*9840*/  MUFU.RCP R3, R20 ;  /* 0x0000001400037308 */ /* 0x000e640000001000 */
[----:B-1----:R-:W-:-:S04]  /*9850*/  FFMA R0, R20, R3, -1 ;  /* 0xbf80000014007423 */ /* 0x002fc80000000003 */
[----:B------:R-:W-:-:S04]  /*9860*/  FADD.FTZ R0, -R0, -RZ ;  /* 0x800000ff00007221 */ /* 0x000fc80000010100 */
[----:B------:R-:W-:-:S07]  /*9870*/  FFMA R14, R3, R0, R3 ;  /* 0x00000000030e7223 */ /* 0x000fce0000000003 */
.L_x_149:
[----:B------:R-:W-:Y:S05]  /*9880*/  BSYNC B1 ;  /* 0x0000000000017941 */ /* 0x000fea0003800000 */
.L_x_147:
        /* <DEDUP_REMOVED lines=10> */
.L_x_151:
[----:B------:R-:W1:Y:S02]  /*9930*/  MUFU.RCP R0, R21 ;  /* 0x0000001500007308 */ /* 0x000e640000001000 */
[----:B-1----:R-:W-:-:S04]  /*9940*/  FFMA R3, R21, R0, -1 ;  /* 0xbf80000015037423 */ /* 0x002fc80000000000 */
[----:B------:R-:W-:-:S04]  /*9950*/  FADD.FTZ R3, -R3, -RZ ;  /* 0x800000ff03037221 */ /* 0x000fc80000010100 */
[----:B------:R-:W-:-:S07]  /*9960*/  FFMA R15, R0, R3, R0 ;  /* 0x00000003000f7223 */ /* 0x000fce0000000000 */
.L_x_152:
[----:B------:R-:W-:Y:S05]  /*9970*/  BSYNC B1 ;  /* 0x0000000000017941 */ /* 0x000fea0003800000 */
.L_x_150:
        /* <DEDUP_REMOVED lines=10> */
.L_x_154:
[----:B------:R-:W1:Y:S02]  /*9a20*/  MUFU.RCP R3, R24 ;  /* 0x0000001800037308 */ /* 0x000e640000001000 */
[----:B-1----:R-:W-:-:S04]  /*9a30*/  FFMA R0, R24, R3, -1 ;  /* 0xbf80000018007423 */ /* 0x002fc80000000003 */
[----:B------:R-:W-:-:S04]  /*9a40*/  FADD.FTZ R0, -R0, -RZ ;  /* 0x800000ff00007221 */ /* 0x000fc80000010100 */
[----:B------:R-:W-:-:S07]  /*9a50*/  FFMA R20, R3, R0, R3 ;  /* 0x0000000003147223 */ /* 0x000fce0000000003 */
.L_x_155:
[----:B------:R-:W-:Y:S05]  /*9a60*/  BSYNC B1 ;  /* 0x0000000000017941 */ /* 0x000fea0003800000 */
.L_x_153:
        /* <DEDUP_REMOVED lines=10> */
.L_x_157:
[----:B------:R-:W1:Y:S02]  /*9b10*/  MUFU.RCP R0, R25 ;  /* 0x0000001900007308 */ /* 0x000e640000001000 */
[----:B-1----:R-:W-:-:S04]  /*9b20*/  FFMA R3, R25, R0, -1 ;  /* 0xbf80000019037423 */ /* 0x002fc80000000000 */
[----:B------:R-:W-:-:S04]  /*9b30*/  FADD.FTZ R3, -R3, -RZ ;  /* 0x800000ff03037221 */ /* 0x000fc80000010100 */
[----:B------:R-:W-:-:S07]  /*9b40*/  FFMA R21, R0, R3, R0 ;  /* 0x0000000300157223 */ /* 0x000fce0000000000 */
.L_x_158:
[----:B------:R-:W-:Y:S05]  /*9b50*/  BSYNC B1 ;  /* 0x0000000000017941 */ /* 0x000fea0003800000 */
.L_x_156:
        /* <DEDUP_REMOVED lines=9> */
.L_x_160:
[----:B------:R-:W1:Y:S02]  /*9bf0*/  MUFU.RCP R3, R26 ;  /* 0x0000001a00037308 */ /* 0x000e640000001000 */
[----:B-1----:R-:W-:-:S04]  /*9c00*/  FFMA R0, R26, R3, -1 ;  /* 0xbf8000001a007423 */ /* 0x002fc80000000003 */
[----:B------:R-:W-:-:S04]  /*9c10*/  FADD.FTZ R0, -R0, -RZ ;  /* 0x800000ff00007221 */ /* 0x000fc80000010100 */
[----:B------:R-:W-:-:S07]  /*9c20*/  FFMA R0, R3, R0, R3 ;  /* 0x0000000003007223 */ /* 0x000fce0000000003 */
.L_x_161:
[----:B------:R-:W-:Y:S05]  /*9c30*/  BSYNC B1 ;  /* 0x0000000000017941 */ /* 0x000fea0003800000 */
.L_x_159:
[----:B------:R-:W-:Y:S02]  /*9c40*/  F2FP.SATFINITE.E4M3.F32.PACK_AB_MERGE_C R27, R28, R27, RZ ;  /* 0x0000001b1c1b723e */ /* 0x000fe400048070ff */
[----:B------:R-:W-:Y:S02]  /*9c50*/  F2FP.SATFINITE.E4M3.F32.PACK_AB_MERGE_C R29, R30, R29, RZ ;  /* 0x0000001d1e1d723e */ /* 0x000fe400048070ff */
[----:B------:R-:W-:Y:S02]  /*9c60*/  F2FP.SATFINITE.E4M3.F32.PACK_AB_MERGE_C R31, R42, R31, RZ ;  /* 0x0000001f2a1f723e */ /* 0x000fe400048070ff */
[----:B------:R-:W-:Y:S02]  /*9c70*/  F2FP.SATFINITE.E4M3.F32.PACK_AB_MERGE_C R39, R32, R39, RZ ;  /* 0x000000272027723e */ /* 0x000fe400048070ff */
[----:B------:R-:W-:Y:S02]  /*9c80*/  F2FP.SATFINITE.E4M3.F32.PACK_AB_MERGE_C R33, R44, R33, RZ ;  /* 0x000000212c21723e */ /* 0x000fe400048070ff */
[----:B------:R-:W-:-:S02]  /*9c90*/  F2FP.SATFINITE.E4M3.F32.PACK_AB_MERGE_C R13, R14, R13, RZ ;  /* 0x0000000d0e0d723e */ /* 0x000fc400048070ff */
[----:B------:R-:W-:Y:S02]  /*9ca0*/  F2FP.SATFINITE.E4M3.F32.PACK_AB_MERGE_C R15, R20, R15, RZ ;  /* 0x0000000f140f723e */ /* 0x000fe400048070ff */
[----:B------:R-:W-:Y:S01]  /*9cb0*/  F2FP.SATFINITE.E4M3.F32.PACK_AB_MERGE_C R21, R0, R21, RZ ;  /* 0x000000150015723e */ /* 0x000fe200048070ff */
[----:B------:R-:W-:Y:S06]  /*9cc0*/  @P5 BRA `(.L_x_162) ;  /* 0x0000000000045947 */ /* 0x000fec0003800000 */
[----:B------:R-:W-:-:S04]  /*9cd0*/  DEPBAR.LE SB0, 0x1 ;  /* 0x000080400000791a */ /* 0x000fc80000000000 */
.L_x_162:
[----:B------:R-:W-:Y:S05]  /*9ce0*/  WARPSYNC.ALL ;  /* 0x0000000000007948 */ /* 0x000fea0003800000 */
[----:B------:R-:W-:Y:S06]  /*9cf0*/  BAR.SYNC.DEFER_BLOCKING 0x1, 0x100 ;  /* 0x0044000000007b1d */ /* 0x000fec0000010000 */
        /* <DEDUP_REMOVED lines=19> */
[----:B------:R-:W-:Y:S02]  /*9e30*/  UIADD3 UR4, UR43, 0x5100, URZ ;  /* 0x000051002b047890 */ /* 0x000fe4000fffe03f */
[----:B------:R-:W-:Y:S01]  /*9e40*/  UIADD3.X UR9, URZ, UR41, URZ, UP0, !UPT ;  /* 0x000000293f097290 */ /* 0x000fe200087fe43f */
[----:B------:R-:W-:Y:S01]  /*9e50*/  UMOV UR6, UR54 ;  /* 0x0000003600067c82 */ /* 0x000fe20008000000 */
[----:B------:R-:W-:-:S07]  /*9e60*/  UMOV UR7, UR55 ;  /* 0x0000003700077c82 */ /* 0x000fce0008000000 */
[----:B------:R1:W-:Y:S02]  /*9e70*/  UTMASTG.3D [UR4], [UR8] ;  /* 0x00000004080073b5 */ /* 0x0003e40008010000 */
[----:B-1----:R0:W-:Y:S02]  /*9e80*/  UTMACMDFLUSH ;  /* 0x00000000000079b7 */ /* 0x0021e40000000000 */
.L_x_164:
[----:B------:R-:W-:Y:S05]  /*9e90*/  BSYNC B0 ;  /* 0x0000000000007941 */ /* 0x000fea0003800000 */
.L_x_163:
[----:B------:R-:W2:Y:S04]  /*9ea0*/  LDL R3, [R1+0xb4] ;  /* 0x0000b40001037983 */ /* 0x000ea80000100800 */
[----:B------:R-:W3:Y:S01]  /*9eb0*/  LDL R0, [R1+0xb8] ;  /* 0x0000b80001007983 */ /* 0x000ee20000100800 */
[----:B------:R-:W-:Y:S01]  /*9ec0*/  BSSY B0, `(.L_x_165) ;  /* 0x0000036000007945 */ /* 0x000fe20003800000 */
[----:B--2---:R-:W-:Y:S02]  /*9ed0*/  MOV R13, R3 ;  /* 0x00000003000d7202 */ /* 0x004fe40000000f00 */
[----:B---3--:R-:W-:Y:S01]  /*9ee0*/  MOV R14, R0 ;  /* 0x00000000000e7202 */ /* 0x008fe20000000f00 */
[----:B------:R-:W-:Y:S06]  /*9ef0*/  @P0 BRA `(.L_x_166) ;  /* 0x0000000000c80947 */ /* 0x000fec0003800000 */
[----:B------:R-:W2:Y:S02]  /*9f00*/  LDL R4, [R1+0xcc] ;  /* 0x0000cc0001047983 */ /* 0x000ea40000100800 */
[----:B--2---:R-:W-:-:S13]  /*9f10*/  ISETP.NE.AND P3, PT, R4, 0x3, PT ;  /* 0x000000030400780c */ /* 0x004fda0003f65270 */
[----:B------:R-:W-:Y:S05]  /*9f20*/  @!P3 BRA `(.L_x_167) ;  /* 0x000000000004b947 */ /* 0x000fea0003800000 */
[----:B------:R-:W-:Y:S01]  /*9f30*/  BPT.TRAP 0x1 ;  /* 0x000000040000795c */ /* 0x000fe20000300000 */
.L_x_167:
[----:B------:R-:W-:Y:S01]  /*9f40*/  LEA R13, R3, UR43, 0x3 ;  /* 0x0000002b030d7c11 */ /* 0x000fe2000f8e18ff */
[----:B------:R-:W-:Y:S01]  /*9f50*/  BSSY B1, `(.L_x_168) ;  /* 0x0000004000017945 */ /* 0x000fe20003800000 */
[----:B------:R-:W-:-:S04]  /*9f60*/  SHF.L.U32 R0, R0, 0x1f, RZ ;  /* 0x0000001f00007819 */ /* 0x000fc800000006ff */
[----:B------:R-:W1:Y:S02]  /*9f70*/  SYNCS.PHASECHK.TRANS64.TRYWAIT P2, [R13+URZ+0x80], R0 ;  /* 0x000080000d0075a7 */ /* 0x000e64000804017f */
[----:B-1----:R-:W-:Y:S05]  /*9f80*/  @!P2 BRA `(.L_x_169) ;  /* 0x00000100002ca947 */ /* 0x002fea0003800000 */
.L_x_625:
[----:B------:R-:W-:Y:S05]  /*9f90*/  BSYNC B1 ;  /* 0x0000000000017941 */ /* 0x000fea0003800000 */
.L_x_168:
[----:B------:R-:W-:Y:S04]  /*9fa0*/  BSSY B1, `(.L_x_170) ;  /* 0x0000012000017945 */ /* 0x000fe80003800000 */
[----:B------:R-:W-:Y:S05]  /*9fb0*/  @P1 BRA `(.L_x_171) ;  /* 0x0000000000401947 */ /* 0x000fea0003800000 */
[----:B------:R-:W2:Y:S02]  /*9fc0*/  LDL R3, [R1+0xb4] ;  /* 0x0000b40001037983 */ /* 0x000ea40000100800 */
[----:B--2---:R-:W-:-:S04]  /*9fd0*/  LEA R14, R3, R10, 0xc ;  /* 0x0000000a030e7211 */ /* 0x004fc800078e60ff */
[----:B-1----:R-:W-:Y:S01]  /*9fe0*/  IADD3 R0, R14, UR43, RZ ;  /* 0x0000002b0e007c10 */ /* 0x002fe2000fffe0ff */
[----:B------:R-:W-:Y:S03]  /*9ff0*/  LDS.U16 R9, [R14+UR43+0x200] ;  /* 0x0002002b0e097984 */ /* 0x000fe60008000400 */
[----:B------:R-:W-:Y:S01]  /*a000*/  IADD3 R15, R0, R11, RZ ;  /* 0x0000000b000f7210 */ /* 0x000fe20007ffe0ff */
[----:B------:R-:W-:Y:S04]  /*a010*/  LDS.U16 R8, [R14+UR43+0x208] ;  /* 0x0002082b0e087984 */ /* 0x000fe80008000400 */
[----:B------:R-:W1:Y:S04]  /*a020*/  LDS.U16 R0, [R14+UR43+0x100] ;  /* 0x0001002b0e007984 */ /* 0x000e680008000400 */
[----:B------:R-:W2:Y:S04]  /*a030*/  LDS.U16 R3, [R14+UR43+0x108] ;  /* 0x0001082b0e037984 */ /* 0x000ea80008000400 */
[----:B------:R-:W-:Y:S04]  /*a040*/  LDS.U16 R7, [R15+0x200] ;  /* 0x000200000f077984 */ /* 0x000fe80000000400 */
[----:B------:R-:W3:Y:S04]  /*a050*/  LDS.U16 R4, [R15+0x100] ;  /* 0x000100000f047984 */ /* 0x000ee80000000400 */
[----:B------:R-:W-:Y:S04]  /*a060*/  LDS.U16 R6, [R15+0x208] ;  /* 0x000208000f067984 */ /* 0x000fe80000000400 */
[----:B------:R-:W4:Y:S01]  /*a070*/  LDS.U16 R5, [R15+0x108] ;  /* 0x000108000f057984 */ /* 0x000f220000000400 */
[----:B-1----:R-:W-:-:S02]  /*a080*/  PRMT R9, R0, 0x5410, R9 ;  /* 0x0000541000097816 */ /* 0x002fc40000000009 */
[----:B--2---:R-:W-:Y:S02]  /*a090*/  PRMT R8, R3, 0x5410, R8 ;  /* 0x0000541003087816 */ /* 0x004fe40000000008 */
[----:B---3--:R-:W-:Y:S02]  /*a0a0*/  PRMT R7, R4, 0x5410, R7 ;  /* 0x0000541004077816 */ /* 0x008fe40000000007 */
[----:B----4-:R-:W-:-:S07]  /*a0b0*/  PRMT R6, R5, 0x5410, R6 ;  /* 0x0000541005067816 */ /* 0x010fce0000000006 */
.L_x_171:
[----:B------:R-:W-:Y:S05]  /*a0c0*/  BSYNC B1 ;  /* 0x0000000000017941 */ /* 0x000fea0003800000 */
.L_x_170:
        /* <DEDUP_REMOVED lines=8> */
.L_x_172:
[----:B------:R-:W3:Y:S04]  /*a150*/  LDL.LU R5, [R1+0xb4] ;  /* 0x0000b40001057983 */ /* 0x000ee80000300800 */
[----:B------:R-:W4:Y:S01]  /*a160*/  LDL.LU R4, [R1+0xb8] ;  /* 0x0000b80001047983 */ /* 0x000f220000300800 */
[----:B-1----:R-:W-:Y:S01]  /*a170*/  IADD3 R0, R13, 0xa0, RZ ;  /* 0x000000a00d007810 */ /* 0x002fe20007ffe0ff */
[----:B------:R-:W1:Y:S03]  /*a180*/  S2R R3, SR_CgaCtaId ;  /* 0x0000000000037919 */ /* 0x000e660000008800 */
[----:B-1----:R-:W-:-:S04]  /*a190*/  PRMT R0, R3, 0x654, R0 ;  /* 0x0000065403007816 */ /* 0x002fc80000000000 */
[----:B--2---:R1:W-:Y:S01]  /*a1a0*/  SYNCS.ARRIVE.TRANS64.RED.A1T0 RZ, [R0+URZ], RZ ;  /* 0x000000ff00ff79a7 */ /* 0x0043e2000810043f */
[----:B---3--:R-:W-:-:S04]  /*a1b0*/  IADD3 R13, R5, 0x1, RZ ;  /* 0x00000001050d7810 */ /* 0x008fc80007ffe0ff */
[----:B------:R-:W-:-:S04]  /*a1c0*/  ISETP.NE.AND P2, PT, R13, 0x4, PT ;  /* 0x000000040d00780c */ /* 0x000fc80003f45270 */
[----:B------:R-:W-:Y:S02]  /*a1d0*/  SEL R14, RZ, 0x1, P2 ;  /* 0x00000001ff0e7807 */ /* 0x000fe40001000000 */
[----:B------:R-:W-:Y:S02]  /*a1e0*/  SEL R13, R13, RZ, P2 ;  /* 0x000000ff0d0d7207 */ /* 0x000fe40001000000 */
[----:B----4-:R-:W-:-:S03]  /*a1f0*/  LOP3.LUT R14, R4, R14, RZ, 0x3c, !PT ;  /* 0x0000000e040e7212 */ /* 0x010fc600078e3cff */
[----:B------:R1:W-:Y:S04]  /*a200*/  STL [R1+0xb4], R13 ;  /* 0x0000b40d01007387 */ /* 0x0003e80000100800 */
[----:B------:R1:W-:Y:S02]  /*a210*/  STL [R1+0xb8], R14 ;  /* 0x0000b80e01007387 */ /* 0x0003e40000100800 */
.L_x_166:
[----:B------:R-:W-:Y:S05]  /*a220*/  BSYNC B0 ;  /* 0x0000000000007941 */ /* 0x000fea0003800000 */
.L_x_165:
[----:B-1----:R-:W-:Y:S01]  /*a230*/  F2FP.F16.E4M3.UNPACK_B R0, R9 ;  /* 0x00000009ff00723e */ /* 0x002fe200020006ff */
[C---:B------:R-:W-:Y:S01]  /*a240*/  FMUL R3, R2.reuse, R194 ;  /* 0x000000c202037220 */ /* 0x040fe20000400000 */
[----:B------:R-:W-:Y:S01]  /*a250*/  F2FP.F16.E4M3.UNPACK_B R4, R8 ;  /* 0x00000008ff04723e */ /* 0x000fe200020006ff */
[C---:B------:R-:W-:Y:S01]  /*a260*/  FMUL R195, R2.reuse, R195 ;  /* 0x000000c302c37220 */ /* 0x040fe20000400000 */
[----:B------:R-:W-:Y:S01]  /*a270*/  FMUL R5, R2, R190 ;  /* 0x000000be02057220 */ /* 0x000fe20000400000 */
[--C-:B------:R-:W-:Y:S01]  /*a280*/  HADD2.F32 R20, -RZ, R0.reuse.H0_H0 ;  /* 0x20000000ff147230 */ /* 0x100fe20000004100 */
[----:B------:R-:W-:Y:S01]  /*a290*/  MOV R15, 0x3bbb989d ;  /* 0x3bbb989d000f7802 */ /* 0x000fe20000000f00 */
[----:B------:R-:W-:Y:S01]  /*a2a0*/  HADD2.F32 R24, -RZ, R0.H1_H1 ;  /* 0x30000000ff187230 */ /* 0x000fe20000004100 */
[----:B------:R-:W-:Y:S01]  /*a2b0*/  F2FP.F16.E4M3.UNPACK_B R0, R9.H1 ;  /* 0x00000009ff00723e */ /* 0x000fe200030006ff */
[--C-:B------:R-:W-:Y:S02]  /*a2c0*/  HADD2.F32 R30, -RZ, R4.reuse.H0_H0 ;  /* 0x20000004ff1e7230 */ /* 0x100fe40000004100 */
[----:B------:R-:W-:Y:S01]  /*a2d0*/  FFMA R20, R16, R20, R195 ;  /* 0x0000001410147223 */ /* 0x000fe200000000c3 */
[----:B------:R-:W-:-:S02]  /*a2e0*/  HADD2.F32 R32, -RZ, R4.H1_H1 ;  /* 0x30000004ff207230 */ /* 0x000fc40000004100 */
[----:B------:R-:W-:Y:S01]  /*a2f0*/  FFMA R24, R16, R24, R3 ;  /* 0x0000001810187223 */ /* 0x000fe20000000003 */
[--C-:B------:R-:W-:Y:S01]  /*a300*/  HADD2.F32 R26, -RZ, R0.reuse.H0_H0 ;  /* 0x20000000ff1a7230 */ /* 0x100fe20000004100 */
[----:B------:R-:W-:Y:S01]  /*a310*/  F2FP.F16.E4M3.UNPACK_B R4, R8.H1 ;  /* 0x00000008ff04723e */ /* 0x000fe200030006ff */
[----:B------:R-:W-:Y:S02]  /*a320*/  HADD2.F32 R0, -RZ, R0.H1_H1 ;  /* 0x30000000ff007230 */ /* 0x000fe40000004100 */
[C---:B------:R-:W-:Y:S01]  /*a330*/  FMUL R3, R2.reuse, R192 ;  /* 0x000000c002037220 */ /* 0x040fe20000400000 */
[----:B------:R-:W-:Y:S01]  /*a340*/  FMUL R193, R2, R193 ;  /* 0x000000c102c17220 */ /* 0x000fe20000400000 */
[C---:B------:R-:W-:Y:S01]  /*a350*/  FFMA R32, R16.reuse, R32, R5 ;  /* 0x0000002010207223 */ /* 0x040fe20000000005 */
[--C-:B------:R-:W-:Y:S02]  /*a360*/  HADD2.F32 R36, -RZ, R4.reuse.H1_H1 ;  /* 0x30000004ff247230 */ /* 0x100fe40000004100 */
[----:B------:R-:W-:Y:S01]  /*a370*/  FFMA R28, R16, R0, R3 ;  /* 0x00000000101c7223 */ /* 0x000fe20000000003 */
[----:B------:R-:W-:-:S02]  /*a380*/  HADD2.F32 R34, -RZ, R4.H0_H0 ;  /* 0x20000004ff227230 */ /* 0x000fc40000004100 */
[----:B------:R-:W-:Y:S01]  /*a390*/  FMUL R3, R2, R188 ;  /* 0x000000bc02037220 */ /* 0x000fe20000400000 */
[----:B------:R-:W-:Y:S01]  /*a3a0*/  F2FP.F16.E4M3.UNPACK_B R21, R7 ;  /* 0x00000007ff15723e */ /* 0x000fe200020006ff */
[-C--:B------:R-:W-:Y:S01]  /*a3b0*/  FFMA.SAT R5, -R20, R15.reuse, 0.5 ;  /* 0x3f00000014057423 */ /* 0x080fe2000000210f */
[----:B------:R-:W-:Y:S01]  /*a3c0*/  MOV R4, 0x437c0000 ;  /* 0x437c000000047802 */ /* 0x000fe20000000f00 */
[C---:B------:R-:W-:Y:S01]  /*a3d0*/  FFMA R26, R16.reuse, R26, R193 ;  /* 0x0000001a101a7223 */ /* 0x040fe200000000c1 */
[----:B------:R-:W-:Y:S01]  /*a3e0*/  FFMA R36, R16, R36, R3 ;  /* 0x0000002410247223 */ /* 0x000fe20000000003 */
[-C--:B------:R-:W-:Y:S01]  /*a3f0*/  FFMA.SAT R3, -R24, R15.reuse, 0.5 ;  /* 0x3f00000018037423 */ /* 0x080fe2000000210f */
[--C-:B------:R-:W-:Y:S02]  /*a400*/  HADD2.F32 R40, -RZ, R21.reuse.H1_H1 ;  /* 0x30000015ff287230 */ /* 0x100fe40000004100 */
[----:B------:R-:W-:Y:S01]  /*a410*/  FFMA.RM R0, R5, R4, 12582913 ;  /* 0x4b40000105007423 */ /* 0x000fe20000004004 */
[----:B------:R-:W-:Y:S01]  /*a420*/  FMUL R5, R2, R186 ;  /* 0x000000ba02057220 */ /* 0x000fe20000400000 */
[----:B------:R-:W-:Y:S01]  /*a430*/  FFMA.SAT R25, -R26, R15, 0.5 ;  /* 0x3f0000001a197423 */ /* 0x000fe2000000210f */
[----:B------:R-:W-:-:S02]  /*a440*/  HADD2.F32 R38, -RZ, R21.H0_H0 ;  /* 0x20000015ff267230 */ /* 0x000fc40000004100 */
[----:B------:R-:W-:Y:S01]  /*a450*/  FFMA.RM R3, R3, R4, 12582913 ;  /* 0x4b40000103037423 */ /* 0x000fe20000004004 */
[----:B------:R-:W-:Y:S01]  /*a460*/  FADD R21, R0, -12583039 ;  /* 0xcb40007f00157421 */ /* 0x000fe20000000000 */
[----:B------:R-:W-:Y:S01]  /*a470*/  FFMA R40, R16, R40, R5 ;  /* 0x0000002810287223 */ /* 0x000fe20000000005 */
[----:B------:R-:W-:Y:S01]  /*a480*/  FMUL R191, R2, R191 ;  /* 0x000000bf02bf7220 */ /* 0x000fe20000400000 */
[----:B------:R-:W-:Y:S01]  /*a490*/  FFMA.RM R5, R25, R4, 12582913 ;  /* 0x4b40000119057423 */ /* 0x000fe20000004004 */
[----:B------:R-:W-:Y:S01]  /*a4a0*/  FADD R25, R3, -12583039 ;  /* 0xcb40007f03197421 */ /* 0x000fe20000000000 */
[----:B------:R-:W-:Y:S01]  /*a4b0*/  FFMA R21, -R20, 1.4426950216293334961, -R21 ;  /* 0x3fb8aa3b14157823 */ /* 0x000fe20000000915 */
[----:B------:R-:W-:Y:S01]  /*a4c0*/  FFMA R30, R16, R30, R191 ;  /* 0x0000001e101e7223 */ /* 0x000fe200000000bf */
[----:B------:R-:W-:Y:S01]  /*a4d0*/  F2FP.F16.E4M3.UNPACK_B R33, R7.H1 ;  /* 0x00000007ff21723e */ /* 0x000fe200030006ff */
[----:B------:R-:W-:Y:S01]  /*a4e0*/  FFMA R27, -R24, 1.4426950216293334961, -R25 ;  /* 0x3fb8aa3b181b7823 */ /* 0x000fe20000000919 */
[----:B------:R-:W-:Y:S01]  /*a4f0*/  FFMA R21, -R20, 1.925963033500011079e-08, R21 ;  /* 0x32a5706014157823 */ /* 0x000fe20000000115 */
[-C--:B------:R-:W-:Y:S01]  /*a500*/  FFMA.SAT R35, -R30, R15.reuse, 0.5 ;  /* 0x3f0000001e237423 */ /* 0x080fe2000000210f */
[----:B------:R-:W-:Y:S01]  /*a510*/  FFMA.SAT R31, -R28, R15, 0.5 ;  /* 0x3f0000001c1f7423 */ /* 0x000fe2000000210f */
[----:B------:R-:W-:Y:S01]  /*a520*/  FFMA R27, -R24, 1.925963033500011079e-08, R27 ;  /* 0x32a57060181b7823 */ /* 0x000fe2000000011b */
[----:B------:R1:W2:Y:S01]  /*a530*/  MUFU.EX2 R25, R21 ;  /* 0x0000001500197308 */ /* 0x0002a20000000800 */
[----:B------:R-:W-:-:S02]  /*a540*/  HADD2.F32 R24, -RZ, R33.H1_H1 ;  /* 0x30000021ff187230 */ /* 0x000fc40000004100 */
[-C--:B------:R-:W-:Y:S01]  /*a550*/  FFMA.RM R35, R35, R4.reuse, 12582913 ;  /* 0x4b40000123237423 */ /* 0x080fe20000004004 */
[----:B------:R-:W-:Y:S01]  /*a560*/  FFMA.RM R31, R31, R4, 12582913 ;  /* 0x4b4000011f1f7423 */ /* 0x000fe20000004004 */
[----:B------:R-:W-:Y:S02]  /*a570*/  HADD2.F32 R20, -RZ, R33.H0_H0 ;  /* 0x20000021ff147230 */ /* 0x000fe40000004100 */
[----:B------:R-:W-:Y:S01]  /*a580*/  FADD R29, R5, -12583039 ;  /* 0xcb40007f051d7421 */ /* 0x000fe20000000000 */
[----:B------:R-:W-:Y:S01]  /*a590*/  F2FP.F16.E4M3.UNPACK_B R39, R6 ;  /* 0x00000006ff27723e */ /* 0x000fe200020006ff */
[----:B------:R-:W-:Y:S01]  /*a5a0*/  FADD R33, R31, -12583039 ;  /* 0xcb40007f1f217421 */ /* 0x000fe20000000000 */
[C---:B------:R-:W-:Y:S01]  /*a5b0*/  FMUL R187, R2.reuse, R187 ;  /* 0x000000bb02bb7220 */ /* 0x040fe20000400000 */
[----:B-1----:R-:W-:Y:S01]  /*a5c0*/  FMUL R21, R2, R184 ;  /* 0x000000b802157220 */ /* 0x002fe20000400000 */
[----:B------:R-:W-:Y:S01]  /*a5d0*/  FFMA R29, -R26, 1.4426950216293334961, -R29 ;  /* 0x3fb8aa3b1a1d7823 */ /* 0x000fe2000000091d */
[----:B------:R-:W-:Y:S01]  /*a5e0*/  FFMA R33, -R28, 1.4426950216293334961, -R33 ;  /* 0x3fb8aa3b1c217823 */ /* 0x000fe20000000921 */
[C---:B------:R-:W-:Y:S01]  /*a5f0*/  FFMA R38, R16.reuse, R38, R187 ;  /* 0x0000002610267223 */ /* 0x040fe200000000bb */
[----:B------:R-:W-:Y:S01]  /*a600*/  FFMA R24, R16, R24, R21 ;  /* 0x0000001810187223 */ /* 0x000fe20000000015 */
[----:B------:R-:W-:Y:S01]  /*a610*/  FADD R21, R35, -12583039 ;  /* 0xcb40007f23157421 */ /* 0x000fe20000000000 */
[----:B------:R-:W-:Y:S01]  /*a620*/  FFMA R29, -R26, 1.925963033500011079e-08, R29 ;  /* 0x32a570601a1d7823 */ /* 0x000fe2000000011d */
[----:B------:R-:W-:Y:S01]  /*a630*/  FFMA R33, -R28, 1.925963033500011079e-08, R33 ;  /* 0x32a570601c217823 */ /* 0x000fe20000000121 */
[----:B------:R-:W-:-:S02]  /*a640*/  HADD2.F32 R26, -RZ, R39.H0_H0 ;  /* 0x20000027ff1a7230 */ /* 0x000fc40000004100 */
[----:B------:R-:W-:Y:S01]  /*a650*/  FFMA R21, -R30, 1.4426950216293334961, -R21 ;  /* 0x3fb8aa3b1e157823 */ /* 0x000fe20000000915 */
[----:B------:R-:W-:Y:S02]  /*a660*/  HADD2.F32 R28, -RZ, R39.H1_H1 ;  /* 0x30000027ff1c7230 */ /* 0x000fe40000004100 */
[----:B------:R-:W-:Y:S01]  /*a670*/  FFMA.SAT R37, -R32, R15, 0.5 ;  /* 0x3f00000020257423 */ /* 0x000fe2000000210f */
[----:B------:R-:W-:Y:S01]  /*a680*/  FMUL R189, R2, R189 ;  /* 0x000000bd02bd7220 */ /* 0x000fe20000400000 */
[----:B------:R-:W-:Y:S01]  /*a690*/  FFMA R30, -R30, 1.925963033500011079e-08, R21 ;  /* 0x32a570601e1e7823 */ /* 0x000fe20000000115 */
[-C--:B------:R-:W-:Y:S01]  /*a6a0*/  FFMA.SAT R21, -R36, R15.reuse, 0.5 ;  /* 0x3f00000024157423 */ /* 0x080fe2000000210f */
[----:B------:R-:W-:Y:S01]  /*a6b0*/  FFMA.RM R37, R37, R4, 12582913 ;  /* 0x4b40000125257423 */ /* 0x000fe20000004004 */
[----:B------:R-:W-:Y:S01]  /*a6c0*/  FFMA R34, R16, R34, R189 ;  /* 0x0000002210227223 */ /* 0x000fe200000000bd */
[----:B------:R1:W3:Y:S01]  /*a6d0*/  MUFU.EX2 R42, R27 ;  /* 0x0000001b002a7308 */ /* 0x0002e20000000800 */
[----:B------:R-:W-:Y:S01]  /*a6e0*/  FFMA.RM R39, R21, R4, 12582913 ;  /* 0x4b40000115277423 */ /* 0x000fe20000004004 */
[----:B------:R-:W-:Y:S01]  /*a6f0*/  FMUL R21, R2, R182 ;  /* 0x000000b602157220 */ /* 0x000fe20000400000 */
[----:B------:R-:W-:Y:S01]  /*a700*/  FFMA.SAT R45, -R40, R15, 0.5 ;  /* 0x3f000000282d7423 */ /* 0x000fe2000000210f */
[C---:B------:R-:W-:Y:S01]  /*a710*/  FMUL R185, R2.reuse, R185 ;  /* 0x000000b902b97220 */ /* 0x040fe20000400000 */
[----:B------:R-:W-:Y:S01]  /*a720*/  FMUL R183, R2, R183 ;  /* 0x000000b702b77220 */ /* 0x000fe20000400000 */
[----:B------:R-:W-:Y:S01]  /*a730*/  FFMA R28, R16, R28, R21 ;  /* 0x0000001c101c7223 */ /* 0x000fe20000000015 */
[----:B------:R-:W-:Y:S01]  /*a740*/  FFMA.SAT R21, -R38, R15, 0.5 ;  /* 0x3f00000026157423 */ /* 0x000fe2000000210f */
[----:B------:R4:W-:Y:S01]  /*a750*/  MUFU.EX2 R44, R29 ;  /* 0x0000001d002c7308 */ /* 0x0009e20000000800 */
[----:B-1----:R-:W-:Y:S01]  /*a760*/  FADD R27, R37, -12583039 ;  /* 0xcb40007f251b7421 */ /* 0x002fe20000000000 */
[----:B------:R-:W-:Y:S01]  /*a770*/  FMUL R181, R2, R181 ;  /* 0x000000b502b57220 */ /* 0x000fe20000400000 */
[-C--:B------:R-:W-:Y:S01]  /*a780*/  FFMA.RM R43, R21, R4.reuse, 12582913 ;  /* 0x4b400001152b7423 */ /* 0x080fe20000004004 */
[----:B------:R-:W-:Y:S01]  /*a790*/  FFMA.RM R45, R45, R4, 12582913 ;  /* 0x4b4000012d2d7423 */ /* 0x000fe20000004004 */
[----:B------:R-:W-:Y:S01]  /*a7a0*/  FFMA R27, -R32, 1.4426950216293334961, -R27 ;  /* 0x3fb8aa3b201b7823 */ /* 0x000fe2000000091b */
[----:B------:R-:W-:Y:S01]  /*a7b0*/  FFMA R20, R16, R20, R185 ;  /* 0x0000001410147223 */ /* 0x000fe200000000b9 */
[----:B------:R-:W-:Y:S01]  /*a7c0*/  FADD R21, R43, -12583039 ;  /* 0xcb40007f2b157421 */ /* 0x000fe20000000000 */
[----:B------:R1:W5:Y:S01]  /*a7d0*/  MUFU.EX2 R46, R33 ;  /* 0x00000021002e7308 */ /* 0x0003620000000800 */
[-C--:B----4-:R-:W-:Y:S01]  /*a7e0*/  FFMA.SAT R29, -R34, R15.reuse, 0.5 ;  /* 0x3f000000221d7423 */ /* 0x090fe2000000210f */
[----:B------:R-:W-:Y:S01]  /*a7f0*/  FFMA R27, -R32, 1.925963033500011079e-08, R27 ;  /* 0x32a57060201b7823 */ /* 0x000fe2000000011b */
[----:B------:R-:W-:Y:S01]  /*a800*/  FFMA R21, -R38, 1.4426950216293334961, -R21 ;  /* 0x3fb8aa3b26157823 */ /* 0x000fe20000000915 */
[----:B------:R-:W-:Y:S01]  /*a810*/  F2FP.F16.E4M3.UNPACK_B R32, R6.H1 ;  /* 0x00000006ff20723e */ /* 0x000fe200030006ff */
[----:B------:R-:W-:Y:S01]  /*a820*/  FFMA.RM R29, R29, R4, 12582913 ;  /* 0x4b4000011d1d7423 */ /* 0x000fe20000004004 */
[----:B------:R-:W-:Y:S01]  /*a830*/  FFMA R26, R16, R26, R183 ;  /* 0x0000001a101a7223 */ /* 0x000fe200000000b7 */
[----:B------:R-:W-:Y:S01]  /*a840*/  FFMA R38, -R38, 1.925963033500011079e-08, R21 ;  /* 0x32a5706026267823 */ /* 0x000fe20000000115 */
[-C--:B------:R-:W-:Y:S01]  /*a850*/  FFMA.SAT R21, -R24, R15.reuse, 0.5 ;  /* 0x3f00000018157423 */ /* 0x080fe2000000210f */
[----:B-1----:R-:W-:Y:S01]  /*a860*/  FADD R33, R29, -12583039 ;  /* 0xcb40007f1d217421 */ /* 0x002fe20000000000 */
[----:B------:R1:W-:Y:S01]  /*a870*/  MUFU.EX2 R48, R30 ;  /* 0x0000001e00307308 */ /* 0x0003e20000000800 */
[----:B------:R-:W-:Y:S01]  /*a880*/  FADD R41, R39, -12583039 ;  /* 0xcb40007f27297421 */ /* 0x000fe20000000000 */
[----:B------:R-:W-:Y:S01]  /*a890*/  FFMA.RM R47, R21, R4, 12582913 ;  /* 0x4b400001152f7423 */ /* 0x000fe20000004004 */
[----:B------:R-:W-:Y:S01]  /*a8a0*/  FFMA R33, -R34, 1.4426950216293334961, -R33 ;  /* 0x3fb8aa3b22217823 */ /* 0x000fe20000000921 */
[----:B------:R-:W-:Y:S01]  /*a8b0*/  FMUL R21, R2, R180 ;  /* 0x000000b402157220 */ /* 0x000fe20000400000 */
[----:B------:R-:W-:Y:S01]  /*a8c0*/  FFMA R41, -R36, 1.4426950216293334961, -R41 ;  /* 0x3fb8aa3b24297823 */ /* 0x000fe20000000929 */
[----:B------:R-:W-:Y:S01]  /*a8d0*/  FFMA.SAT R51, -R28, R15, 0.5 ;  /* 0x3f0000001c337423 */ /* 0x000fe2000000210f */
[----:B------:R-:W-:Y:S01]  /*a8e0*/  FFMA R33, -R34, 1.925963033500011079e-08, R33 ;  /* 0x32a5706022217823 */ /* 0x000fe20000000121 */
[----:B------:R4:W-:Y:S01]  /*a8f0*/  MUFU.EX2 R50, R27 ;  /* 0x0000001b00327308 */ /* 0x0009e20000000800 */
[----:B-1----:R-:W-:-:S02]  /*a900*/  HADD2.F32 R30, -RZ, R32.H0_H0 ;  /* 0x20000020ff1e7230 */ /* 0x002fc40000004100 */
[----:B------:R-:W-:Y:S01]  /*a910*/  FFMA R41, -R36, 1.925963033500011079e-08, R41 ;  /* 0x32a5706024297823 */ /* 0x000fe20000000129 */
[----:B------:R-:W-:Y:S02]  /*a920*/  HADD2.F32 R32, -RZ, R32.H1_H1 ;  /* 0x30000020ff207230 */ /* 0x000fe40000004100 */
[----:B------:R-:W-:Y:S01]  /*a930*/  FFMA.RM R51, R51, R4, 12582913 ;  /* 0x4b40000133337423 */ /* 0x000fe20000004004 */
[----:B------:R-:W-:Y:S01]  /*a940*/  SHF.L.U32 R0, R0, 0x17, RZ ;  /* 0x0000001700007819 */ /* 0x000fe200000006ff */
[C---:B------:R-:W-:Y:S01]  /*a950*/  FFMA R30, R16.reuse, R30, R181 ;  /* 0x0000001e101e7223 */ /* 0x040fe200000000b5 */
[----:B------:R-:W-:Y:S01]  /*a960*/  FADD R49, R47, -12583039 ;  /* 0xcb40007f2f317421 */ /* 0x000fe20000000000 */
[----:B------:R-:W-:Y:S01]  /*a970*/  FFMA R32, R16, R32, R21 ;  /* 0x0000002010207223 */ /* 0x000fe20000000015 */
[----:B----4-:R-:W-:Y:S01]  /*a980*/  FADD R27, R45, -12583039 ;  /* 0xcb40007f2d1b7421 */ /* 0x010fe20000000000 */
[----:B------:R1:W-:Y:S01]  /*a990*/  MUFU.EX2 R34, R33 ;  /* 0x0000002100227308 */ /* 0x0003e20000000800 */
[-C--:B------:R-:W-:Y:S01]  /*a9a0*/  FFMA.SAT R21, -R26, R15.reuse, 0.5 ;  /* 0x3f0000001a157423 */ /* 0x080fe2000000210f */
[-C--:B------:R-:W-:Y:S01]  /*a9b0*/  FFMA.SAT R53, -R30, R15.reuse, 0.5 ;  /* 0x3f0000001e357423 */ /* 0x080fe2000000210f */
[----:B------:R-:W-:Y:S01]  /*a9c0*/  FFMA R27, -R40, 1.4426950216293334961, -R27 ;  /* 0x3fb8aa3b281b7823 */ /* 0x000fe2000000091b */
[-C--:B------:R-:W-:Y:S01]  /*a9d0*/  FFMA.SAT R55, -R32, R15.reuse, 0.5 ;  /* 0x3f00000020377423 */ /* 0x080fe2000000210f */
[-C--:B------:R-:W-:Y:S01]  /*a9e0*/  FFMA.RM R21, R21, R4.reuse, 12582913 ;  /* 0x4b40000115157423 */ /* 0x080fe20000004004 */
[-C--:B------:R-:W-:Y:S01]  /*a9f0*/  FFMA.RM R53, R53, R4.reuse, 12582913 ;  /* 0x4b40000135357423 */ /* 0x080fe20000004004 */
[----:B------:R-:W-:Y:S01]  /*aa00*/  FFMA R27, -R40, 1.925963033500011079e-08, R27 ;  /* 0x32a57060281b7823 */ /* 0x000fe2000000011b */
[----:B------:R4:W-:Y:S01]  /*aa10*/  MUFU.EX2 R36, R41 ;  /* 0x0000002900247308 */ /* 0x0009e20000000800 */
[----:B-1----:R-:W-:Y:S01]  /*aa20*/  FFMA.SAT R33, -R20, R15, 0.5 ;  /* 0x3f00000014217423 */ /* 0x002fe2000000210f */
[----:B------:R-:W-:Y:S01]  /*aa30*/  FADD R15, R51, -12583039 ;  /* 0xcb40007f330f7421 */ /* 0x000fe20000000000 */
[----:B------:R-:W-:Y:S01]  /*aa40*/  SHF.L.U32 R3, R3, 0x17, RZ ;  /* 0x0000001703037819 */ /* 0x000fe200000006ff */
[----:B--2---:R-:W-:Y:S01]  /*aa50*/  FFMA R25, R0, R25, 1 ;  /* 0x3f80000000197423 */ /* 0x004fe20000000019 */
[-C--:B------:R-:W-:Y:S01]  /*aa60*/  FFMA.RM R33, R33, R4.reuse, 12582913 ;  /* 0x4b40000121217423 */ /* 0x080fe20000004004 */
[----:B------:R-:W-:Y:S01]  /*aa70*/  FFMA.RM R4, R55, R4, 12582913 ;  /* 0x4b40000137047423 */ /* 0x000fe20000004004 */
[----:B------:R-:W-:Y:S01]  /*aa80*/  FADD R55, R53, -12583039 ;  /* 0xcb40007f35377421 */ /* 0x000fe20000000000 */
[----:B------:R1:W-:Y:S01]  /*aa90*/  MUFU.EX2 R40, R27 ;  /* 0x0000001b00287308 */ /* 0x0003e20000000800 */
[----:B----4-:R-:W-:Y:S01]  /*aaa0*/  FADD R41, R33, -12583039 ;  /* 0xcb40007f21297421 */ /* 0x010fe20000000000 */
[----:B------:R-:W-:Y:S01]  /*aab0*/  FADD R57, R4, -12583039 ;  /* 0xcb40007f04397421 */ /* 0x000fe20000000000 */
[----:B------:R-:W-:Y:S01]  /*aac0*/  FFMA R15, -R28, 1.4426950216293334961, -R15 ;  /* 0x3fb8aa3b1c0f7823 */ /* 0x000fe2000000090f */
[----:B------:R-:W-:Y:S01]  /*aad0*/  FFMA R49, -R24, 1.4426950216293334961, -R49 ;  /* 0x3fb8aa3b18317823 */ /* 0x000fe20000000931 */
[----:B------:R-:W-:Y:S01]  /*aae0*/  FFMA R41, -R20, 1.4426950216293334961, -R41 ;  /* 0x3fb8aa3b14297823 */ /* 0x000fe20000000929 */
[----:B------:R-:W-:Y:S01]  /*aaf0*/  FFMA R57, -R32, 1.4426950216293334961, -R57 ;  /* 0x3fb8aa3b20397823 */ /* 0x000fe20000000939 */
[----:B------:R-:W-:Y:S01]  /*ab00*/  FFMA R55, -R30, 1.4426950216293334961, -R55 ;  /* 0x3fb8aa3b1e377823 */ /* 0x000fe20000000937 */
[----:B------:R-:W-:Y:S01]  /*ab10*/  FFMA R15, -R28, 1.925963033500011079e-08, R15 ;  /* 0x32a570601c0f7823 */ /* 0x000fe2000000010f */
[----:B-1----:R-:W-:Y:S01]  /*ab20*/  FADD R27, R21, -12583039 ;  /* 0xcb40007f151b7421 */ /* 0x002fe20000000000 */
[----:B---3--:R-:W-:Y:S01]  /*ab30*/  FFMA R42, R3, R42, 1 ;  /* 0x3f800000032a7423 */ /* 0x008fe2000000002a */
[----:B------:R-:W-:Y:S01]  /*ab40*/  FFMA R41, -R20, 1.925963033500011079e-08, R41 ;  /* 0x32a5706014297823 */ /* 0x000fe20000000129 */
[----:B------:R-:W-:Y:S01]  /*ab50*/  FFMA R57, -R32, 1.925963033500011079e-08, R57 ;  /* 0x32a5706020397823 */ /* 0x000fe20000000139 */
[----:B------:R-:W-:Y:S01]  /*ab60*/  FFMA R27, -R26, 1.4426950216293334961, -R27 ;  /* 0x3fb8aa3b1a1b7823 */ /* 0x000fe2000000091b */
[----:B------:R-:W-:Y:S01]  /*ab70*/  IADD3 R3, R25, 0x1800000, RZ ;  /* 0x0180000019037810 */ /* 0x000fe20007ffe0ff */
[----:B------:R-:W-:Y:S01]  /*ab80*/  FFMA R49, -R24, 1.925963033500011079e-08, R49 ;  /* 0x32a5706018317823 */ /* 0x000fe20000000131 */
[----:B------:R-:W-:Y:S01]  /*ab90*/  FFMA R55, -R30, 1.925963033500011079e-08, R55 ;  /* 0x32a570601e377823 */ /* 0x000fe20000000137 */
[----:B------:R-:W-:Y:S01]  /*aba0*/  FFMA R27, -R26, 1.925963033500011079e-08, R27 ;  /* 0x32a570601a1b7823 */ /* 0x000fe2000000011b */
[----:B------:R-:W-:Y:S01]  /*abb0*/  LOP3.LUT R3, R3, 0x7f800000, RZ, 0xc0, !PT ;  /* 0x7f80000003037812 */ /* 0x000fe200078ec0ff */
[----:B------:R-:W1:Y:S01]  /*abc0*/  MUFU.EX2 R15, R15 ;  /* 0x0000000f000f7308 */ /* 0x000e620000000800 */
[----:B------:R-:W-:Y:S01]  /*abd0*/  SHF.L.U32 R31, R31, 0x17, RZ ;  /* 0x000000171f1f7819 */ /* 0x000fe200000006ff */
[----:B------:R-:W-:Y:S01]  /*abe0*/  BSSY B1, `(.L_x_173) ;  /* 0x000002d000017945 */ /* 0x000fe20003800000 */
[----:B------:R-:W-:-:S02]  /*abf0*/  ISETP.GT.U32.AND P2, PT, R3, 0x1ffffff, PT ;  /* 0x01ffffff0300780c */ /* 0x000fc40003f44070 */
[----:B------:R-:W-:Y:S01]  /*ac00*/  SHF.L.U32 R37, R37, 0x17, RZ ;  /* 0x0000001725257819 */ /* 0x000fe200000006ff */
[----:B-----5:R-:W-:Y:S01]  /*ac10*/  FFMA R31, R31, R46, 1 ;  /* 0x3f8000001f1f7423 */ /* 0x020fe2000000002e */
[----:B------:R-:W-:Y:S01]  /*ac20*/  SHF.L.U32 R26, R21, 0x17, RZ ;  /* 0x00000017151a7819 */ /* 0x000fe200000006ff */
[----:B------:R-:W2:Y:S01]  /*ac30*/  MUFU.EX2 R38, R38 ;  /* 0x0000002600267308 */ /* 0x000ea20000000800 */
[----:B------:R-:W-:Y:S02]  /*ac40*/  SHF.L.U32 R24, R51, 0x17, RZ ;  /* 0x0000001733187819 */ /* 0x000fe400000006ff */
[----:B------:R-:W-:Y:S02]  /*ac50*/  SHF.L.U32 R5, R5, 0x17, RZ ;  /* 0x0000001705057819 */ /* 0x000fe400000006ff */
[----:B------:R-:W-:Y:S02]  /*ac60*/  SHF.L.U32 R35, R35, 0x17, RZ ;  /* 0x0000001723237819 */ /* 0x000fe400000006ff */
[----:B------:R-:W-:Y:S01]  /*ac70*/  SHF.L.U32 R29, R29, 0x17, RZ ;  /* 0x000000171d1d7819 */ /* 0x000fe200000006ff */
[----:B------:R-:W3:Y:S01]  /*ac80*/  MUFU.EX2 R41, R41 ;  /* 0x0000002900297308 */ /* 0x000ee20000000800 */
[----:B------:R-:W-:Y:S01]  /*ac90*/  SHF.L.U32 R39, R39, 0x17, RZ ;  /* 0x0000001727277819 */ /* 0x000fe200000006ff */
[----:B-1----:R-:W-:Y:S01]  /*aca0*/  FFMA R24, R24, R15, 1 ;  /* 0x3f80000018187423 */ /* 0x002fe2000000000f */
[----:B------:R-:W-:Y:S01]  /*acb0*/  SHF.L.U32 R43, R43, 0x17, RZ ;  /* 0x000000172b2b7819 */ /* 0x000fe200000006ff */
[----:B------:R-:W-:Y:S01]  /*acc0*/  FFMA R44, R5, R44, 1 ;  /* 0x3f800000052c7423 */ /* 0x000fe2000000002c */
[----:B------:R-:W-:Y:S01]  /*acd0*/  SHF.L.U32 R45, R45, 0x17, RZ ;  /* 0x000000172d2d7819 */ /* 0x000fe200000006ff */
[----:B------:R-:W-:Y:S01]  /*ace0*/  FFMA R48, R35, R48, 1 ;  /* 0x3f80000023307423 */ /* 0x000fe20000000030 */
[----:B------:R-:W-:Y:S01]  /*acf0*/  SHF.L.U32 R28, R33, 0x17, RZ ;  /* 0x00000017211c7819 */ /* 0x000fe200000006ff */
[----:B------:R1:W4:Y:S01]  /*ad00*/  MUFU.EX2 R20, R49 ;  /* 0x0000003100147308 */ /* 0x0003220000000800 */
[----:B------:R-:W-:Y:S01]  /*ad10*/  SHF.L.U32 R47, R47, 0x17, RZ ;  /* 0x000000172f2f7819 */ /* 0x000fe200000006ff */
[----:B------:R-:W-:Y:S01]  /*ad20*/  FFMA R46, R29, R34, 1 ;  /* 0x3f8000001d2e7423 */ /* 0x000fe20000000022 */
[----:B------:R-:W-:Y:S01]  /*ad30*/  SHF.L.U32 R21, R53, 0x17, RZ ;  /* 0x0000001735157819 */ /* 0x000fe200000006ff */
[----:B------:R-:W-:Y:S01]  /*ad40*/  FFMA R39, R39, R36, 1 ;  /* 0x3f80000027277423 */ /* 0x000fe20000000024 */
[----:B------:R-:W-:Y:S01]  /*ad50*/  SHF.L.U32 R4, R4, 0x17, RZ ;  /* 0x0000001704047819 */ /* 0x000fe200000006ff */
[----:B------:R-:W-:-:S02]  /*ad60*/  FFMA R45, R45, R40, 1 ;  /* 0x3f8000002d2d7423 */ /* 0x000fc40000000028 */
[----:B------:R-:W5:Y:S01]  /*ad70*/  MUFU.EX2 R27, R27 ;  /* 0x0000001b001b7308 */ /* 0x000f620000000800 */
[----:B-1----:R-:W-:Y:S01]  /*ad80*/  FFMA R49, R37, R50, 1 ;  /* 0x3f80000025317423 */ /* 0x002fe20000000032 */
[----:B--2---:R-:W-:Y:S01]  /*ad90*/  FFMA R50, R43, R38, 1 ;  /* 0x3f8000002b327423 */ /* 0x004fe20000000026 */
[----:B---3--:R-:W-:-:S05]  /*ada0*/  FFMA R28, R28, R41, 1 ;  /* 0x3f8000001c1c7423 */ /* 0x008fca0000000029 */
[----:B------:R-:W1:Y:S01]  /*adb0*/  MUFU.EX2 R0, R55 ;  /* 0x0000003700007308 */ /* 0x000e620000000800 */
[----:B----4-:R-:W-:-:S07]  /*adc0*/  FFMA R47, R47, R20, 1 ;  /* 0x3f8000002f2f7423 */ /* 0x010fce0000000014 */
[----:B------:R-:W2:Y:S01]  /*add0*/  MUFU.EX2 R57, R57 ;  /* 0x0000003900397308 */ /* 0x000ea20000000800 */
[----:B-----5:R-:W-:Y:S01]  /*ade0*/  FFMA R26, R26, R27, 1 ;  /* 0x3f8000001a1a7423 */ /* 0x020fe2000000001b */
        /* <DEDUP_REMOVED lines=8> */
.L_x_174:
[----:B------:R-:W1:Y:S02]  /*ae70*/  MUFU.RCP R20, R25 ;  /* 0x0000001900147308 */ /* 0x000e640000001000 */
[----:B-1----:R-:W-:-:S04]  /*ae80*/  FFMA R0, R25, R20, -1 ;  /* 0xbf80000019007423 */ /* 0x002fc80000000014 */
[----:B------:R-:W-:-:S04]  /*ae90*/  FADD.FTZ R3, -R0, -RZ ;  /* 0x800000ff00037221 */ /* 0x000fc80000010100 */
[----:B------:R-:W-:-:S07]  /*aea0*/  FFMA R20, R20, R3, R20 ;  /* 0x0000000314147223 */ /* 0x000fce0000000014 */
.L_x_175:
[----:B------:R-:W-:Y:S05]  /*aeb0*/  BSYNC B1 ;  /* 0x0000000000017941 */ /* 0x000fea0003800000 */
.L_x_173:
        /* <DEDUP_REMOVED lines=10> */
.L_x_177:
[----:B------:R-:W1:Y:S02]  /*af60*/  MUFU.RCP R25, R42 ;  /* 0x0000002a00197308 */ /* 0x000e640000001000 */
[----:B-1----:R-:W-:-:S04]  /*af70*/  FFMA R0, R42, R25, -1 ;  /* 0xbf8000002a007423 */ /* 0x002fc80000000019 */
[----:B------:R-:W-:-:S04]  /*af80*/  FADD.FTZ R0, -R0, -RZ ;  /* 0x800000ff00007221 */ /* 0x000fc80000010100 */
[----:B------:R-:W-:-:S07]  /*af90*/  FFMA R25, R25, R0, R25 ;  /* 0x0000000019197223 */ /* 0x000fce0000000019 */
.L_x_178:
[----:B------:R-:W-:Y:S05]  /*afa0*/  BSYNC B1 ;  /* 0x0000000000017941 */ /* 0x000fea0003800000 */
.L_x_176:
        /* <DEDUP_REMOVED lines=10> */
.L_x_180:
[----:B------:R-:W1:Y:S02]  /*b050*/  MUFU.RCP R27, R44 ;  /* 0x0000002c001b7308 */ /* 0x000e640000001000 */
[----:B-1----:R-:W-:-:S04]  /*b060*/  FFMA R0, R44, R27, -1 ;  /* 0xbf8000002c007423 */ /* 0x002fc8000000001b */
[----:B------:R-:W-:-:S04]  /*b070*/  FADD.FTZ R0, -R0, -RZ ;  /* 0x800000ff00007221 */ /* 0x000fc80000010100 */
[----:B------:R-:W-:-:S07]  /*b080*/  FFMA R27, R27, R0, R27 ;  /* 0x000000001b1b7223 */ /* 0x000fce000000001b */
.L_x_181:
[----:B------:R-:W-:Y:S05]  /*b090*/  BSYNC B1 ;  /* 0x0000000000017941 */ /* 0x000fea0003800000 */
.L_x_179:
        /* <DEDUP_REMOVED lines=10> */
.L_x_183:
[----:B------:R-:W1:Y:S02]  /*b140*/  MUFU.RCP R30, R31 ;  /* 0x0000001f001e7308 */ /* 0x000e640000001000 */
[----:B-1----:R-:W-:-:S04]  /*b150*/  FFMA R0, R31, R30, -1 ;  /* 0xbf8000001f007423 */ /* 0x002fc8000000001e */
[----:B------:R-:W-:-:S04]  /*b160*/  FADD.FTZ R3, -R0, -RZ ;  /* 0x800000ff00037221 */ /* 0x000fc80000010100 */
[----:B------:R-:W-:-:S07]  /*b170*/  FFMA R30, R30, R3, R30 ;  /* 0x000000031e1e7223 */ /* 0x000fce000000001e */
.L_x_184:
[----:B------:R-:W-:Y:S05]  /*b180*/  BSYNC B1 ;  /* 0x0000000000017941 */ /* 0x000fea0003800000 */
.L_x_182:
        /* <DEDUP_REMOVED lines=10> */
.L_x_186:
[----:B------:R-:W1:Y:S02]  /*b230*/  MUFU.RCP R29, R48 ;  /* 0x00000030001d7308 */ /* 0x000e640000001000 */
[----:B-1----:R-:W-:-:S04]  /*b240*/  FFMA R0, R48, R29, -1 ;  /* 0xbf80000030007423 */ /* 0x002fc8000000001d */
[----:B------:R-:W-:-:S04]  /*b250*/  FADD.FTZ R0, -R0, -RZ ;  /* 0x800000ff00007221 */ /* 0x000fc80000010100 */
[----:B------:R-:W-:-:S07]  /*b260*/  FFMA R29, R29, R0, R29 ;  /* 0x000000001d1d7223 */ /* 0x000fce000000001d */
.L_x_187:
[----:B------:R-:W-:Y:S05]  /*b270*/  BSYNC B1 ;  /* 0x0000000000017941 */ /* 0x000fea0003800000 */
.L_x_185:
        /* <DEDUP_REMOVED lines=10> */
.L_x_189:
[----:B------:R-:W1:Y:S02]  /*b320*/  MUFU.RCP R32, R49 ;  /* 0x0000003100207308 */ /* 0x000e640000001000 */
[----:B-1----:R-:W-:-:S04]  /*b330*/  FFMA R0, R49, R32, -1 ;  /* 0xbf80000031007423 */ /* 0x002fc80000000020 */
[----:B------:R-:W-:-:S04]  /*b340*/  FADD.FTZ R3, -R0, -RZ ;  /* 0x800000ff00037221 */ /* 0x000fc80000010100 */
[----:B------:R-:W-:-:S07]  /*b350*/  FFMA R32, R32, R3, R32 ;  /* 0x0000000320207223 */ /* 0x000fce0000000020 */
.L_x_190:
[----:B------:R-:W-:Y:S05]  /*b360*/  BSYNC B1 ;  /* 0x0000000000017941 */ /* 0x000fea0003800000 */
.L_x_188:
        /* <DEDUP_REMOVED lines=10> */
.L_x_192:
[----:B------:R-:W1:Y:S02]  /*b410*/  MUFU.RCP R31, R46 ;  /* 0x0000002e001f7308 */ /* 0x000e640000001000 */
[----:B-1----:R-:W-:-:S04]  /*b420*/  FFMA R0, R46, R31, -1 ;  /* 0xbf8000002e007423 */ /* 0x002fc8000000001f */
[----:B------:R-:W-:-:S04]  /*b430*/  FADD.FTZ R0, -R0, -RZ ;  /* 0x800000ff00007221 */ /* 0x000fc80000010100 */
[----:B------:R-:W-:-:S07]  /*b440*/  FFMA R31, R31, R0, R31 ;  /* 0x000000001f1f7223 */ /* 0x000fce000000001f */
.L_x_193:
[----:B------:R-:W-:Y:S05]  /*b450*/  BSYNC B1 ;  /* 0x0000000000017941 */ /* 0x000fea0003800000 */
.L_x_191:
        /* <DEDUP_REMOVED lines=10> */
.L_x_195:
[----:B------:R-:W1:Y:S02]  /*b500*/  MUFU.RCP R42, R39 ;  /* 0x00000027002a7308 */ /* 0x000e640000001000 */
[----:B-1----:R-:W-:-:S04]  /*b510*/  FFMA R0, R39, R42, -1 ;  /* 0xbf80000027007423 */ /* 0x002fc8000000002a */
[----:B------:R-:W-:-:S04]  /*b520*/  FADD.FTZ R3, -R0, -RZ ;  /* 0x800000ff00037221 */ /* 0x000fc80000010100 */
[----:B------:R-:W-:-:S07]  /*b530*/  FFMA R42, R42, R3, R42 ;  /* 0x000000032a2a7223 */ /* 0x000fce000000002a */
.L_x_196:
[----:B------:R-:W-:Y:S05]  /*b540*/  BSYNC B1 ;  /* 0x0000000000017941 */ /* 0x000fea0003800000 */
.L_x_194:
        /* <DEDUP_REMOVED lines=10> */
.L_x_198:
[----:B------:R-:W1:Y:S02]  /*b5f0*/  MUFU.RCP R33, R50 ;  /* 0x0000003200217308 */ /* 0x000e640000001000 */
[----:B-1----:R-:W-:-:S04]  /*b600*/  FFMA R0, R50, R33, -1 ;  /* 0xbf80000032007423 */ /* 0x002fc80000000021 */
[----:B------:R-:W-:-:S04]  /*b610*/  FADD.FTZ R0, -R0, -RZ ;  /* 0x800000ff00007221 */ /* 0x000fc80000010100 */
[----:B------:R-:W-:-:S07]  /*b620*/  FFMA R33, R33, R0, R33 ;  /* 0x0000000021217223 */ /* 0x000fce0000000021 */
.L_x_199:
[----:B------:R-:W-:Y:S05]  /*b630*/  BSYNC B1 ;  /* 0x0000000000017941 */ /* 0x000fea0003800000 */
.L_x_197:
        /* <DEDUP_REMOVED lines=10> */
.L_x_201:
[----:B------:R-:W1:Y:S02]  /*b6e0*/  MUFU.RCP R44, R45 ;  /* 0x0000002d002c7308 */ /* 0x000e640000001000 */
[----:B-1----:R-:W-:-:S04]  /*b6f0*/  FFMA R0, R45, R44, -1 ;  /* 0xbf8000002d007423 */ /* 0x002fc8000000002c */
[----:B------:R-:W-:-:S04]  /*b700*/  FADD.FTZ R3, -R0, -RZ ;  /* 0x800000ff00037221 */ /* 0x000fc80000010100 */
[----:B------:R-:W-:-:S07]  /*b710*/  FFMA R44, R44, R3, R44 ;  /* 0x000000032c2c7223 */ /* 0x000fce000000002c */
.L_x_202:
[----:B------:R-:W-:Y:S05]  /*b720*/  BSYNC B1 ;  /* 0x0000000000017941 */ /* 0x000fea0003800000 */
.L_x_200:
        /* <DEDUP_REMOVED lines=10> */
.L_x_204:
[----:B------:R-:W1:Y:S02]  /*b7d0*/  MUFU.RCP R39, R28 ;  /* 0x0000001c00277308 */ /* 0x000e640000001000 */
[----:B-1----:R-:W-:-:S04]  /*b7e0*/  FFMA R0, R28, R39, -1 ;  /* 0xbf8000001c007423 */ /* 0x002fc80000000027 */
[----:B------:R-:W-:-:S04]  /*b7f0*/  FADD.FTZ R0, -R0, -RZ ;  /* 0x800000ff00007221 */ /* 0x000fc80000010100 */
[----:B------:R-:W-:-:S07]  /*b800*/  FFMA R39, R39, R0, R39 ;  /* 0x0000000027277223 */ /* 0x000fce0000000027 */
.L_x_205:
[----:B------:R-:W-:Y:S05]  /*b810*/  BSYNC B1 ;  /* 0x0000000000017941 */ /* 0x000fea0003800000 */
.L_x_203:
        /* <DEDUP_REMOVED lines=10> */
.L_x_207:
[----:B------:R-:W1:Y:S02]  /*b8c0*/  MUFU.RCP R28, R47 ;  /* 0x0000002f001c7308 */ /* 0x000e640000001000 */
[----:B-1----:R-:W-:-:S04]  /*b8d0*/  FFMA R0, R47, R28, -1 ;  /* 0xbf8000002f007423 */ /* 0x002fc8000000001c */
[----:B------:R-:W-:-:S04]  /*b8e0*/  FADD.FTZ R3, -R0, -RZ ;  /* 0x800000ff00037221 */ /* 0x000fc80000010100 */
[----:B------:R-:W-:-:S07]  /*b8f0*/  FFMA R28, R28, R3, R28 ;  /* 0x000000031c1c7223 */ /* 0x000fce000000001c */
.L_x_208:
[----:B------:R-:W-:Y:S05]  /*b900*/  BSYNC B1 ;  /* 0x0000000000017941 */ /* 0x000fea0003800000 */
.L_x_206:
        /* <DEDUP_REMOVED lines=10> */
.L_x_210:
[----:B------:R-:W1:Y:S02]  /*b9b0*/  MUFU.RCP R41, R26 ;  /* 0x0000001a00297308 */ /* 0x000e640000001000 */
[----:B-1----:R-:W-:-:S04]  /*b9c0*/  FFMA R0, R26, R41, -1 ;  /* 0xbf8000001a007423 */ /* 0x002fc80000000029 */
[----:B------:R-:W-:-:S04]  /*b9d0*/  FADD.FTZ R0, -R0, -RZ ;  /* 0x800000ff00007221 */ /* 0x000fc80000010100 */
[----:B------:R-:W-:-:S07]  /*b9e0*/  FFMA R41, R41, R0, R41 ;  /* 0x0000000029297223 */ /* 0x000fce0000000029 */
.L_x_211:
[----:B------:R-:W-:Y:S05]  /*b9f0*/  BSYNC B1 ;  /* 0x0000000000017941 */ /* 0x000fea0003800000 */
.L_x_209:
        /* <DEDUP_REMOVED lines=10> */
.L_x_213:
[----:B------:R-:W1:Y:S02]  /*baa0*/  MUFU.RCP R3, R24 ;  /* 0x0000001800037308 */ /* 0x000e640000001000 */
[----:B-1----:R-:W-:-:S04]  /*bab0*/  FFMA R0, R24, R3, -1 ;  /* 0xbf80000018007423 */ /* 0x002fc80000000003 */
[----:B------:R-:W-:-:S04]  /*bac0*/  FADD.FTZ R0, -R0, -RZ ;  /* 0x800000ff00007221 */ /* 0x000fc80000010100 */
[----:B------:R-:W-:-:S07]  /*bad0*/  FFMA R26, R3, R0, R3 ;  /* 0x00000000031a7223 */ /* 0x000fce0000000003 */
.L_x_214:
[----:B------:R-:W-:Y:S05]  /*bae0*/  BSYNC B1 ;  /* 0x0000000000017941 */ /* 0x000fea0003800000 */
.L_x_212:
        /* <DEDUP_REMOVED lines=10> */
.L_x_216:
[----:B------:R-:W1:Y:S02]  /*bb90*/  MUFU.RCP R24, R21 ;  /* 0x0000001500187308 */ /* 0x000e640000001000 */
[----:B-1----:R-:W-:-:S04]  /*bba0*/  FFMA R0, R21, R24, -1 ;  /* 0xbf80000015007423 */ /* 0x002fc80000000018 */
[----:B------:R-:W-:-:S04]  /*bbb0*/  FADD.FTZ R3, -R0, -RZ ;  /* 0x800000ff00037221 */ /* 0x000fc80000010100 */
[----:B------:R-:W-:-:S07]  /*bbc0*/  FFMA R24, R24, R3, R24 ;  /* 0x0000000318187223 */ /* 0x000fce0000000018 */
.L_x_217:
[----:B------:R-:W-:Y:S05]  /*bbd0*/  BSYNC B1 ;  /* 0x0000000000017941 */ /* 0x000fea0003800000 */
.L_x_215:
        /* <DEDUP_REMOVED lines=9> */
.L_x_219:
[----:B------:R-:W1:Y:S02]  /*bc70*/  MUFU.RCP R0, R15 ;  /* 0x0000000f00007308 */ /* 0x000e640000001000 */
[----:B-1----:R-:W-:-:S04]  /*bc80*/  FFMA R3, R15, R0, -1 ;  /* 0xbf8000000f037423 */ /* 0x002fc80000000000 */
[----:B------:R-:W-:-:S04]  /*bc90*/  FADD.FTZ R3, -R3, -RZ ;  /* 0x800000ff03037221 */ /* 0x000fc80000010100 */
[----:B------:R-:W-:-:S07]  /*bca0*/  FFMA R0, R0, R3, R0 ;  /* 0x0000000300007223 */ /* 0x000fce0000000000 */
.L_x_220:
[----:B------:R-:W-:Y:S05]  /*bcb0*/  BSYNC B1 ;  /* 0x0000000000017941 */ /* 0x000fea0003800000 */
.L_x_218:
        /* <DEDUP_REMOVED lines=10> */
.L_x_221:
        /* <DEDUP_REMOVED lines=27> */
.L_x_223:
[----:B------:R-:W-:Y:S05]  /*bf10*/  BSYNC B0 ;  /* 0x0000000000007941 */ /* 0x000fea0003800000 */
.L_x_222:
[----:B------:R-:W-:Y:S04]  /*bf20*/  BSSY B0, `(.L_x_224) ;  /* 0x000003c000007945 */ /* 0x000fe80003800000 */
[----:B------:R-:W-:Y:S05]  /*bf30*/  @P0 BRA `(.L_x_225) ;  /* 0x0000000000e80947 */ /* 0x000fea0003800000 */
[----:B------:R-:W2:Y:S02]  /*bf40*/  LDL R0, [R1+0xcc] ;  /* 0x0000cc0001007983 */ /* 0x000ea40000100800 */
[----:B--2---:R-:W-:-:S13]  /*bf50*/  ISETP.NE.AND P3, PT, R0, 0x3, PT ;  /* 0x000000030000780c */ /* 0x004fda0003f65270 */
[----:B------:R-:W-:Y:S05]  /*bf60*/  @!P3 BRA `(.L_x_226) ;  /* 0x000000000004b947 */ /* 0x000fea0003800000 */
[----:B------:R-:W-:Y:S01]  /*bf70*/  BPT.TRAP 0x1 ;  /* 0x000000040000795c */ /* 0x000fe20000300000 */
.L_x_226:
[----:B------:R-:W2:Y:S04]  /*bf80*/  LDL R0, [R1+0xb4] ;  /* 0x0000b40001007983 */ /* 0x000ea80000100800 */
[----:B------:R-:W3:Y:S01]  /*bf90*/  LDL R3, [R1+0xb8] ;  /* 0x0000b80001037983 */ /* 0x000ee20000100800 */
[----:B------:R-:W-:Y:S01]  /*bfa0*/  BSSY B1, `(.L_x_227) ;  /* 0x0000005000017945 */ /* 0x000fe20003800000 */
[----:B--2---:R-:W-:Y:S02]  /*bfb0*/  LEA R0, R0, UR43, 0x3 ;  /* 0x0000002b00007c11 */ /* 0x004fe4000f8e18ff */
[----:B---3--:R-:W-:-:S04]  /*bfc0*/  SHF.L.U32 R3, R3, 0x1f, RZ ;  /* 0x0000001f03037819 */ /* 0x008fc800000006ff */
[----:B------:R-:W1:Y:S02]  /*bfd0*/  SYNCS.PHASECHK.TRANS64.TRYWAIT P2, [R0+URZ+0x80], R3 ;  /* 0x00008003000075a7 */ /* 0x000e64000804017f */
[----:B-1----:R-:W-:Y:S05]  /*bfe0*/  @!P2 BRA `(.L_x_228) ;  /* 0x000000e00028a947 */ /* 0x002fea0003800000 */
.L_x_626:
[----:B------:R-:W-:Y:S05]  /*bff0*/  BSYNC B1 ;  /* 0x0000000000017941 */ /* 0x000fea0003800000 */
.L_x_227:
        /* <DEDUP_REMOVED lines=18> */
.L_x_230:
[----:B------:R-:W-:Y:S05]  /*c120*/  BSYNC B1 ;  /* 0x0000000000017941 */ /* 0x000fea0003800000 */
.L_x_229:
        /* <DEDUP_REMOVED lines=8> */
.L_x_231:
[----:B------:R-:W3:Y:S04]  /*c1b0*/  LDL.LU R4, [R1+0xb4] ;  /* 0x0000b40001047983 */ /* 0x000ee80000300800 */
[----:B------:R-:W4:Y:S01]  /*c1c0*/  LDL.LU R5, [R1+0xb8] ;  /* 0x0000b80001057983 */ /* 0x000f220000300800 */
[C---:B-1----:R-:W-:Y:S02]  /*c1d0*/  LEA R0, R13.reuse, UR43, 0x3 ;  /* 0x0000002b0d007c11 */ /* 0x042fe4000f8e18ff */
[----:B------:R-:W-:Y:S01]  /*c1e0*/  IADD3 R13, R13, 0x1, RZ ;  /* 0x000000010d0d7810 */ /* 0x000fe20007ffe0ff */
[----:B------:R-:W1:Y:S01]  /*c1f0*/  S2R R3, SR_CgaCtaId ;  /* 0x0000000000037919 */ /* 0x000e620000008800 */
[----:B------:R-:W-:Y:S02]  /*c200*/  IADD3 R0, R0, 0xa0, RZ ;  /* 0x000000a000007810 */ /* 0x000fe40007ffe0ff */
[----:B------:R-:W-:-:S04]  /*c210*/  ISETP.NE.AND P2, PT, R13, 0x4, PT ;  /* 0x000000040d00780c */ /* 0x000fc80003f45270 */
[----:B------:R-:W-:Y:S02]  /*c220*/  SEL R13, R13, RZ, P2 ;  /* 0x000000ff0d0d7207 */ /* 0x000fe40001000000 */
[----:B-1----:R-:W-:Y:S02]  /*c230*/  PRMT R0, R3, 0x654, R0 ;  /* 0x0000065403007816 */ /* 0x002fe40000000000 */
[----:B------:R-:W-:Y:S02]  /*c240*/  SEL R3, RZ, 0x1, P2 ;  /* 0x00000001ff037807 */ /* 0x000fe40001000000 */
[----:B--2---:R3:W-:Y:S02]  /*c250*/  SYNCS.ARRIVE.TRANS64.RED.A1T0 RZ, [R0+URZ], RZ ;  /* 0x000000ff00ff79a7 */ /* 0x0047e4000810043f */
[----:B------:R-:W-:Y:S02]  /*c260*/  LOP3.LUT R14, R14, R3, RZ, 0x3c, !PT ;  /* 0x000000030e0e7212 */ /* 0x000fe400078e3cff */
[----:B---3--:R-:W-:-:S04]  /*c270*/  IADD3 R0, R4, 0x1, RZ ;  /* 0x0000000104007810 */ /* 0x008fc80007ffe0ff */
[----:B------:R-:W-:-:S04]  /*c280*/  ISETP.NE.AND P3, PT, R0, 0x4, PT ;  /* 0x000000040000780c */ /* 0x000fc80003f65270 */
[----:B------:R-:W-:Y:S02]  /*c290*/  SEL R4, RZ, 0x1, P3 ;  /* 0x00000001ff047807 */ /* 0x000fe40001800000 */
[----:B------:R-:W-:Y:S02]  /*c2a0*/  SEL R0, R0, RZ, P3 ;  /* 0x000000ff00007207 */ /* 0x000fe40001800000 */
[----:B----4-:R-:W-:-:S03]  /*c2b0*/  LOP3.LUT R5, R5, R4, RZ, 0x3c, !PT ;  /* 0x0000000405057212 */ /* 0x010fc600078e3cff */
[----:B------:R1:W-:Y:S04]  /*c2c0*/  STL [R1+0xb4], R0 ;  /* 0x0000b40001007387 */ /* 0x0003e80000100800 */
[----:B------:R1:W-:Y:S02]  /*c2d0*/  STL [R1+0xb8], R5 ;  /* 0x0000b80501007387 */ /* 0x0003e40000100800 */
.L_x_225:
[----:B------:R-:W-:Y:S05]  /*c2e0*/  BSYNC B0 ;  /* 0x0000000000007941 */ /* 0x000fea0003800000 */
.L_x_224:
        /* <DEDUP_REMOVED lines=9> */
[----:B------:R-:W-:-:S02]  /*c380*/  HADD2.F32 R24, -RZ, R5.H0_H0 ;  /* 0x20000005ff187230 */ /* 0x000fc40000004100 */
[C---:B------:R-:W-:Y:S01]  /*c390*/  FFMA R179, R16.reuse, R4, R179 ;  /* 0x0000000410b37223 */ /* 0x040fe200000000b3 */
[----:B------:R-:W-:Y:S02]  /*c3a0*/  HADD2.F32 R26, -RZ, R5.H1_H1 ;  /* 0x30000005ff1a7230 */ /* 0x000fe40000004100 */
[C---:B------:R-:W-:Y:S01]  /*c3b0*/  FFMA R3, R16.reuse, R20, R3 ;  /* 0x0000001410037223 */ /* 0x040fe20000000003 */
[----:B------:R-:W-:Y:S01]  /*c3c0*/  HADD2.F32 R4, -RZ, R0.H0_H0 ;  /* 0x20000000ff047230 */ /* 0x000fe20000004100 */
[----:B------:R-:W-:Y:S01]  /*c3d0*/  F2FP.F16.E4M3.UNPACK_B R20, R8.H1 ;  /* 0x00000008ff14723e */ /* 0x000fe200030006ff */
[----:B------:R-:W-:Y:S01]  /*c3e0*/  FFMA R175, R16, R24, R175 ;  /* 0x0000001810af7223 */ /* 0x000fe200000000af */
[----:B------:R-:W-:Y:S01]  /*c3f0*/  FMUL R15, R2, R174 ;  /* 0x000000ae020f7220 */ /* 0x000fe20000400000 */
[----:B------:R-:W-:Y:S01]  /*c400*/  F2FP.F16.E4M3.UNPACK_B R24, R7 ;  /* 0x00000007ff18723e */ /* 0x000fe200020006ff */
[----:B------:R-:W-:Y:S01]  /*c410*/  FFMA R177, R16, R4, R177 ;  /* 0x0000000410b17223 */ /* 0x000fe200000000b1 */
[----:B------:R-:W-:-:S02]  /*c420*/  HADD2.F32 R4, -RZ, R20.H0_H0 ;  /* 0x20000014ff047230 */ /* 0x000fc40000004100 */
[----:B------:R-:W-:Y:S01]  /*c430*/  FFMA R15, R16, R26, R15 ;  /* 0x0000001a100f7223 */ /* 0x000fe2000000000f */
[----:B------:R-:W-:Y:S02]  /*c440*/  HADD2.F32 R0, -RZ, R0.H1_H1 ;  /* 0x30000000ff007230 */ /* 0x000fe40000004100 */
[C---:B------:R-:W-:Y:S01]  /*c450*/  FMUL R5, R2.reuse, R176 ;  /* 0x000000b002057220 */ /* 0x040fe20000400000 */
[----:B------:R-:W-:Y:S01]  /*c460*/  HADD2.F32 R20, -RZ, R20.H1_H1 ;  /* 0x30000014ff147230 */ /* 0x000fe20000004100 */
[----:B------:R-:W-:Y:S01]  /*c470*/  MOV R48, 0x3bbb989d ;  /* 0x3bbb989d00307802 */ /* 0x000fe20000000f00 */
[C---:B------:R-:W-:Y:S01]  /*c480*/  FMUL R21, R2.reuse, R172 ;  /* 0x000000ac02157220 */ /* 0x040fe20000400000 */
[--C-:B------:R-:W-:Y:S02]  /*c490*/  HADD2.F32 R26, -RZ, R24.reuse.H0_H0 ;  /* 0x20000018ff1a7230 */ /* 0x100fe40000004100 */
[----:B------:R-:W-:Y:S01]  /*c4a0*/  FMUL R171, R2, R171 ;  /* 0x000000ab02ab7220 */ /* 0x000fe20000400000 */
[C---:B------:R-:W-:Y:S01]  /*c4b0*/  FFMA R5, R16.reuse, R0, R5 ;  /* 0x0000000010057223 */ /* 0x040fe20000000005 */
[----:B------:R-:W-:Y:S01]  /*c4c0*/  MOV R50, 0x437c0000 ;  /* 0x437c000000327802 */ /* 0x000fe20000000f00 */
[C---:B------:R-:W-:Y:S01]  /*c4d0*/  FFMA R21, R16.reuse, R20, R21 ;  /* 0x0000001410157223 */ /* 0x040fe20000000015 */
[----:B------:R-:W-:Y:S01]  /*c4e0*/  FFMA.SAT R0, -R179, R48, 0.5 ;  /* 0x3f000000b3007423 */ /* 0x000fe20000002130 */
[----:B------:R-:W-:Y:S01]  /*c4f0*/  FFMA R171, R16, R26, R171 ;  /* 0x0000001a10ab7223 */ /* 0x000fe200000000ab */
[----:B------:R-:W-:Y:S01]  /*c500*/  FFMA.SAT R20, -R3, R48, 0.5 ;  /* 0x3f00000003147423 */ /* 0x000fe20000002130 */
[----:B------:R-:W-:-:S02]  /*c510*/  HADD2.F32 R26, -RZ, R24.H1_H1 ;  /* 0x30000018ff1a7230 */ /* 0x000fc40000004100 */
[C---:B------:R-:W-:Y:S01]  /*c520*/  FMUL R25, R2.reuse, R170 ;  /* 0x000000aa02197220 */ /* 0x040fe20000400000 */
[----:B------:R-:W-:Y:S01]  /*c530*/  FMUL R173, R2, R173 ;  /* 0x000000ad02ad7220 */ /* 0x000fe20000400000 */
[----:B------:R-:W-:Y:S01]  /*c540*/  FFMA.SAT R24, -R177, R48, 0.5 ;  /* 0x3f000000b1187423 */ /* 0x000fe20000002130 */
[-C--:B------:R-:W-:Y:S01]  /*c550*/  FFMA.RM R0, R0, R50.reuse, 12582913 ;  /* 0x4b40000100007423 */ /* 0x080fe20000004032 */
[----:B------:R-:W-:Y:S01]  /*c560*/  FFMA.RM R20, R20, R50, 12582913 ;  /* 0x4b40000114147423 */ /* 0x000fe20000004032 */
[----:B------:R-:W-:Y:S01]  /*c570*/  F2FP.F16.E4M3.UNPACK_B R31, R7.H1 ;  /* 0x00000007ff1f723e */ /* 0x000fe200030006ff */
[C---:B------:R-:W-:Y:S01]  /*c580*/  FFMA R25, R16.reuse, R26, R25 ;  /* 0x0000001a10197223 */ /* 0x040fe20000000019 */
[----:B------:R-:W-:Y:S01]  /*c590*/  FFMA R173, R16, R4, R173 ;  /* 0x0000000410ad7223 */ /* 0x000fe200000000ad */
[----:B------:R-:W-:Y:S01]  /*c5a0*/  FFMA.RM R26, R24, R50, 12582913 ;  /* 0x4b400001181a7423 */ /* 0x000fe20000004032 */
        /* <DEDUP_REMOVED lines=10> */
[----:B------:R-:W-:Y:S02]  /*c650*/  HADD2.F32 R33, -RZ, R31.H1_H1 ;  /* 0x3000001fff217230 */ /* 0x000fe40000004100 */
[----:B------:R-:W-:Y:S01]  /*c660*/  FFMA.RM R30, R29, R50, 12582913 ;  /* 0x4b4000011d1e7423 */ /* 0x000fe20000004032 */
[----:B------:R-:W-:Y:S01]  /*c670*/  FMUL R3, R2, R168 ;  /* 0x000000a802037220 */ /* 0x000fe20000400000 */
[----:B------:R1:W2:Y:S01]  /*c680*/  MUFU.EX2 R27, R4 ;  /* 0x00000004001b7308 */ /* 0x0002a20000000800 */
[----:B------:R-:W-:Y:S01]  /*c690*/  FADD R28, R26, -12583039 ;  /* 0xcb40007f1a1c7421 */ /* 0x000fe20000000000 */
[-C--:B------:R-:W-:Y:S01]  /*c6a0*/  FFMA.SAT R31, -R175, R48.reuse, 0.5 ;  /* 0x3f000000af1f7423 */ /* 0x080fe20000002130 */
[----:B------:R-:W-:Y:S01]  /*c6b0*/  FFMA R3, R16, R33, R3 ;  /* 0x0000002110037223 */ /* 0x000fe20000000003 */
[----:B------:R-:W-:Y:S01]  /*c6c0*/  FFMA.SAT R33, -R15, R48, 0.5 ;  /* 0x3f0000000f217423 */ /* 0x000fe20000002130 */
[----:B------:R-:W-:Y:S01]  /*c6d0*/  FFMA R28, -R177, 1.4426950216293334961, -R28 ;  /* 0x3fb8aa3bb11c7823 */ /* 0x000fe2000000091c */
[----:B------:R-:W-:Y:S01]  /*c6e0*/  FFMA.RM R32, R31, R50, 12582913 ;  /* 0x4b4000011f207423 */ /* 0x000fe20000004032 */
[----:B------:R-:W-:Y:S01]  /*c6f0*/  F2FP.F16.E4M3.UNPACK_B R37, R6 ;  /* 0x00000006ff25723e */ /* 0x000fe200020006ff */
[----:B------:R-:W-:Y:S01]  /*c700*/  FFMA.RM R34, R33, R50, 12582913 ;  /* 0x4b40000121227423 */ /* 0x000fe20000004032 */
[----:B-1----:R-:W-:Y:S01]  /*c710*/  FADD R4, R30, -12583039 ;  /* 0xcb40007f1e047421 */ /* 0x002fe20000000000 */
[----:B------:R-:W-:Y:S01]  /*c720*/  FFMA R28, -R177, 1.925963033500011079e-08, R28 ;  /* 0x32a57060b11c7823 */ /* 0x000fe2000000011c */
[----:B------:R1:W-:Y:S01]  /*c730*/  MUFU.EX2 R29, R24 ;  /* 0x00000018001d7308 */ /* 0x0003e20000000800 */
[----:B------:R-:W-:Y:S01]  /*c740*/  FADD R36, R34, -12583039 ;  /* 0xcb40007f22247421 */ /* 0x000fe20000000000 */
[----:B------:R-:W-:Y:S01]  /*c750*/  FFMA R4, -R5, 1.4426950216293334961, -R4 ;  /* 0x3fb8aa3b05047823 */ /* 0x000fe20000000904 */
[----:B------:R-:W-:-:S02]  /*c760*/  HADD2.F32 R35, -RZ, R37.H0_H0 ;  /* 0x20000025ff237230 */ /* 0x000fc40000004100 */
[----:B------:R-:W-:Y:S01]  /*c770*/  FMUL R167, R2, R167 ;  /* 0x000000a702a77220 */ /* 0x000fe20000400000 */
[----:B------:R-:W-:Y:S01]  /*c780*/  FFMA R36, -R15, 1.4426950216293334961, -R36 ;  /* 0x3fb8aa3b0f247823 */ /* 0x000fe20000000924 */
[----:B------:R-:W-:Y:S01]  /*c790*/  FFMA R4, -R5, 1.925963033500011079e-08, R4 ;  /* 0x32a5706005047823 */ /* 0x000fe20000000104 */
[----:B------:R-:W-:Y:S01]  /*c7a0*/  FFMA.SAT R5, -R173, R48, 0.5 ;  /* 0x3f000000ad057423 */ /* 0x000fe20000002130 */
[----:B------:R3:W-:Y:S01]  /*c7b0*/  MUFU.EX2 R31, R28 ;  /* 0x0000001c001f7308 */ /* 0x0007e20000000800 */
[----:B-1----:R-:W-:Y:S01]  /*c7c0*/  FADD R24, R32, -12583039 ;  /* 0xcb40007f20187421 */ /* 0x002fe20000000000 */
[----:B------:R-:W-:Y:S01]  /*c7d0*/  FFMA R36, -R15, 1.925963033500011079e-08, R36 ;  /* 0x32a570600f247823 */ /* 0x000fe20000000124 */
[----:B------:R-:W-:Y:S02]  /*c7e0*/  HADD2.F32 R15, -RZ, R37.H1_H1 ;  /* 0x30000025ff0f7230 */ /* 0x000fe40000004100 */
[----:B------:R-:W-:Y:S01]  /*c7f0*/  FFMA R167, R16, R35, R167 ;  /* 0x0000002310a77223 */ /* 0x000fe200000000a7 */
[----:B------:R-:W-:Y:S01]  /*c800*/  FFMA R24, -R175, 1.4426950216293334961, -R24 ;  /* 0x3fb8aa3baf187823 */ /* 0x000fe20000000918 */
[----:B------:R-:W-:Y:S01]  /*c810*/  F2FP.F16.E4M3.UNPACK_B R45, R6.H1 ;  /* 0x00000006ff2d723e */ /* 0x000fe200030006ff */
[----:B------:R-:W-:Y:S01]  /*c820*/  FMUL R165, R2, R165 ;  /* 0x000000a502a57220 */ /* 0x000fe20000400000 */
[----:B------:R1:W-:Y:S01]  /*c830*/  MUFU.EX2 R33, R4 ;  /* 0x0000000400217308 */ /* 0x0003e20000000800 */
[----:B---3--:R-:W-:Y:S01]  /*c840*/  FFMA.RM R28, R5, R50, 12582913 ;  /* 0x4b400001051c7423 */ /* 0x008fe20000004032 */
[----:B------:R-:W-:Y:S01]  /*c850*/  FFMA.SAT R5, -R21, R48, 0.5 ;  /* 0x3f00000015057423 */ /* 0x000fe20000002130 */
[----:B------:R-:W-:Y:S01]  /*c860*/  FFMA R24, -R175, 1.925963033500011079e-08, R24 ;  /* 0x32a57060af187823 */ /* 0x000fe20000000118 */
[--C-:B------:R-:W-:Y:S01]  /*c870*/  HADD2.F32 R41, -RZ, R45.reuse.H0_H0 ;  /* 0x2000002dff297230 */ /* 0x100fe20000004100 */
[----:B------:R-:W-:Y:S01]  /*c880*/  SHF.L.U32 R0, R0, 0x17, RZ ;  /* 0x0000001700007819 */ /* 0x000fe200000006ff */
[----:B------:R-:W-:Y:S01]  /*c890*/  FFMA.RM R38, R5, R50, 12582913 ;  /* 0x4b40000105267423 */ /* 0x000fe20000004032 */
[----:B------:R-:W-:Y:S01]  /*c8a0*/  FMUL R5, R2, R166 ;  /* 0x000000a602057220 */ /* 0x000fe20000400000 */
[----:B------:R3:W-:Y:S01]  /*c8b0*/  MUFU.EX2 R35, R24 ;  /* 0x0000001800237308 */ /* 0x0007e20000000800 */
[----:B-1----:R-:W-:Y:S01]  /*c8c0*/  FADD R4, R28, -12583039 ;  /* 0xcb40007f1c047421 */ /* 0x002fe20000000000 */
[----:B------:R-:W-:Y:S01]  /*c8d0*/  FADD R40, R38, -12583039 ;  /* 0xcb40007f26287421 */ /* 0x000fe20000000000 */
[C---:B------:R-:W-:Y:S01]  /*c8e0*/  FFMA R5, R16.reuse, R15, R5 ;  /* 0x0000000f10057223 */ /* 0x040fe20000000005 */
[----:B------:R-:W-:Y:S01]  /*c8f0*/  FFMA.SAT R15, -R171, R48, 0.5 ;  /* 0x3f000000ab0f7423 */ /* 0x000fe20000002130 */
[----:B------:R-:W-:Y:S01]  /*c900*/  FFMA R4, -R173, 1.4426950216293334961, -R4 ;  /* 0x3fb8aa3bad047823 */ /* 0x000fe20000000904 */
[----:B------:R-:W-:Y:S01]  /*c910*/  FFMA R40, -R21, 1.4426950216293334961, -R40 ;  /* 0x3fb8aa3b15287823 */ /* 0x000fe20000000928 */
[----:B------:R-:W-:Y:S01]  /*c920*/  HADD2.F32 R45, -RZ, R45.H1_H1 ;  /* 0x3000002dff2d7230 */ /* 0x000fe20000004100 */
[----:B------:R1:W-:Y:S01]  /*c930*/  MUFU.EX2 R37, R36 ;  /* 0x0000002400257308 */ /* 0x0003e20000000800 */
[----:B---3--:R-:W-:Y:S01]  /*c940*/  FFMA.RM R24, R15, R50, 12582913 ;  /* 0x4b4000010f187423 */ /* 0x008fe20000004032 */
[----:B------:R-:W-:Y:S01]  /*c950*/  FFMA R4, -R173, 1.925963033500011079e-08, R4 ;  /* 0x32a57060ad047823 */ /* 0x000fe20000000104 */
[----:B------:R-:W-:Y:S01]  /*c960*/  FFMA.SAT R15, -R25, R48, 0.5 ;  /* 0x3f000000190f7423 */ /* 0x000fe20000002130 */
[----:B------:R-:W-:Y:S01]  /*c970*/  FFMA R40, -R21, 1.925963033500011079e-08, R40 ;  /* 0x32a5706015287823 */ /* 0x000fe20000000128 */
[----:B------:R-:W-:Y:S01]  /*c980*/  FFMA R165, R16, R41, R165 ;  /* 0x0000002910a57223 */ /* 0x000fe200000000a5 */
[----:B--2---:R-:W-:Y:S01]  /*c990*/  FFMA R52, R0, R27, 1 ;  /* 0x3f80000000347423 */ /* 0x004fe2000000001b */
[----:B------:R-:W-:Y:S01]  /*c9a0*/  FFMA.RM R42, R15, R50, 12582913 ;  /* 0x4b4000010f2a7423 */ /* 0x000fe20000004032 */
[----:B------:R2:W3:Y:S01]  /*c9b0*/  MUFU.EX2 R39, R4 ;  /* 0x0000000400277308 */ /* 0x0004e20000000800 */
[-C--:B------:R-:W-:Y:S01]  /*c9c0*/  FFMA.SAT R15, -R3, R48.reuse, 0.5 ;  /* 0x3f000000030f7423 */ /* 0x080fe20000002130 */
[----:B-1----:R-:W-:Y:S01]  /*c9d0*/  FADD R36, R24, -12583039 ;  /* 0xcb40007f18247421 */ /* 0x002fe20000000000 */
[----:B------:R-:W-:Y:S01]  /*c9e0*/  FADD R44, R42, -12583039 ;  /* 0xcb40007f2a2c7421 */ /* 0x000fe20000000000 */
[----:B------:R-:W-:Y:S01]  /*c9f0*/  FFMA.SAT R47, -R165, R48, 0.5 ;  /* 0x3f000000a52f7423 */ /* 0x000fe20000002130 */
[----:B------:R-:W-:Y:S01]  /*ca00*/  FFMA.RM R43, R15, R50, 12582913 ;  /* 0x4b4000010f2b7423 */ /* 0x000fe20000004032 */
[----:B------:R-:W-:Y:S01]  /*ca10*/  FMUL R15, R2, R164 ;  /* 0x000000a4020f7220 */ /* 0x000fe20000400000 */
[----:B------:R-:W-:Y:S01]  /*ca20*/  FFMA R36, -R171, 1.4426950216293334961, -R36 ;  /* 0x3fb8aa3bab247823 */ /* 0x000fe20000000924 */
[----:B------:R1:W-:Y:S01]  /*ca30*/  MUFU.EX2 R21, R40 ;  /* 0x0000002800157308 */ /* 0x0003e20000000800 */
[----:B--2---:R-:W-:Y:S01]  /*ca40*/  FFMA.SAT R4, -R169, R48, 0.5 ;  /* 0x3f000000a9047423 */ /* 0x004fe20000002130 */
[----:B------:R-:W-:Y:S01]  /*ca50*/  FFMA R15, R16, R45, R15 ;  /* 0x0000002d100f7223 */ /* 0x000fe2000000000f */
[----:B------:R-:W-:Y:S01]  /*ca60*/  FFMA R36, -R171, 1.925963033500011079e-08, R36 ;  /* 0x32a57060ab247823 */ /* 0x000fe20000000124 */
[----:B------:R-:W-:Y:S01]  /*ca70*/  FADD R46, R43, -12583039 ;  /* 0xcb40007f2b2e7421 */ /* 0x000fe20000000000 */
[----:B------:R-:W-:Y:S01]  /*ca80*/  FFMA.RM R4, R4, R50, 12582913 ;  /* 0x4b40000104047423 */ /* 0x000fe20000004032 */
[-C--:B------:R-:W-:Y:S01]  /*ca90*/  FFMA.SAT R45, -R5, R48.reuse, 0.5 ;  /* 0x3f000000052d7423 */ /* 0x080fe20000002130 */
[----:B------:R-:W-:Y:S01]  /*caa0*/  FFMA.SAT R49, -R15, R48, 0.5 ;  /* 0x3f0000000f317423 */ /* 0x000fe20000002130 */
[----:B------:R-:W-:Y:S01]  /*cab0*/  FFMA R44, -R25, 1.4426950216293334961, -R44 ;  /* 0x3fb8aa3b192c7823 */ /* 0x000fe2000000092c */
[----:B-1----:R-:W-:Y:S01]  /*cac0*/  FADD R40, R4, -12583039 ;  /* 0xcb40007f04287421 */ /* 0x002fe20000000000 */
[----:B------:R1:W-:Y:S01]  /*cad0*/  MUFU.EX2 R41, R36 ;  /* 0x0000002400297308 */ /* 0x0003e20000000800 */
[----:B------:R-:W-:Y:S01]  /*cae0*/  FFMA R46, -R3, 1.4426950216293334961, -R46 ;  /* 0x3fb8aa3b032e7823 */ /* 0x000fe2000000092e */
[-C--:B------:R-:W-:Y:S01]  /*caf0*/  FFMA.RM R45, R45, R50.reuse, 12582913 ;  /* 0x4b4000012d2d7423 */ /* 0x080fe20000004032 */
[----:B------:R-:W-:Y:S01]  /*cb00*/  FFMA R40, -R169, 1.4426950216293334961, -R40 ;  /* 0x3fb8aa3ba9287823 */ /* 0x000fe20000000928 */
[-C--:B------:R-:W-:Y:S01]  /*cb10*/  FFMA.RM R47, R47, R50.reuse, 12582913 ;  /* 0x4b4000012f2f7423 */ /* 0x080fe20000004032 */
[----:B------:R-:W-:Y:S01]  /*cb20*/  FFMA.RM R49, R49, R50, 12582913 ;  /* 0x4b40000131317423 */ /* 0x000fe20000004032 */
[----:B------:R-:W-:Y:S01]  /*cb30*/  FFMA R44, -R25, 1.925963033500011079e-08, R44 ;  /* 0x32a57060192c7823 */ /* 0x000fe2000000012c */
[----:B------:R-:W-:Y:S01]  /*cb40*/  FFMA R40, -R169, 1.925963033500011079e-08, R40 ;  /* 0x32a57060a9287823 */ /* 0x000fe20000000128 */
[----:B------:R-:W-:Y:S01]  /*cb50*/  FFMA R46, -R3, 1.925963033500011079e-08, R46 ;  /* 0x32a57060032e7823 */ /* 0x000fe2000000012e */
[----:B-1----:R-:W-:Y:S01]  /*cb60*/  FFMA.SAT R36, -R167, R48, 0.5 ;  /* 0x3f000000a7247423 */ /* 0x002fe20000002130 */
[----:B------:R-:W-:Y:S01]  /*cb70*/  FADD R48, R45, -12583039 ;  /* 0xcb40007f2d307421 */ /* 0x000fe20000000000 */
[----:B------:R1:W-:Y:S01]  /*cb80*/  MUFU.EX2 R3, R40 ;  /* 0x0000002800037308 */ /* 0x0003e20000000800 */
[----:B------:R-:W-:Y:S01]  /*cb90*/  IADD3 R0, R52, 0x1800000, RZ ;  /* 0x0180000034007810 */ /* 0x000fe20007ffe0ff */
[----:B------:R-:W-:Y:S01]  /*cba0*/  FFMA.RM R36, R36, R50, 12582913 ;  /* 0x4b40000124247423 */ /* 0x000fe20000004032 */
[----:B------:R-:W-:Y:S01]  /*cbb0*/  FADD R50, R49, -12583039 ;  /* 0xcb40007f31327421 */ /* 0x000fe20000000000 */
[----:B------:R-:W-:Y:S01]  /*cbc0*/  FFMA R48, -R5, 1.4426950216293334961, -R48 ;  /* 0x3fb8aa3b05307823 */ /* 0x000fe20000000930 */
[----:B------:R-:W-:Y:S01]  /*cbd0*/  LOP3.LUT R0, R0, 0x7f800000, RZ, 0xc0, !PT ;  /* 0x7f80000000007812 */ /* 0x000fe200078ec0ff */
[----:B------:R-:W-:Y:S01]  /*cbe0*/  BSSY B1, `(.L_x_232) ;  /* 0x0000039000017945 */ /* 0x000fe20003800000 */
[----:B------:R-:W-:Y:S01]  /*cbf0*/  FFMA R50, -R15, 1.4426950216293334961, -R50 ;  /* 0x3fb8aa3b0f327823 */ /* 0x000fe20000000932 */
[----:B------:R2:W4:Y:S01]  /*cc00*/  MUFU.EX2 R25, R44 ;  /* 0x0000002c00197308 */ /* 0x0005220000000800 */
[----:B-1----:R-:W-:Y:S01]  /*cc10*/  FADD R40, R47, -12583039 ;  /* 0xcb40007f2f287421 */ /* 0x002fe20000000000 */
[----:B------:R-:W-:Y:S01]  /*cc20*/  FFMA R48, -R5, 1.925963033500011079e-08, R48 ;  /* 0x32a5706005307823 */ /* 0x000fe20000000130 */
[----:B------:R-:W-:Y:S01]  /*cc30*/  FFMA R50, -R15, 1.925963033500011079e-08, R50 ;  /* 0x32a570600f327823 */ /* 0x000fe20000000132 */
[----:B------:R-:W-:Y:S01]  /*cc40*/  ISETP.GT.U32.AND P2, PT, R0, 0x1ffffff, PT ;  /* 0x01ffffff0000780c */ /* 0x000fe20003f44070 */
[----:B------:R-:W-:Y:S01]  /*cc50*/  FFMA R40, -R165, 1.4426950216293334961, -R40 ;  /* 0x3fb8aa3ba5287823 */ /* 0x000fe20000000928 */
[----:B------:R-:W-:-:S02]  /*cc60*/  SHF.L.U32 R28, R28, 0x17, RZ ;  /* 0x000000171c1c7819 */ /* 0x000fc400000006ff */
[----:B------:R-:W1:Y:S01]  /*cc70*/  MUFU.EX2 R46, R46 ;  /* 0x0000002e002e7308 */ /* 0x000e620000000800 */
[----:B--2---:R-:W-:Y:S01]  /*cc80*/  FADD R44, R36, -12583039 ;  /* 0xcb40007f242c7421 */ /* 0x004fe20000000000 */
[----:B------:R-:W-:Y:S01]  /*cc90*/  FFMA R40, -R165, 1.925963033500011079e-08, R40 ;  /* 0x32a57060a5287823 */ /* 0x000fe20000000128 */
[----:B------:R-:W-:Y:S01]  /*cca0*/  SHF.L.U32 R26, R26, 0x17, RZ ;  /* 0x000000171a1a7819 */ /* 0x000fe200000006ff */
[----:B---3--:R-:W-:Y:S01]  /*ccb0*/  FFMA R28, R28, R39, 1 ;  /* 0x3f8000001c1c7423 */ /* 0x008fe20000000027 */
[C---:B------:R-:W-:Y:S01]  /*ccc0*/  FFMA R44, -R167.reuse, 1.4426950216293334961, -R44 ;  /* 0x3fb8aa3ba72c7823 */ /* 0x040fe2000000092c */
[----:B------:R-:W-:Y:S02]  /*ccd0*/  SHF.L.U32 R30, R30, 0x17, RZ ;  /* 0x000000171e1e7819 */ /* 0x000fe400000006ff */
[----:B------:R-:W-:Y:S01]  /*cce0*/  MUFU.EX2 R48, R48 ;  /* 0x0000003000307308 */ /* 0x000fe20000000800 */
[----:B------:R-:W-:Y:S01]  /*ccf0*/  FFMA R44, -R167, 1.925963033500011079e-08, R44 ;  /* 0x32a57060a72c7823 */ /* 0x000fe2000000012c */
[----:B------:R-:W-:Y:S01]  /*cd00*/  SHF.L.U32 R42, R42, 0x17, RZ ;  /* 0x000000172a2a7819 */ /* 0x000fe200000006ff */
[----:B------:R-:W-:Y:S01]  /*cd10*/  FFMA R26, R26, R31, 1 ;  /* 0x3f8000001a1a7423 */ /* 0x000fe2000000001f */
[----:B------:R-:W-:Y:S01]  /*cd20*/  SHF.L.U32 R43, R43, 0x17, RZ ;  /* 0x000000172b2b7819 */ /* 0x000fe200000006ff */
[----:B------:R-:W-:Y:S01]  /*cd30*/  FFMA R33, R30, R33, 1 ;  /* 0x3f8000001e217423 */ /* 0x000fe20000000021 */
[----:B------:R-:W-:Y:S01]  /*cd40*/  SHF.L.U32 R20, R20, 0x17, RZ ;  /* 0x0000001714147819 */ /* 0x000fe200000006ff */
[----:B----4-:R-:W-:Y:S01]  /*cd50*/  FFMA R39, R42, R25, 1 ;  /* 0x3f8000002a277423 */ /* 0x010fe20000000019 */
[----:B------:R-:W2:Y:S01]  /*cd60*/  MUFU.EX2 R5, R44 ;  /* 0x0000002c00057308 */ /* 0x000ea20000000800 */
[----:B------:R-:W-:Y:S01]  /*cd70*/  SHF.L.U32 R32, R32, 0x17, RZ ;  /* 0x0000001720207819 */ /* 0x000fe200000006ff */
[----:B-1----:R-:W-:Y:S01]  /*cd80*/  FFMA R43, R43, R46, 1 ;  /* 0x3f8000002b2b7423 */ /* 0x002fe2000000002e */
[----:B------:R-:W-:Y:S01]  /*cd90*/  SHF.L.U32 R34, R34, 0x17, RZ ;  /* 0x0000001722227819 */ /* 0x000fe200000006ff */
[----:B------:R-:W-:Y:S01]  /*cda0*/  FFMA R29, R20, R29, 1 ;  /* 0x3f800000141d7423 */ /* 0x000fe2000000001d */
[----:B------:R-:W-:Y:S01]  /*cdb0*/  SHF.L.U32 R38, R38, 0x17, RZ ;  /* 0x0000001726267819 */ /* 0x000fe200000006ff */
[----:B------:R-:W-:Y:S01]  /*cdc0*/  FFMA R32, R32, R35, 1 ;  /* 0x3f80000020207423 */ /* 0x000fe20000000023 */
[----:B------:R-:W-:Y:S01]  /*cdd0*/  SHF.L.U32 R24, R24, 0x17, RZ ;  /* 0x0000001718187819 */ /* 0x000fe200000006ff */
[----:B------:R-:W1:Y:S01]  /*cde0*/  MUFU.EX2 R40, R40 ;  /* 0x0000002800287308 */ /* 0x000e620000000800 */
[----:B------:R-:W-:Y:S01]  /*cdf0*/  SHF.L.U32 R4, R4, 0x17, RZ ;  /* 0x0000001704047819 */ /* 0x000fe200000006ff */
[----:B------:R-:W-:Y:S01]  /*ce00*/  FFMA R27, R34, R37, 1 ;  /* 0x3f800000221b7423 */ /* 0x000fe20000000025 */
[----:B------:R-:W-:Y:S01]  /*ce10*/  SHF.L.U32 R36, R36, 0x17, RZ ;  /* 0x0000001724247819 */ /* 0x000fe200000006ff */
[----:B------:R-:W-:Y:S01]  /*ce20*/  FFMA R31, R38, R21, 1 ;  /* 0x3f800000261f7423 */ /* 0x000fe20000000015 */
[----:B------:R-:W-:Y:S01]  /*ce30*/  SHF.L.U32 R45, R45, 0x17, RZ ;  /* 0x000000172d2d7819 */ /* 0x000fe200000006ff */
[----:B------:R-:W-:Y:S01]  /*ce40*/  FFMA R30, R24, R41, 1 ;  /* 0x3f800000181e7423 */ /* 0x000fe20000000029 */
[----:B------:R-:W-:Y:S01]  /*ce50*/  SHF.L.U32 R47, R47, 0x17, RZ ;  /* 0x000000172f2f7819 */ /* 0x000fe200000006ff */
[----:B------:R-:W3:Y:S01]  /*ce60*/  MUFU.EX2 R50, R50 ;  /* 0x0000003200327308 */ /* 0x000ee20000000800 */
[----:B------:R-:W-:Y:S01]  /*ce70*/  SHF.L.U32 R49, R49, 0x17, RZ ;  /* 0x0000001731317819 */ /* 0x000fe200000006ff */
[----:B------:R-:W-:Y:S01]  /*ce80*/  FFMA R42, R4, R3, 1 ;  /* 0x3f800000042a7423 */ /* 0x000fe20000000003 */
[----:B--2---:R-:W-:Y:S01]  /*ce90*/  FFMA R44, R36, R5, 1 ;  /* 0x3f800000242c7423 */ /* 0x004fe20000000005 */
[----:B------:R-:W-:Y:S01]  /*cea0*/  FFMA R45, R45, R48, 1 ;  /* 0x3f8000002d2d7423 */ /* 0x000fe20000000030 */
[----:B-1----:R-:W-:Y:S01]  /*ceb0*/  FFMA R46, R47, R40, 1 ;  /* 0x3f8000002f2e7423 */ /* 0x002fe20000000028 */
[----:B---3--:R-:W-:Y:S01]  /*cec0*/  FFMA R49, R49, R50, 1 ;  /* 0x3f80000031317423 */ /* 0x008fe20000000032 */
[----:B------:R-:W-:Y:S06]  /*ced0*/  @P2 BRA `(.L_x_233) ;  /* 0x0000000000142947 */ /* 0x000fec0003800000 */
[----:B------:R-:W-:Y:S02]  /*cee0*/  MOV R0, R52 ;  /* 0x0000003400007202 */ /* 0x000fe40000000f00 */
[----:B------:R-:W-:-:S07]  /*cef0*/  MOV R4, 0xcf10 ;  /* 0x0000cf1000047802 */ /* 0x000fce0000000f00 */
[----:B------:R-:W-:Y:S05]  /*cf00*/  CALL.REL.NOINC `($__internal_0_$__cuda_sm20_rcp_rn_f32_slowpath) ;  /* 0x000000d800b87944 */ /* 0x000fea0003c00000 */
[----:B------:R-:W-:Y:S01]  /*cf10*/  MOV R15, R0 ;  /* 0x00000000000f7202 */ /* 0x000fe20000000f00 */
[----:B------:R-:W-:Y:S06]  /*cf20*/  BRA `(.L_x_234) ;  /* 0x0000000000107947 */ /* 0x000fec0003800000 */
.L_x_233:
[----:B------:R-:W1:Y:S02]  /*cf30*/  MUFU.RCP R15, R52 ;  /* 0x00000034000f7308 */ /* 0x000e640000001000 */
[----:B-1----:R-:W-:-:S04]  /*cf40*/  FFMA R0, R52, R15, -1 ;  /* 0xbf80000034007423 */ /* 0x002fc8000000000f */
[----:B------:R-:W-:-:S04]  /*cf50*/  FADD.FTZ R0, -R0, -RZ ;  /* 0x800000ff00007221 */ /* 0x000fc80000010100 */
[----:B------:R-:W-:-:S07]  /*cf60*/  FFMA R15, R15, R0, R15 ;  /* 0x000000000f0f7223 */ /* 0x000fce000000000f */
.L_x_234:
[----:B------:R-:W-:Y:S05]  /*cf70*/  BSYNC B1 ;  /* 0x0000000000017941 */ /* 0x000fea0003800000 */
.L_x_232:
        /* <DEDUP_REMOVED lines=10> */
.L_x_236:
[----:B------:R-:W1:Y:S02]  /*d020*/  MUFU.RCP R20, R29 ;  /* 0x0000001d00147308 */ /* 0x000e640000001000 */
[----:B-1----:R-:W-:-:S04]  /*d030*/  FFMA R0, R29, R20, -1 ;  /* 0xbf8000001d007423 */ /* 0x002fc80000000014 */
[----:B------:R-:W-:-:S04]  /*d040*/  FADD.FTZ R3, -R0, -RZ ;  /* 0x800000ff00037221 */ /* 0x000fc80000010100 */
[----:B------:R-:W-:-:S07]  /*d050*/  FFMA R20, R20, R3, R20 ;  /* 0x0000000314147223 */ /* 0x000fce0000000014 */
.L_x_237:
[----:B------:R-:W-:Y:S05]  /*d060*/  BSYNC B1 ;  /* 0x0000000000017941 */ /* 0x000fea0003800000 */
.L_x_235:
        /* <DEDUP_REMOVED lines=10> */
.L_x_239:
[----:B------:R-:W1:Y:S02]  /*d110*/  MUFU.RCP R21, R26 ;  /* 0x0000001a00157308 */ /* 0x000e640000001000 */
[----:B-1----:R-:W-:-:S04]  /*d120*/  FFMA R0, R26, R21, -1 ;  /* 0xbf8000001a007423 */ /* 0x002fc80000000015 */
[----:B------:R-:W-:-:S04]  /*d130*/  FADD.FTZ R0, -R0, -RZ ;  /* 0x800000ff00007221 */ /* 0x000fc80000010100 */
[----:B------:R-:W-:-:S07]  /*d140*/  FFMA R21, R21, R0, R21 ;  /* 0x0000000015157223 */ /* 0x000fce0000000015 */
.L_x_240:
[----:B------:R-:W-:Y:S05]  /*d150*/  BSYNC B1 ;  /* 0x0000000000017941 */ /* 0x000fea0003800000 */
.L_x_238:
        /* <DEDUP_REMOVED lines=10> */
.L_x_242:
[----:B------:R-:W1:Y:S02]  /*d200*/  MUFU.RCP R24, R33 ;  /* 0x0000002100187308 */ /* 0x000e640000001000 */
[----:B-1----:R-:W-:-:S04]  /*d210*/  FFMA R0, R33, R24, -1 ;  /* 0xbf80000021007423 */ /* 0x002fc80000000018 */
[----:B------:R-:W-:-:S04]  /*d220*/  FADD.FTZ R3, -R0, -RZ ;  /* 0x800000ff00037221 */ /* 0x000fc80000010100 */
[----:B------:R-:W-:-:S07]  /*d230*/  FFMA R24, R24, R3, R24 ;  /* 0x0000000318187223 */ /* 0x000fce0000000018 */
.L_x_243:
[----:B------:R-:W-:Y:S05]  /*d240*/  BSYNC B1 ;  /* 0x0000000000017941 */ /* 0x000fea0003800000 */
.L_x_241:
        /* <DEDUP_REMOVED lines=10> */
.L_x_245:
[----:B------:R-:W1:Y:S02]  /*d2f0*/  MUFU.RCP R25, R32 ;  /* 0x0000002000197308 */ /* 0x000e640000001000 */
[----:B-1----:R-:W-:-:S04]  /*d300*/  FFMA R0, R32, R25, -1 ;  /* 0xbf80000020007423 */ /* 0x002fc80000000019 */
[----:B------:R-:W-:-:S04]  /*d310*/  FADD.FTZ R0, -R0, -RZ ;  /* 0x800000ff00007221 */ /* 0x000fc80000010100 */
[----:B------:R-:W-:-:S07]  /*d320*/  FFMA R25, R25, R0, R25 ;  /* 0x0000000019197223 */ /* 0x000fce0000000019 */
.L_x_246:
[----:B------:R-:W-:Y:S05]  /*d330*/  BSYNC B1 ;  /* 0x0000000000017941 */ /* 0x000fea0003800000 */
.L_x_244:
        /* <DEDUP_REMOVED lines=10> */
.L_x_248:
[----:B------:R-:W1:Y:S02]  /*d3e0*/  MUFU.RCP R26, R27 ;  /* 0x0000001b001a7308 */ /* 0x000e640000001000 */
[----:B-1----:R-:W-:-:S04]  /*d3f0*/  FFMA R0, R27, R26, -1 ;  /* 0xbf8000001b007423 */ /* 0x002fc8000000001a */
[----:B------:R-:W-:-:S04]  /*d400*/  FADD.FTZ R3, -R0, -RZ ;  /* 0x800000ff00037221 */ /* 0x000fc80000010100 */
[----:B------:R-:W-:-:S07]  /*d410*/  FFMA R26, R26, R3, R26 ;  /* 0x000000031a1a7223 */ /* 0x000fce000000001a */
.L_x_249:
[----:B------:R-:W-:Y:S05]  /*d420*/  BSYNC B1 ;  /* 0x0000000000017941 */ /* 0x000fea0003800000 */
.L_x_247:
        /* <DEDUP_REMOVED lines=10> */
.L_x_251:
[----:B------:R-:W1:Y:S02]  /*d4d0*/  MUFU.RCP R27, R28 ;  /* 0x0000001c001b7308 */ /* 0x000e640000001000 */
[----:B-1----:R-:W-:-:S04]  /*d4e0*/  FFMA R0, R28, R27, -1 ;  /* 0xbf8000001c007423 */ /* 0x002fc8000000001b */
[----:B------:R-:W-:-:S04]  /*d4f0*/  FADD.FTZ R0, -R0, -RZ ;  /* 0x800000ff00007221 */ /* 0x000fc80000010100 */
[----:B------:R-:W-:-:S07]  /*d500*/  FFMA R27, R27, R0, R27 ;  /* 0x000000001b1b7223 */ /* 0x000fce000000001b */
.L_x_252:
[----:B------:R-:W-:Y:S05]  /*d510*/  BSYNC B1 ;  /* 0x0000000000017941 */ /* 0x000fea0003800000 */
.L_x_250:
        /* <DEDUP_REMOVED lines=10> */
.L_x_254:
[----:B------:R-:W1:Y:S02]  /*d5c0*/  MUFU.RCP R28, R31 ;  /* 0x0000001f001c7308 */ /* 0x000e640000001000 */
[----:B-1----:R-:W-:-:S04]  /*d5d0*/  FFMA R0, R31, R28, -1 ;  /* 0xbf8000001f007423 */ /* 0x002fc8000000001c */
[----:B------:R-:W-:-:S04]  /*d5e0*/  FADD.FTZ R3, -R0, -RZ ;  /* 0x800000ff00037221 */ /* 0x000fc80000010100 */
[----:B------:R-:W-:-:S07]  /*d5f0*/  FFMA R28, R28, R3, R28 ;  /* 0x000000031c1c7223 */ /* 0x000fce000000001c */
.L_x_255:
[----:B------:R-:W-:Y:S05]  /*d600*/  BSYNC B1 ;  /* 0x0000000000017941 */ /* 0x000fea0003800000 */
.L_x_253:
        /* <DEDUP_REMOVED lines=10> */
.L_x_257:
[----:B------:R-:W1:Y:S02]  /*d6b0*/  MUFU.RCP R29, R30 ;  /* 0x0000001e001d7308 */ /* 0x000e640000001000 */
[----:B-1----:R-:W-:-:S04]  /*d6c0*/  FFMA R0, R30, R29, -1 ;  /* 0xbf8000001e007423 */ /* 0x002fc8000000001d */
[----:B------:R-:W-:-:S04]  /*d6d0*/  FADD.FTZ R0, -R0, -RZ ;  /* 0x800000ff00007221 */ /* 0x000fc80000010100 */
[----:B------:R-:W-:-:S07]  /*d6e0*/  FFMA R29, R29, R0, R29 ;  /* 0x000000001d1d7223 */ /* 0x000fce000000001d */
.L_x_258:
[----:B------:R-:W-:Y:S05]  /*d6f0*/  BSYNC B1 ;  /* 0x0000000000017941 */ /* 0x000fea0003800000 */
.L_x_256:
        /* <DEDUP_REMOVED lines=10> */
.L_x_260:
[----:B------:R-:W1:Y:S02]  /*d7a0*/  MUFU.RCP R30, R39 ;  /* 0x00000027001e7308 */ /* 0x000e640000001000 */
[----:B-1----:R-:W-:-:S04]  /*d7b0*/  FFMA R0, R39, R30, -1 ;  /* 0xbf80000027007423 */ /* 0x002fc8000000001e */
[----:B------:R-:W-:-:S04]  /*d7c0*/  FADD.FTZ R3, -R0, -RZ ;  /* 0x800000ff00037221 */ /* 0x000fc80000010100 */
[----:B------:R-:W-:-:S07]  /*d7d0*/  FFMA R30, R30, R3, R30 ;  /* 0x000000031e1e7223 */ /* 0x000fce000000001e */
.L_x_261:
[----:B------:R-:W-:Y:S05]  /*d7e0*/  BSYNC B1 ;  /* 0x0000000000017941 */ /* 0x000fea0003800000 */
.L_x_259:
        /* <DEDUP_REMOVED lines=10> */
.L_x_263:
[----:B------:R-:W1:Y:S02]  /*d890*/  MUFU.RCP R31, R42 ;  /* 0x0000002a001f7308 */ /* 0x000e640000001000 */
[----:B-1----:R-:W-:-:S04]  /*d8a0*/  FFMA R0, R42, R31, -1 ;  /* 0xbf8000002a007423 */ /* 0x002fc8000000001f */
[----:B------:R-:W-:-:S04]  /*d8b0*/  FADD.FTZ R0, -R0, -RZ ;  /* 0x800000ff00007221 */ /* 0x000fc80000010100 */
[----:B------:R-:W-:-:S07]  /*d8c0*/  FFMA R31, R31, R0, R31 ;  /* 0x000000001f1f7223 */ /* 0x000fce000000001f */
.L_x_264:
[----:B------:R-:W-:Y:S05]  /*d8d0*/  BSYNC B1 ;  /* 0x0000000000017941 */ /* 0x000fea0003800000 */
.L_x_262:
        /* <DEDUP_REMOVED lines=10> */
.L_x_266:
[----:B------:R-:W1:Y:S02]  /*d980*/  MUFU.RCP R32, R43 ;  /* 0x0000002b00207308 */ /* 0x000e640000001000 */
[----:B-1----:R-:W-:-:S04]  /*d990*/  FFMA R0, R43, R32, -1 ;  /* 0xbf8000002b007423 */ /* 0x002fc80000000020 */
[----:B------:R-:W-:-:S04]  /*d9a0*/  FADD.FTZ R3, -R0, -RZ ;  /* 0x800000ff00037221 */ /* 0x000fc80000010100 */
[----:B------:R-:W-:-:S07]  /*d9b0*/  FFMA R32, R32, R3, R32 ;  /* 0x0000000320207223 */ /* 0x000fce0000000020 */
.L_x_267:
[----:B------:R-:W-:Y:S05]  /*d9c0*/  BSYNC B1 ;  /* 0x0000000000017941 */ /* 0x000fea0003800000 */
.L_x_265:
        /* <DEDUP_REMOVED lines=10> */
.L_x_269:
[----:B------:R-:W1:Y:S02]  /*da70*/  MUFU.RCP R33, R44 ;  /* 0x0000002c00217308 */ /* 0x000e640000001000 */
[----:B-1----:R-:W-:-:S04]  /*da80*/  FFMA R0, R44, R33, -1 ;  /* 0xbf8000002c007423 */ /* 0x002fc80000000021 */
[----:B------:R-:W-:-:S04]  /*da90*/  FADD.FTZ R0, -R0, -RZ ;  /* 0x800000ff00007221 */ /* 0x000fc80000010100 */
[----:B------:R-:W-:-:S07]  /*daa0*/  FFMA R33, R33, R0, R33 ;  /* 0x0000000021217223 */ /* 0x000fce0000000021 */
.L_x_270:
[----:B------:R-:W-:Y:S05]  /*dab0*/  BSYNC B1 ;  /* 0x0000000000017941 */ /* 0x000fea0003800000 */
.L_x_268:
        /* <DEDUP_REMOVED lines=10> */
.L_x_272:
[----:B------:R-:W1:Y:S02]  /*db60*/  MUFU.RCP R42, R45 ;  /* 0x0000002d002a7308 */ /* 0x000e640000001000 */
[----:B-1----:R-:W-:-:S04]  /*db70*/  FFMA R0, R45, R42, -1 ;  /* 0xbf8000002d007423 */ /* 0x002fc8000000002a */
[----:B------:R-:W-:-:S04]  /*db80*/  FADD.FTZ R3, -R0, -RZ ;  /* 0x800000ff00037221 */ /* 0x000fc80000010100 */
[----:B------:R-:W-:-:S07]  /*db90*/  FFMA R42, R42, R3, R42 ;  /* 0x000000032a2a7223 */ /* 0x000fce000000002a */
.L_x_273:
[----:B------:R-:W-:Y:S05]  /*dba0*/  BSYNC B1 ;  /* 0x0000000000017941 */ /* 0x000fea0003800000 */
.L_x_271:
        /* <DEDUP_REMOVED lines=10> */
.L_x_275:
[----:B------:R-:W1:Y:S02]  /*dc50*/  MUFU.RCP R39, R46 ;  /* 0x0000002e00277308 */ /* 0x000e640000001000 */
[----:B-1----:R-:W-:-:S04]  /*dc60*/  FFMA R0, R46, R39, -1 ;  /* 0xbf8000002e007423 */ /* 0x002fc80000000027 */
[----:B------:R-:W-:-:S04]  /*dc70*/  FADD.FTZ R0, -R0, -RZ ;  /* 0x800000ff00007221 */ /* 0x000fc80000010100 */
[----:B------:R-:W-:-:S07]  /*dc80*/  FFMA R39, R39, R0, R39 ;  /* 0x0000000027277223 */ /* 0x000fce0000000027 */
.L_x_276:
[----:B------:R-:W-:Y:S05]  /*dc90*/  BSYNC B1 ;  /* 0x0000000000017941 */ /* 0x000fea0003800000 */
.L_x_274:
        /* <DEDUP_REMOVED lines=9> */
.L_x_278:
[----:B------:R-:W1:Y:S02]  /*dd30*/  MUFU.RCP R0, R49 ;  /* 0x0000003100007308 */ /* 0x000e640000001000 */
[----:B-1----:R-:W-:-:S04]  /*dd40*/  FFMA R3, R49, R0, -1 ;  /* 0xbf80000031037423 */ /* 0x002fc80000000000 */
[----:B------:R-:W-:-:S04]  /*dd50*/  FADD.FTZ R3, -R3, -RZ ;  /* 0x800000ff03037221 */ /* 0x000fc80000010100 */
[----:B------:R-:W-:-:S07]  /*dd60*/  FFMA R0, R0, R3, R0 ;  /* 0x0000000300007223 */ /* 0x000fce0000000000 */
.L_x_279:
[----:B------:R-:W-:Y:S05]  /*dd70*/  BSYNC B1 ;  /* 0x0000000000017941 */ /* 0x000fea0003800000 */
.L_x_277:
        /* <DEDUP_REMOVED lines=10> */
.L_x_280:
        /* <DEDUP_REMOVED lines=27> */
.L_x_282:
[----:B------:R-:W-:Y:S05]  /*dfd0*/  BSYNC B0 ;  /* 0x0000000000007941 */ /* 0x000fea0003800000 */
.L_x_281:
[----:B------:R-:W-:Y:S04]  /*dfe0*/  BSSY B0, `(.L_x_283) ;  /* 0x000003c000007945 */ /* 0x000fe80003800000 */
[----:B------:R-:W-:Y:S05]  /*dff0*/  @P0 BRA `(.L_x_284) ;  /* 0x0000000000e80947 */ /* 0x000fea0003800000 */
[----:B------:R-:W2:Y:S02]  /*e000*/  LDL R0, [R1+0xcc] ;  /* 0x0000cc0001007983 */ /* 0x000ea40000100800 */
[----:B--2---:R-:W-:-:S13]  /*e010*/  ISETP.NE.AND P3, PT, R0, 0x3, PT ;  /* 0x000000030000780c */ /* 0x004fda0003f65270 */
[----:B------:R-:W-:Y:S05]  /*e020*/  @!P3 BRA `(.L_x_285) ;  /* 0x000000000004b947 */ /* 0x000fea0003800000 */
[----:B------:R-:W-:Y:S01]  /*e030*/  BPT.TRAP 0x1 ;  /* 0x000000040000795c */ /* 0x000fe20000300000 */
.L_x_285:
[----:B------:R-:W2:Y:S04]  /*e040*/  LDL R0, [R1+0xb4] ;  /* 0x0000b40001007983 */ /* 0x000ea80000100800 */
[----:B------:R-:W3:Y:S01]  /*e050*/  LDL R3, [R1+0xb8] ;  /* 0x0000b80001037983 */ /* 0x000ee20000100800 */
[----:B------:R-:W-:Y:S01]  /*e060*/  BSSY B1, `(.L_x_286) ;  /* 0x0000005000017945 */ /* 0x000fe20003800000 */
[----:B--2---:R-:W-:Y:S02]  /*e070*/  LEA R0, R0, UR43, 0x3 ;  /* 0x0000002b00007c11 */ /* 0x004fe4000f8e18ff */
[----:B---3--:R-:W-:-:S04]  /*e080*/  SHF.L.U32 R3, R3, 0x1f, RZ ;  /* 0x0000001f03037819 */ /* 0x008fc800000006ff */
[----:B------:R-:W1:Y:S02]  /*e090*/  SYNCS.PHASECHK.TRANS64.TRYWAIT P2, [R0+URZ+0x80], R3 ;  /* 0x00008003000075a7 */ /* 0x000e64000804017f */
[----:B-1----:R-:W-:Y:S05]  /*e0a0*/  @!P2 BRA `(.L_x_287) ;  /* 0x000000c0000ca947 */ /* 0x002fea0003800000 */
.L_x_627:
[----:B------:R-:W-:Y:S05]  /*e0b0*/  BSYNC B1 ;  /* 0x0000000000017941 */ /* 0x000fea0003800000 */
.L_x_286:
        /* <DEDUP_REMOVED lines=18> */
.L_x_289:
[----:B------:R-:W-:Y:S05]  /*e1e0*/  BSYNC B1 ;  /* 0x0000000000017941 */ /* 0x000fea0003800000 */
.L_x_288:
        /* <DEDUP_REMOVED lines=8> */
.L_x_290:
        /* <DEDUP_REMOVED lines=19> */
.L_x_284:
[----:B------:R-:W-:Y:S05]  /*e3a0*/  BSYNC B0 ;  /* 0x0000000000007941 */ /* 0x000fea0003800000 */
.L_x_283:
        /* <DEDUP_REMOVED lines=76> */
[----:B------:R3:W4:Y:S01]  /*e870*/  MUFU.EX2 R31, R28 ;  /* 0x0000001c001f7308 */ /* 0x0007220000000800 */
[----:B-1----:R-:W-:Y:S01]  /*e880*/  FADD R24, R32, -12583039 ;  /* 0xcb40007f20187421 */ /* 0x002fe20000000000 */
[----:B------:R-:W-:Y:S01]  /*e890*/  FFMA R36, -R15, 1.925963033500011079e-08, R36 ;  /* 0x32a570600f247823 */ /* 0x000fe20000000124 */
[----:B------:R-:W-:Y:S02]  /*e8a0*/  HADD2.F32 R15, -RZ, R37.H1_H1 ;  /* 0x30000025ff0f7230 */ /* 0x000fe40000004100 */
[----:B------:R-:W-:Y:S01]  /*e8b0*/  FFMA R23, R16, R35, R23 ;  /* 0x0000002310177223 */ /* 0x000fe20000000017 */
[----:B------:R-:W-:Y:S01]  /*e8c0*/  FFMA R24, -R159, 1.4426950216293334961, -R24 ;  /* 0x3fb8aa3b9f187823 */ /* 0x000fe20000000918 */
[----:B------:R-:W-:Y:S01]  /*e8d0*/  F2FP.F16.E4M3.UNPACK_B R44, R6.H1 ;  /* 0x00000006ff2c723e */ /* 0x000fe200030006ff */
[----:B------:R-:W-:Y:S01]  /*e8e0*/  FMUL R19, R2, R19 ;  /* 0x0000001302137220 */ /* 0x000fe20000400000 */
[----:B------:R1:W5:Y:S01]  /*e8f0*/  MUFU.EX2 R33, R4 ;  /* 0x0000000400217308 */ /* 0x0003620000000800 */
[----:B---3--:R-:W-:Y:S01]  /*e900*/  FFMA.RM R28, R5, R50, 12582913 ;  /* 0x4b400001051c7423 */ /* 0x008fe20000004032 */
[----:B------:R-:W-:Y:S01]  /*e910*/  FFMA.SAT R5, -R21, R48, 0.5 ;  /* 0x3f00000015057423 */ /* 0x000fe20000002130 */
[----:B------:R-:W-:Y:S01]  /*e920*/  FFMA R24, -R159, 1.925963033500011079e-08, R24 ;  /* 0x32a570609f187823 */ /* 0x000fe20000000118 */
[--C-:B------:R-:W-:Y:S01]  /*e930*/  HADD2.F32 R45, -RZ, R44.reuse.H1_H1 ;  /* 0x3000002cff2d7230 */ /* 0x100fe20000004100 */
        /* <DEDUP_REMOVED lines=10> */
[----:B------:R-:W-:Y:S01]  /*e9e0*/  HADD2.F32 R41, -RZ, R44.H0_H0 ;  /* 0x2000002cff297230 */ /* 0x000fe20000004100 */
[----:B------:R1:W-:Y:S01]  /*e9f0*/  MUFU.EX2 R37, R36 ;  /* 0x0000002400257308 */ /* 0x0003e20000000800 */
[----:B---3--:R-:W-:Y:S01]  /*ea00*/  FFMA.RM R24, R15, R50, 12582913 ;  /* 0x4b4000010f187423 */ /* 0x008fe20000004032 */
[----:B------:R-:W-:Y:S01]  /*ea10*/  FFMA.SAT R15, -R25, R48, 0.5 ;  /* 0x3f000000190f7423 */ /* 0x000fe20000002130 */
[----:B------:R-:W-:Y:S01]  /*ea20*/  FFMA R4, -R157, 1.925963033500011079e-08, R4 ;  /* 0x32a570609d047823 */ /* 0x000fe20000000104 */
[----:B------:R-:W-:Y:S01]  /*ea30*/  FFMA R22, -R21, 1.925963033500011079e-08, R22 ;  /* 0x32a5706015167823 */ /* 0x000fe20000000116 */
[----:B------:R-:W-:Y:S01]  /*ea40*/  FFMA R19, R16, R41, R19 ;  /* 0x0000002910137223 */ /* 0x000fe20000000013 */
[----:B------:R-:W-:Y:S01]  /*ea50*/  FFMA.RM R40, R15, R50, 12582913 ;  /* 0x4b4000010f287423 */ /* 0x000fe20000004032 */
[----:B------:R-:W-:Y:S01]  /*ea60*/  FFMA.SAT R15, -R3, R48, 0.5 ;  /* 0x3f000000030f7423 */ /* 0x000fe20000002130 */
[----:B------:R3:W-:Y:S01]  /*ea70*/  MUFU.EX2 R39, R4 ;  /* 0x0000000400277308 */ /* 0x0007e20000000800 */
[----:B-1----:R-:W-:Y:S01]  /*ea80*/  FADD R36, R24, -12583039 ;  /* 0xcb40007f18247421 */ /* 0x002fe20000000000 */
[----:B------:R-:W-:Y:S01]  /*ea90*/  FADD R42, R40, -12583039 ;  /* 0xcb40007f282a7421 */ /* 0x000fe20000000000 */
[----:B------:R-:W-:Y:S01]  /*eaa0*/  FFMA.RM R43, R15, R50, 12582913 ;  /* 0x4b4000010f2b7423 */ /* 0x000fe20000004032 */
[----:B------:R-:W-:Y:S01]  /*eab0*/  FMUL R15, R2, R18 ;  /* 0x00000012020f7220 */ /* 0x000fe20000400000 */
[----:B------:R-:W-:Y:S01]  /*eac0*/  FFMA R36, -R155, 1.4426950216293334961, -R36 ;  /* 0x3fb8aa3b9b247823 */ /* 0x000fe20000000924 */
[----:B------:R-:W-:Y:S01]  /*ead0*/  FFMA R42, -R25, 1.4426950216293334961, -R42 ;  /* 0x3fb8aa3b192a7823 */ /* 0x000fe2000000092a */
[----:B------:R-:W-:Y:S01]  /*eae0*/  FADD R44, R43, -12583039 ;  /* 0xcb40007f2b2c7421 */ /* 0x000fe20000000000 */
[----:B------:R1:W-:Y:S01]  /*eaf0*/  MUFU.EX2 R21, R22 ;  /* 0x0000001600157308 */ /* 0x0003e20000000800 */
[-C--:B---3--:R-:W-:Y:S01]  /*eb00*/  FFMA.SAT R4, -R153, R48.reuse, 0.5 ;  /* 0x3f00000099047423 */ /* 0x088fe20000002130 */
[----:B------:R-:W-:Y:S01]  /*eb10*/  FFMA R36, -R155, 1.925963033500011079e-08, R36 ;  /* 0x32a570609b247823 */ /* 0x000fe20000000124 */
[----:B------:R-:W-:Y:S01]  /*eb20*/  FFMA R15, R16, R45, R15 ;  /* 0x0000002d100f7223 */ /* 0x000fe2000000000f */
[----:B------:R-:W-:Y:S01]  /*eb30*/  FFMA.SAT R18, -R23, R48, 0.5 ;  /* 0x3f00000017127423 */ /* 0x000fe20000002130 */
[----:B------:R-:W-:Y:S01]  /*eb40*/  FFMA.RM R4, R4, R50, 12582913 ;  /* 0x4b40000104047423 */ /* 0x000fe20000004032 */
[-C--:B------:R-:W-:Y:S01]  /*eb50*/  FFMA.SAT R46, -R19, R48.reuse, 0.5 ;  /* 0x3f000000132e7423 */ /* 0x080fe20000002130 */
[----:B------:R-:W-:Y:S01]  /*eb60*/  FFMA.SAT R47, -R15, R48, 0.5 ;  /* 0x3f0000000f2f7423 */ /* 0x000fe20000002130 */
[----:B------:R3:W-:Y:S01]  /*eb70*/  MUFU.EX2 R41, R36 ;  /* 0x0000002400297308 */ /* 0x0007e20000000800 */
[----:B-1----:R-:W-:Y:S01]  /*eb80*/  FADD R22, R4, -12583039 ;  /* 0xcb40007f04167421 */ /* 0x002fe20000000000 */
[----:B------:R-:W-:Y:S01]  /*eb90*/  FFMA R42, -R25, 1.925963033500011079e-08, R42 ;  /* 0x32a57060192a7823 */ /* 0x000fe2000000012a */
[----:B------:R-:W-:Y:S01]  /*eba0*/  FFMA R44, -R3, 1.4426950216293334961, -R44 ;  /* 0x3fb8aa3b032c7823 */ /* 0x000fe2000000092c */
[-C--:B------:R-:W-:Y:S01]  /*ebb0*/  FFMA.RM R47, R47, R50.reuse, 12582913 ;  /* 0x4b4000012f2f7423 */ /* 0x080fe20000004032 */
[----:B------:R-:W-:Y:S01]  /*ebc0*/  FFMA R22, -R153, 1.4426950216293334961, -R22 ;  /* 0x3fb8aa3b99167823 */ /* 0x000fe20000000916 */
[-C--:B------:R-:W-:Y:S01]  /*ebd0*/  FFMA.RM R18, R18, R50.reuse, 12582913 ;  /* 0x4b40000112127423 */ /* 0x080fe20000004032 */
[----:B------:R-:W-:Y:S01]  /*ebe0*/  FFMA.RM R46, R46, R50, 12582913 ;  /* 0x4b4000012e2e7423 */ /* 0x000fe20000004032 */
[----:B------:R1:W-:Y:S01]  /*ebf0*/  MUFU.EX2 R25, R42 ;  /* 0x0000002a00197308 */ /* 0x0003e20000000800 */
[----:B---3--:R-:W-:Y:S01]  /*ec00*/  FFMA.SAT R36, -R5, R48, 0.5 ;  /* 0x3f00000005247423 */ /* 0x008fe20000002130 */
[----:B------:R-:W-:Y:S01]  /*ec10*/  FFMA R22, -R153, 1.925963033500011079e-08, R22 ;  /* 0x32a5706099167823 */ /* 0x000fe20000000116 */
[----:B------:R-:W-:Y:S01]  /*ec20*/  FFMA R44, -R3, 1.925963033500011079e-08, R44 ;  /* 0x32a57060032c7823 */ /* 0x000fe2000000012c */
[----:B------:R-:W-:Y:S01]  /*ec30*/  FADD R48, R47, -12583039 ;  /* 0xcb40007f2f307421 */ /* 0x000fe20000000000 */
[----:B------:R-:W-:Y:S01]  /*ec40*/  FFMA.RM R45, R36, R50, 12582913 ;  /* 0x4b400001242d7423 */ /* 0x000fe20000004032 */
[----:B------:R-:W-:Y:S01]  /*ec50*/  FADD R36, R18, -12583039 ;  /* 0xcb40007f12247421 */ /* 0x000fe20000000000 */
[----:B--2---:R-:W-:Y:S01]  /*ec60*/  FFMA R50, R0, R27, 1 ;  /* 0x3f80000000327423 */ /* 0x004fe2000000001b */
[----:B------:R2:W-:Y:S01]  /*ec70*/  MUFU.EX2 R3, R22 ;  /* 0x0000001600037308 */ /* 0x0005e20000000800 */
[----:B-1----:R-:W-:Y:S01]  /*ec80*/  FADD R42, R45, -12583039 ;  /* 0xcb40007f2d2a7421 */ /* 0x002fe20000000000 */
[----:B------:R-:W-:Y:S01]  /*ec90*/  FFMA R48, -R15, 1.4426950216293334961, -R48 ;  /* 0x3fb8aa3b0f307823 */ /* 0x000fe20000000930 */
[----:B------:R-:W-:Y:S01]  /*eca0*/  FFMA R36, -R23, 1.4426950216293334961, -R36 ;  /* 0x3fb8aa3b17247823 */ /* 0x000fe20000000924 */
[----:B------:R-:W-:Y:S01]  /*ecb0*/  IADD3 R0, R50, 0x1800000, RZ ;  /* 0x0180000032007810 */ /* 0x000fe20007ffe0ff */
[----:B------:R-:W-:Y:S01]  /*ecc0*/  FFMA R42, -R5, 1.4426950216293334961, -R42 ;  /* 0x3fb8aa3b052a7823 */ /* 0x000fe2000000092a */
[----:B------:R-:W-:Y:S01]  /*ecd0*/  FFMA R48, -R15, 1.925963033500011079e-08, R48 ;  /* 0x32a570600f307823 */ /* 0x000fe20000000130 */
[----:B------:R-:W-:Y:S01]  /*ece0*/  FFMA R36, -R23, 1.925963033500011079e-08, R36 ;  /* 0x32a5706017247823 */ /* 0x000fe20000000124 */
[----:B------:R-:W-:Y:S01]  /*ecf0*/  LOP3.LUT R0, R0, 0x7f800000, RZ, 0xc0, !PT ;  /* 0x7f80000000007812 */ /* 0x000fe200078ec0ff */
[----:B--2---:R-:W-:Y:S01]  /*ed00*/  FADD R22, R46, -12583039 ;  /* 0xcb40007f2e167421 */ /* 0x004fe20000000000 */
[----:B------:R-:W-:Y:S01]  /*ed10*/  FFMA R42, -R5, 1.925963033500011079e-08, R42 ;  /* 0x32a57060052a7823 */ /* 0x000fe2000000012a */
[----:B------:R-:W1:Y:S01]  /*ed20*/  MUFU.EX2 R44, R44 ;  /* 0x0000002c002c7308 */ /* 0x000e620000000800 */
[----:B------:R-:W-:Y:S01]  /*ed30*/  ISETP.GT.U32.AND P2, PT, R0, 0x1ffffff, PT ;  /* 0x01ffffff0000780c */ /* 0x000fe20003f44070 */
[C---:B------:R-:W-:Y:S01]  /*ed40*/  FFMA R22, -R19.reuse, 1.4426950216293334961, -R22 ;  /* 0x3fb8aa3b13167823 */ /* 0x040fe20000000916 */
[----:B------:R-:W-:Y:S01]  /*ed50*/  SHF.L.U32 R26, R26, 0x17, RZ ;  /* 0x000000171a1a7819 */ /* 0x000fe200000006ff */
[----:B------:R-:W-:Y:S01]  /*ed60*/  BSSY B1, `(.L_x_291) ;  /* 0x000002d000017945 */ /* 0x000fe20003800000 */
[----:B------:R-:W-:Y:S01]  /*ed70*/  SHF.L.U32 R30, R30, 0x17, RZ ;  /* 0x000000171e1e7819 */ /* 0x000fe200000006ff */
[----:B------:R-:W-:Y:S01]  /*ed80*/  FFMA R22, -R19, 1.925963033500011079e-08, R22 ;  /* 0x32a5706013167823 */ /* 0x000fe20000000116 */
[----:B------:R-:W-:Y:S01]  /*ed90*/  SHF.L.U32 R43, R43, 0x17, RZ ;  /* 0x000000172b2b7819 */ /* 0x000fe200000006ff */
[----:B------:R-:W2:Y:S01]  /*eda0*/  MUFU.EX2 R5, R36 ;  /* 0x0000002400057308 */ /* 0x000ea20000000800 */
[----:B------:R-:W-:Y:S01]  /*edb0*/  SHF.L.U32 R20, R20, 0x17, RZ ;  /* 0x0000001714147819 */ /* 0x000fe200000006ff */
[----:B----4-:R-:W-:Y:S01]  /*edc0*/  FFMA R26, R26, R31, 1 ;  /* 0x3f8000001a1a7423 */ /* 0x010fe2000000001f */
[----:B------:R-:W-:Y:S01]  /*edd0*/  SHF.L.U32 R32, R32, 0x17, RZ ;  /* 0x0000001720207819 */ /* 0x000fe200000006ff */
[----:B-----5:R-:W-:Y:S01]  /*ede0*/  FFMA R33, R30, R33, 1 ;  /* 0x3f8000001e217423 */ /* 0x020fe20000000021 */
[----:B------:R-:W-:Y:S01]  /*edf0*/  SHF.L.U32 R34, R34, 0x17, RZ ;  /* 0x0000001722227819 */ /* 0x000fe200000006ff */
[----:B------:R-:W-:Y:S01]  /*ee00*/  FFMA R29, R20, R29, 1 ;  /* 0x3f800000141d7423 */ /* 0x000fe2000000001d */
        /* <DEDUP_REMOVED lines=17> */
[----:B------:R-:W4:Y:S01]  /*ef20*/  MUFU.EX2 R48, R48 ;  /* 0x0000003000307308 */ /* 0x000f220000000800 */
[----:B------:R-:W-:Y:S01]  /*ef30*/  FFMA R31, R40, R25, 1 ;  /* 0x3f800000281f7423 */ /* 0x000fe20000000019 */
[----:B------:R-:W-:Y:S01]  /*ef40*/  FFMA R52, R4, R3, 1 ;  /* 0x3f80000004347423 */ /* 0x000fe20000000003 */
[----:B--2---:R-:W-:Y:S01]  /*ef50*/  FFMA R44, R18, R5, 1 ;  /* 0x3f800000122c7423 */ /* 0x004fe20000000005 */
[----:B---3--:R-:W-:Y:S01]  /*ef60*/  FFMA R45, R45, R42, 1 ;  /* 0x3f8000002d2d7423 */ /* 0x008fe2000000002a */
[----:B-1----:R-:W-:Y:S01]  /*ef70*/  FFMA R46, R46, R15, 1 ;  /* 0x3f8000002e2e7423 */ /* 0x002fe2000000000f */
[----:B----4-:R-:W-:Y:S01]  /*ef80*/  FFMA R47, R47, R48, 1 ;  /* 0x3f8000002f2f7423 */ /* 0x010fe20000000030 */
[----:B------:R-:W-:Y:S06]  /*ef90*/  @P2 BRA `(.L_x_292) ;  /* 0x0000000000142947 */ /* 0x000fec0003800000 */
[----:B------:R-:W-:Y:S02]  /*efa0*/  MOV R0, R50 ;  /* 0x0000003200007202 */ /* 0x000fe40000000f00 */
[----:B------:R-:W-:-:S07]  /*efb0*/  MOV R4, 0xefd0 ;  /* 0x0000efd000047802 */ /* 0x000fce0000000f00 */
[----:B------:R-:W-:Y:S05]  /*efc0*/  CALL.REL.NOINC `($__internal_0_$__cuda_sm20_rcp_rn_f32_slowpath) ;  /* 0x000000b800887944 */ /* 0x000fea0003c00000 */
[----:B------:R-:W-:Y:S01]  /*efd0*/  MOV R15, R0 ;  /* 0x00000000000f7202 */ /* 0x000fe20000000f00 */
[----:B------:R-:W-:Y:S06]  /*efe0*/  BRA `(.L_x_293) ;  /* 0x0000000000107947 */ /* 0x000fec0003800000 */
.L_x_292:
[----:B------:R-:W1:Y:S02]  /*eff0*/  MUFU.RCP R15, R50 ;  /* 0x00000032000f7308 */ /* 0x000e640000001000 */
[----:B-1----:R-:W-:-:S04]  /*f000*/  FFMA R0, R50, R15, -1 ;  /* 0xbf80000032007423 */ /* 0x002fc8000000000f */
[----:B------:R-:W-:-:S04]  /*f010*/  FADD.FTZ R0, -R0, -RZ ;  /* 0x800000ff00007221 */ /* 0x000fc80000010100 */
[----:B------:R-:W-:-:S07]  /*f020*/  FFMA R15, R15, R0, R15 ;  /* 0x000000000f0f7223 */ /* 0x000fce000000000f */
.L_x_293:
[----:B------:R-:W-:Y:S05]  /*f030*/  BSYNC B1 ;  /* 0x0000000000017941 */ /* 0x000fea0003800000 */
.L_x_291:
        /* <DEDUP_REMOVED lines=10> */
.L_x_295:
[----:B------:R-:W1:Y:S02]  /*f0e0*/  MUFU.RCP R18, R29 ;  /* 0x0000001d00127308 */ /* 0x000e640000001000 */
[----:B-1----:R-:W-:-:S04]  /*f0f0*/  FFMA R0, R29, R18, -1 ;  /* 0xbf8000001d007423 */ /* 0x002fc80000000012 */
[----:B------:R-:W-:-:S04]  /*f100*/  FADD.FTZ R3, -R0, -RZ ;  /* 0x800000ff00037221 */ /* 0x000fc80000010100 */
[----:B------:R-:W-:-:S07]  /*f110*/  FFMA R18, R18, R3, R18 ;  /* 0x0000000312127223 */ /* 0x000fce0000000012 */
.L_x_296:
[----:B------:R-:W-:Y:S05]  /*f120*/  BSYNC B1 ;  /* 0x0000000000017941 */ /* 0x000fea0003800000 */
.L_x_294:
        /* <DEDUP_REMOVED lines=10> */
.L_x_298:
[----:B------:R-:W1:Y:S02]  /*f1d0*/  MUFU.RCP R19, R26 ;  /* 0x0000001a00137308 */ /* 0x000e640000001000 */
[----:B-1----:R-:W-:-:S04]  /*f1e0*/  FFMA R0, R26, R19, -1 ;  /* 0xbf8000001a007423 */ /* 0x002fc80000000013 */
[----:B------:R-:W-:-:S04]  /*f1f0*/  FADD.FTZ R0, -R0, -RZ ;  /* 0x800000ff00007221 */ /* 0x000fc80000010100 */
[----:B------:R-:W-:-:S07]  /*f200*/  FFMA R19, R19, R0, R19 ;  /* 0x0000000013137223 */ /* 0x000fce0000000013 */
.L_x_299:
[----:B------:R-:W-:Y:S05]  /*f210*/  BSYNC B1 ;  /* 0x0000000000017941 */ /* 0x000fea0003800000 */
.L_x_297:
        /* <DEDUP_REMOVED lines=10> */
.L_x_301:
[----:B------:R-:W1:Y:S02]  /*f2c0*/  MUFU.RCP R20, R33 ;  /* 0x0000002100147308 */ /* 0x000e640000001000 */
[----:B-1----:R-:W-:-:S04]  /*f2d0*/  FFMA R0, R33, R20, -1 ;  /* 0xbf80000021007423 */ /* 0x002fc80000000014 */
[----:B------:R-:W-:-:S04]  /*f2e0*/  FADD.FTZ R3, -R0, -RZ ;  /* 0x800000ff00037221 */ /* 0x000fc80000010100 */
[----:B------:R-:W-:-:S07]  /*f2f0*/  FFMA R20, R20, R3, R20 ;  /* 0x0000000314147223 */ /* 0x000fce0000000014 */
.L_x_302:
[----:B------:R-:W-:Y:S05]  /*f300*/  BSYNC B1 ;  /* 0x0000000000017941 */ /* 0x000fea0003800000 */
.L_x_300:
        /* <DEDUP_REMOVED lines=10> */
.L_x_304:
[----:B------:R-:W1:Y:S02]  /*f3b0*/  MUFU.RCP R21, R32 ;  /* 0x0000002000157308 */ /* 0x000e640000001000 */
[----:B-1----:R-:W-:-:S04]  /*f3c0*/  FFMA R0, R32, R21, -1 ;  /* 0xbf80000020007423 */ /* 0x002fc80000000015 */
[----:B------:R-:W-:-:S04]  /*f3d0*/  FADD.FTZ R0, -R0, -RZ ;  /* 0x800000ff00007221 */ /* 0x000fc80000010100 */
[----:B------:R-:W-:-:S07]  /*f3e0*/  FFMA R21, R21, R0, R21 ;  /* 0x0000000015157223 */ /* 0x000fce0000000015 */
.L_x_305:
[----:B------:R-:W-:Y:S05]  /*f3f0*/  BSYNC B1 ;  /* 0x0000000000017941 */ /* 0x000fea0003800000 */
.L_x_303:
        /* <DEDUP_REMOVED lines=10> */
.L_x_307:
[----:B------:R-:W1:Y:S02]  /*f4a0*/  MUFU.RCP R22, R23 ;  /* 0x0000001700167308 */ /* 0x000e640000001000 */
[----:B-1----:R-:W-:-:S04]  /*f4b0*/  FFMA R0, R23, R22, -1 ;  /* 0xbf80000017007423 */ /* 0x002fc80000000016 */
[----:B------:R-:W-:-:S04]  /*f4c0*/  FADD.FTZ R3, -R0, -RZ ;  /* 0x800000ff00037221 */ /* 0x000fc80000010100 */
[----:B------:R-:W-:-:S07]  /*f4d0*/  FFMA R22, R22, R3, R22 ;  /* 0x0000000316167223 */ /* 0x000fce0000000016 */
.L_x_308:
[----:B------:R-:W-:Y:S05]  /*f4e0*/  BSYNC B1 ;  /* 0x0000000000017941 */ /* 0x000fea0003800000 */
.L_x_306:
        /* <DEDUP_REMOVED lines=10> */
.L_x_310:
[----:B------:R-:W1:Y:S02]  /*f590*/  MUFU.RCP R23, R28 ;  /* 0x0000001c00177308 */ /* 0x000e640000001000 */
[----:B-1----:R-:W-:-:S04]  /*f5a0*/  FFMA R0, R28, R23, -1 ;  /* 0xbf8000001c007423 */ /* 0x002fc80000000017 */
[----:B------:R-:W-:-:S04]  /*f5b0*/  FADD.FTZ R0, -R0, -RZ ;  /* 0x800000ff00007221 */ /* 0x000fc80000010100 */
[----:B------:R-:W-:-:S07]  /*f5c0*/  FFMA R23, R23, R0, R23 ;  /* 0x0000000017177223 */ /* 0x000fce0000000017 */
.L_x_311:
[----:B------:R-:W-:Y:S05]  /*f5d0*/  BSYNC B1 ;  /* 0x0000000000017941 */ /* 0x000fea0003800000 */
.L_x_309:
        /* <DEDUP_REMOVED lines=10> */
.L_x_313:
[----:B------:R-:W1:Y:S02]  /*f680*/  MUFU.RCP R24, R27 ;  /* 0x0000001b00187308 */ /* 0x000e640000001000 */
[----:B-1----:R-:W-:-:S04]  /*f690*/  FFMA R0, R27, R24, -1 ;  /* 0xbf8000001b007423 */ /* 0x002fc80000000018 */
[----:B------:R-:W-:-:S04]  /*f6a0*/  FADD.FTZ R3, -R0, -RZ ;  /* 0x800000ff00037221 */ /* 0x000fc80000010100 */
[----:B------:R-:W-:-:S07]  /*f6b0*/  FFMA R24, R24, R3, R24 ;  /* 0x0000000318187223 */ /* 0x000fce0000000018 */
.L_x_314:
[----:B------:R-:W-:Y:S05]  /*f6c0*/  BSYNC B1 ;  /* 0x0000000000017941 */ /* 0x000fea0003800000 */
.L_x_312:
        /* <DEDUP_REMOVED lines=10> */
.L_x_316:
[----:B------:R-:W1:Y:S02]  /*f770*/  MUFU.RCP R25, R30 ;  /* 0x0000001e00197308 */ /* 0x000e640000001000 */
[----:B-1----:R-:W-:-:S04]  /*f780*/  FFMA R0, R30, R25, -1 ;  /* 0xbf8000001e007423 */ /* 0x002fc80000000019 */
[----:B------:R-:W-:-:S04]  /*f790*/  FADD.FTZ R0, -R0, -RZ ;  /* 0x800000ff00007221 */ /* 0x000fc80000010100 */
[----:B------:R-:W-:-:S07]  /*f7a0*/  FFMA R25, R25, R0, R25 ;  /* 0x0000000019197223 */ /* 0x000fce0000000019 */
.L_x_317:
[----:B------:R-:W-:Y:S05]  /*f7b0*/  BSYNC B1 ;  /* 0x0000000000017941 */ /* 0x000fea0003800000 */
.L_x_315:
        /* <DEDUP_REMOVED lines=10> */
.L_x_319:
[----:B------:R-:W1:Y:S02]  /*f860*/  MUFU.RCP R26, R31 ;  /* 0x0000001f001a7308 */ /* 0x000e640000001000 */
[----:B-1----:R-:W-:-:S04]  /*f870*/  FFMA R0, R31, R26, -1 ;  /* 0xbf8000001f007423 */ /* 0x002fc8000000001a */
[----:B------:R-:W-:-:S04]  /*f880*/  FADD.FTZ R3, -R0, -RZ ;  /* 0x800000ff00037221 */ /* 0x000fc80000010100 */
[----:B------:R-:W-:-:S07]  /*f890*/  FFMA R26, R26, R3, R26 ;  /* 0x000000031a1a7223 */ /* 0x000fce000000001a */
.L_x_320:
[----:B------:R-:W-:Y:S05]  /*f8a0*/  BSYNC B1 ;  /* 0x0000000000017941 */ /* 0x000fea0003800000 */
.L_x_318:
        /* <DEDUP_REMOVED lines=10> */
.L_x_322:
[----:B------:R-:W1:Y:S02]  /*f950*/  MUFU.RCP R27, R52 ;  /* 0x00000034001b7308 */ /* 0x000e640000001000 */
[----:B-1----:R-:W-:-:S04]  /*f960*/  FFMA R0, R52, R27, -1 ;  /* 0xbf80000034007423 */ /* 0x002fc8000000001b */
[----:B------:R-:W-:-:S04]  /*f970*/  FADD.FTZ R0, -R0, -RZ ;  /* 0x800000ff00007221 */ /* 0x000fc80000010100 */
[----:B------:R-:W-:-:S07]  /*f980*/  FFMA R27, R27, R0, R27 ;  /* 0x000000001b1b7223 */ /* 0x000fce000000001b */
.L_x_323:
[----:B------:R-:W-:Y:S05]  /*f990*/  BSYNC B1 ;  /* 0x0000000000017941 */ /* 0x000fea0003800000 */
.L_x_321:
        /* <DEDUP_REMOVED lines=10> */
.L_x_325:
[----:B------:R-:W1:Y:S02]  /*fa40*/  MUFU.RCP R28, R43 ;  /* 0x0000002b001c7308 */ /* 0x000e640000001000 */
[----:B-1----:R-:W-:-:S04]  /*fa50*/  FFMA R0, R43, R28, -1 ;  /* 0xbf8000002b007423 */ /* 0x002fc8000000001c */
[----:B------:R-:W-:-:S04]  /*fa60*/  FADD.FTZ R3, -R0, -RZ ;  /* 0x800000ff00037221 */ /* 0x000fc80000010100 */
[----:B------:R-:W-:-:S07]  /*fa70*/  FFMA R28, R28, R3, R28 ;  /* 0x000000031c1c7223 */ /* 0x000fce000000001c */
.L_x_326:
[----:B------:R-:W-:Y:S05]  /*fa80*/  BSYNC B1 ;  /* 0x0000000000017941 */ /* 0x000fea0003800000 */
.L_x_324:
        /* <DEDUP_REMOVED lines=10> */
.L_x_328:
[----:B------:R-:W1:Y:S02]  /*fb30*/  MUFU.RCP R29, R44 ;  /* 0x0000002c001d7308 */ /* 0x000e640000001000 */
[----:B-1----:R-:W-:-:S04]  /*fb40*/  FFMA R0, R44, R29, -1 ;  /* 0xbf8000002c007423 */ /* 0x002fc8000000001d */
[----:B------:R-:W-:-:S04]  /*fb50*/  FADD.FTZ R0, -R0, -RZ ;  /* 0x800000ff00007221 */ /* 0x000fc80000010100 */
[----:B------:R-:W-:-:S07]  /*fb60*/  FFMA R29, R29, R0, R29 ;  /* 0x000000001d1d7223 */ /* 0x000fce000000001d */
.L_x_329:
[----:B------:R-:W-:Y:S05]  /*fb70*/  BSYNC B1 ;  /* 0x0000000000017941 */ /* 0x000fea0003800000 */
.L_x_327:
        /* <DEDUP_REMOVED lines=10> */
.L_x_331:
[----:B------:R-:W1:Y:S02]  /*fc20*/  MUFU.RCP R30, R45 ;  /* 0x0000002d001e7308 */ /* 0x000e640000001000 */
[----:B-1----:R-:W-:-:S04]  /*fc30*/  FFMA R0, R45, R30, -1 ;  /* 0xbf8000002d007423 */ /* 0x002fc8000000001e */
[----:B------:R-:W-:-:S04]  /*fc40*/  FADD.FTZ R3, -R0, -RZ ;  /* 0x800000ff00037221 */ /* 0x000fc80000010100 */
[----:B------:R-:W-:-:S07]  /*fc50*/  FFMA R30, R30, R3, R30 ;  /* 0x000000031e1e7223 */ /* 0x000fce000000001e */
.L_x_332:
[----:B------:R-:W-:Y:S05]  /*fc60*/  BSYNC B1 ;  /* 0x0000000000017941 */ /* 0x000fea0003800000 */
.L_x_330:
        /* <DEDUP_REMOVED lines=10> */
.L_x_334:
[----:B------:R-:W1:Y:S02]  /*fd10*/  MUFU.RCP R31, R46 ;  /* 0x0000002e001f7308 */ /* 0x000e640000001000 */
[----:B-1----:R-:W-:-:S04]  /*fd20*/  FFMA R0, R46, R31, -1 ;  /* 0xbf8000002e007423 */ /* 0x002fc8000000001f */
[----:B------:R-:W-:-:S04]  /*fd30*/  FADD.FTZ R0, -R0, -RZ ;  /* 0x800000ff00007221 */ /* 0x000fc80000010100 */
[----:B------:R-:W-:-:S07]  /*fd40*/  FFMA R31, R31, R0, R31 ;  /* 0x000000001f1f7223 */ /* 0x000fce000000001f */
.L_x_335:
[----:B------:R-:W-:Y:S05]  /*fd50*/  BSYNC B1 ;  /* 0x0000000000017941 */ /* 0x000fea0003800000 */
.L_x_333:
        /* <DEDUP_REMOVED lines=9> */
.L_x_337:
[----:B------:R-:W1:Y:S02]  /*fdf0*/  MUFU.RCP R0, R47 ;  /* 0x0000002f00007308 */ /* 0x000e640000001000 */
[----:B-1----:R-:W-:-:S04]  /*fe00*/  FFMA R3, R47, R0, -1 ;  /* 0xbf8000002f037423 */ /* 0x002fc80000000000 */
[----:B------:R-:W-:-:S04]  /*fe10*/  FADD.FTZ R3, -R3, -RZ ;  /* 0x800000ff03037221 */ /* 0x000fc80000010100 */
[----:B------:R-:W-:-:S07]  /*fe20*/  FFMA R0, R0, R3, R0 ;  /* 0x0000000300007223 */ /* 0x000fce0000000000 */
.L_x_338:
[----:B------:R-:W-:Y:S05]  /*fe30*/  BSYNC B1 ;  /* 0x0000000000017941 */ /* 0x000fea0003800000 */
.L_x_336:
        /* <DEDUP_REMOVED lines=10> */
.L_x_339:
        /* <DEDUP_REMOVED lines=27> */
.L_x_341:
[----:B------:R-:W-:Y:S05]  /*10090*/  BSYNC B0 ;  /* 0x0000000000007941 */ /* 0x000fea0003800000 */
.L_x_340:
[----:B------:R-:W-:Y:S04]  /*100a0*/  BSSY B0, `(.L_x_342) ;  /* 0x000003c000007945 */ /* 0x000fe80003800000 */
[----:B------:R-:W-:Y:S05]  /*100b0*/  @P0 BRA `(.L_x_343) ;  /* 0x0000000000e80947 */ /* 0x000fea0003800000 */
[----:B------:R-:W2:Y:S02]  /*100c0*/  LDL R0, [R1+0xcc] ;  /* 0x0000cc0001007983 */ /* 0x000ea40000100800 */
[----:B--2---:R-:W-:-:S13]  /*100d0*/  ISETP.NE.AND P3, PT, R0, 0x3, PT ;  /* 0x000000030000780c */ /* 0x004fda0003f65270 */
[----:B------:R-:W-:Y:S05]  /*100e0*/  @!P3 BRA `(.L_x_344) ;  /* 0x000000000004b947 */ /* 0x000fea0003800000 */
[----:B------:R-:W-:Y:S01]  /*100f0*/  BPT.TRAP 0x1 ;  /* 0x000000040000795c */ /* 0x000fe20000300000 */
.L_x_344:
[----:B------:R-:W2:Y:S04]  /*10100*/  LDL R0, [R1+0xb4] ;  /* 0x0000b40001007983 */ /* 0x000ea80000100800 */
[----:B------:R-:W3:Y:S01]  /*10110*/  LDL R3, [R1+0xb8] ;  /* 0x0000b80001037983 */ /* 0x000ee20000100800 */
[----:B------:R-:W-:Y:S01]  /*10120*/  BSSY B1, `(.L_x_345) ;  /* 0x0000005000017945 */ /* 0x000fe20003800000 */
[----:B--2---:R-:W-:Y:S02]  /*10130*/  LEA R0, R0, UR43, 0x3 ;  /* 0x0000002b00007c11 */ /* 0x004fe4000f8e18ff */
[----:B---3--:R-:W-:-:S04]  /*10140*/  SHF.L.U32 R3, R3, 0x1f, RZ ;  /* 0x0000001f03037819 */ /* 0x008fc800000006ff */
[----:B------:R-:W1:Y:S02]  /*10150*/  SYNCS.PHASECHK.TRANS64.TRYWAIT P2, [R0+URZ+0x80], R3 ;  /* 0x00008003000075a7 */ /* 0x000e64000804017f */
[----:B-1----:R-:W-:Y:S05]  /*10160*/  @!P2 BRA `(.L_x_346) ;  /* 0x0000009c00f0a947 */ /* 0x002fea0003800000 */
.L_x_628:
[----:B------:R-:W-:Y:S05]  /*10170*/  BSYNC B1 ;  /* 0x0000000000017941 */ /* 0x000fea0003800000 */
.L_x_345:
        /* <DEDUP_REMOVED lines=18> */
.L_x_348:
[----:B------:R-:W-:Y:S05]  /*102a0*/  BSYNC B1 ;  /* 0x0000000000017941 */ /* 0x000fea0003800000 */
.L_x_347:
        /* <DEDUP_REMOVED lines=8> */
.L_x_349:
        /* <DEDUP_REMOVED lines=19> */
.L_x_343:
[----:B------:R-:W-:Y:S05]  /*10460*/  BSYNC B0 ;  /* 0x0000000000007941 */ /* 0x000fea0003800000 */
.L_x_342:
[----:B------:R-:W2:Y:S04]  /*10470*/  LDL.LU R26, [R1] ;  /* 0x00000000011a7983 */ /* 0x000ea80000300800 */
[----:B------:R-:W3:Y:S04]  /*10480*/  LDL.LU R15, [R1+0x4] ;  /* 0x00000400010f7983 */ /* 0x000ee80000300800 */
[----:B------:R-:W4:Y:S04]  /*10490*/  LDL.LU R19, [R1+0x8] ;  /* 0x0000080001137983 */ /* 0x000f280000300800 */
[----:B------:R-:W5:Y:S04]  /*104a0*/  LDL.LU R21, [R1+0xc] ;  /* 0x00000c0001157983 */ /* 0x000f680000300800 */
[----:B------:R-:W5:Y:S04]  /*104b0*/  LDL.LU R23, [R1+0x10] ;  /* 0x0000100001177983 */ /* 0x000f680000300800 */
[----:B------:R-:W5:Y:S01]  /*104c0*/  LDL.LU R25, [R1+0x14] ;  /* 0x0000140001197983 */ /* 0x000f620000300800 */
[----:B-1----:R-:W-:-:S03]  /*104d0*/  F2FP.F16.E4M3.UNPACK_B R5, R8 ;  /* 0x00000008ff05723e */ /* 0x002fc600020006ff */
[----:B------:R-:W5:Y:S01]  /*104e0*/  LDL.LU R24, [R1+0x18] ;  /* 0x0000180001187983 */ /* 0x000f620000300800 */
[----:B------:R-:W-:Y:S01]  /*104f0*/  F2FP.F16.E4M3.UNPACK_B R0, R9 ;  /* 0x00000009ff00723e */ /* 0x000fe200020006ff */
[--C-:B------:R-:W-:Y:S02]  /*10500*/  HADD2.F32 R20, -RZ, R5.reuse.H0_H0 ;  /* 0x20000005ff147230 */ /* 0x100fe40000004100 */
[C---:B------:R-:W-:Y:S01]  /*10510*/  FMUL R17, R2.reuse, R17 ;  /* 0x0000001102117220 */ /* 0x040fe20000400000 */
[----:B------:R-:W-:Y:S02]  /*10520*/  HADD2.F32 R22, -RZ, R5.H1_H1 ;  /* 0x30000005ff167230 */ /* 0x000fe40000004100 */
[C---:B------:R-:W-:Y:S01]  /*10530*/  FMUL R3, R2.reuse, R228 ;  /* 0x000000e402037220 */ /* 0x040fe20000400000 */
[--C-:B------:R-:W-:Y:S02]  /*10540*/  HADD2.F32 R4, -RZ, R0.reuse.H0_H0 ;  /* 0x20000000ff047230 */ /* 0x100fe40000004100 */
[----:B------:R-:W-:Y:S01]  /*10550*/  FMUL R229, R2, R229 ;  /* 0x000000e502e57220 */ /* 0x000fe20000400000 */
[----:B------:R-:W-:Y:S01]  /*10560*/  HADD2.F32 R18, -RZ, R0.H1_H1 ;  /* 0x30000000ff127230 */ /* 0x000fe20000004100 */
[----:B------:R-:W-:Y:S01]  /*10570*/  F2FP.F16.E4M3.UNPACK_B R0, R9.H1 ;  /* 0x00000009ff00723e */ /* 0x000fe200030006ff */
[----:B------:R-:W-:-:S03]  /*10580*/  FFMA R17, R16, R4, R17 ;  /* 0x0000000410117223 */ /* 0x000fc60000000011 */
[----:B------:R-:W-:Y:S01]  /*10590*/  FFMA R3, R16, R18, R3 ;  /* 0x0000001210037223 */ /* 0x000fe20000000003 */
[--C-:B------:R-:W-:Y:S02]  /*105a0*/  HADD2.F32 R4, -RZ, R0.reuse.H0_H0 ;  /* 0x20000000ff047230 */ /* 0x100fe40000004100 */
[C---:B--2---:R-:W-:Y:S01]  /*105b0*/  FMUL R5, R2.reuse, R26 ;  /* 0x0000001a02057220 */ /* 0x044fe20000400000 */
[----:B------:R-:W-:Y:S01]  /*105c0*/  HADD2.F32 R0, -RZ, R0.H1_H1 ;  /* 0x30000000ff007230 */ /* 0x000fe20000004100 */
[----:B------:R-:W2:Y:S01]  /*105d0*/  LDL.LU R26, [R1+0x1c] ;  /* 0x00001c00011a7983 */ /* 0x000ea20000300800 */
[----:B---3--:R-:W-:-:S03]  /*105e0*/  FMUL R15, R2, R15 ;  /* 0x0000000f020f7220 */ /* 0x008fc60000400000 */
[----:B------:R-:W3:Y:S01]  /*105f0*/  LDL.LU R33, [R1+0x20] ;  /* 0x0000200001217983 */ /* 0x000ee20000300800 */
[----:B------:R-:W-:Y:S01]  /*10600*/  MOV R46, 0x3bbb989d ;  /* 0x3bbb989d002e7802 */ /* 0x000fe20000000f00 */
[----:B----4-:R-:W-:Y:S02]  /*10610*/  FMUL R19, R2, R19 ;  /* 0x0000001302137220 */ /* 0x010fe40000400000 */
[----:B------:R-:W4:Y:S04]  /*10620*/  LDL.LU R32, [R1+0x24] ;  /* 0x0000240001207983 */ /* 0x000f280000300800 */
[----:B------:R-:W4:Y:S04]  /*10630*/  LDL.LU R39, [R1+0x28] ;  /* 0x0000280001277983 */ /* 0x000f280000300800 */
[----:B------:R-:W4:Y:S04]  /*10640*/  LDL.LU R38, [R1+0x2c] ;  /* 0x00002c0001267983 */ /* 0x000f280000300800 */
[----:B------:R-:W4:Y:S01]  /*10650*/  LDL.LU R45, [R1+0x30] ;  /* 0x00003000012d7983 */ /* 0x000f220000300800 */
[----:B------:R-:W-:Y:S01]  /*10660*/  F2FP.F16.E4M3.UNPACK_B R18, R8.H1 ;  /* 0x00000008ff12723e */ /* 0x000fe200030006ff */
[C---:B------:R-:W-:Y:S01]  /*10670*/  FFMA R15, R16.reuse, R20, R15 ;  /* 0x00000014100f7223 */ /* 0x040fe2000000000f */
[----:B------:R-:W-:Y:S01]  /*10680*/  F2FP.F16.E4M3.UNPACK_B R20, R7 ;  /* 0x00000007ff14723e */ /* 0x000fe200020006ff */
[C---:B------:R-:W-:Y:S01]  /*10690*/  FFMA R229, R16.reuse, R4, R229 ;  /* 0x0000000410e57223 */ /* 0x040fe200000000e5 */
[C---:B------:R-:W-:Y:S01]  /*106a0*/  FFMA R5, R16.reuse, R0, R5 ;  /* 0x0000000010057223 */ /* 0x040fe20000000005 */
[--C-:B------:R-:W-:Y:S01]  /*106b0*/  HADD2.F32 R4, -RZ, R18.reuse.H0_H0 ;  /* 0x20000012ff047230 */ /* 0x100fe20000004100 */
[----:B------:R-:W-:Y:S01]  /*106c0*/  MOV R49, 0x437c0000 ;  /* 0x437c000000317802 */ /* 0x000fe20000000f00 */
[----:B------:R-:W-:Y:S01]  /*106d0*/  FFMA R19, R16, R22, R19 ;  /* 0x0000001610137223 */ /* 0x000fe20000000013 */
[----:B------:R-:W-:-:S02]  /*106e0*/  HADD2.F32 R18, -RZ, R18.H1_H1 ;  /* 0x30000012ff127230 */ /* 0x000fc40000004100 */
[----:B------:R-:W-:Y:S01]  /*106f0*/  FFMA.SAT R0, -R17, R46, 0.5 ;  /* 0x3f00000011007423 */ /* 0x000fe2000000212e */
[C---:B-----5:R-:W-:Y:S01]  /*10700*/  FMUL R23, R2.reuse, R23 ;  /* 0x0000001702177220 */ /* 0x060fe20000400000 */
[--C-:B------:R-:W-:Y:S02]  /*10710*/  HADD2.F32 R22, -RZ, R20.reuse.H0_H0 ;  /* 0x20000014ff167230 */ /* 0x100fe40000004100 */
[C---:B------:R-:W-:Y:S01]  /*10720*/  FMUL R25, R2.reuse, R25 ;  /* 0x0000001902197220 */ /* 0x040fe20000400000 */
[----:B------:R-:W-:Y:S01]  /*10730*/  FMUL R21, R2, R21 ;  /* 0x0000001502157220 */ /* 0x000fe20000400000 */
[----:B------:R-:W-:Y:S01]  /*10740*/  FFMA.RM R0, R0, R49, 12582913 ;  /* 0x4b40000100007423 */ /* 0x000fe20000004031 */
[C---:B------:R-:W-:Y:S01]  /*10750*/  FFMA R23, R16.reuse, R18, R23 ;  /* 0x0000001210177223 */ /* 0x040fe20000000017 */
[C---:B------:R-:W-:Y:S01]  /*10760*/  FFMA R25, R16.reuse, R22, R25 ;  /* 0x0000001610197223 */ /* 0x040fe20000000019 */
[----:B------:R-:W-:Y:S01]  /*10770*/  FFMA.SAT R18, -R3, R46, 0.5 ;  /* 0x3f00000003127423 */ /* 0x000fe2000000212e */
[----:B------:R-:W-:Y:S01]  /*10780*/  FFMA R21, R16, R4, R21 ;  /* 0x0000000410157223 */ /* 0x000fe20000000015 */
[----:B------:R-:W-:-:S02]  /*10790*/  HADD2.F32 R22, -RZ, R20.H1_H1 ;  /* 0x30000014ff167230 */ /* 0x000fc40000004100 */
[----:B------:R-:W-:Y:S01]  /*107a0*/  FMUL R27, R2, R24 ;  /* 0x00000018021b7220 */ /* 0x000fe20000400000 */
[----:B------:R-:W-:Y:S01]  /*107b0*/  FADD R4, R0, -12583039 ;  /* 0xcb40007f00047421 */ /* 0x000fe20000000000 */
[----:B------:R-:W-:Y:S01]  /*107c0*/  FFMA.SAT R20, -R229, R46, 0.5 ;  /* 0x3f000000e5147423 */ /* 0x000fe2000000212e */
[----:B------:R-:W-:Y:S01]  /*107d0*/  FFMA.RM R18, R18, R49, 12582913 ;  /* 0x4b40000112127423 */ /* 0x000fe20000004031 */
[----:B------:R-:W-:Y:S01]  /*107e0*/  F2FP.F16.E4M3.UNPACK_B R28, R7.H1 ;  /* 0x00000007ff1c723e */ /* 0x000fe200030006ff */
[C---:B------:R-:W-:Y:S01]  /*107f0*/  FFMA R4, -R17.reuse, 1.4426950216293334961, -R4 ;  /* 0x3fb8aa3b11047823 */ /* 0x040fe20000000904 */
[----:B------:R-:W-:Y:S01]  /*10800*/  FFMA R27, R16, R22, R27 ;  /* 0x00000016101b7223 */ /* 0x000fe2000000001b */
[----:B------:R-:W-:Y:S01]  /*10810*/  FFMA.RM R22, R20, R49, 12582913 ;  /* 0x4b40000114167423 */ /* 0x000fe20000004031 */
[----:B------:R-:W-:Y:S01]  /*10820*/  FADD R20, R18, -12583039 ;  /* 0xcb40007f12147421 */ /* 0x000fe20000000000 */
[----:B------:R-:W-:Y:S01]  /*10830*/  FFMA R4, -R17, 1.925963033500011079e-08, R4 ;  /* 0x32a5706011047823 */ /* 0x000fe20000000104 */
[----:B------:R-:W-:-:S02]  /*10840*/  HADD2.F32 R30, -RZ, R28.H0_H0 ;  /* 0x2000001cff1e7230 */ /* 0x000fc40000004100 */
[----:B------:R-:W-:Y:S01]  /*10850*/  FFMA R20, -R3, 1.4426950216293334961, -R20 ;  /* 0x3fb8aa3b03147823 */ /* 0x000fe20000000914 */
[----:B------:R-:W-:-:S03]  /*10860*/  FADD R24, R22, -12583039 ;  /* 0xcb40007f16187421 */ /* 0x000fc60000000000 */
[----:B------:R-:W-:Y:S01]  /*10870*/  FFMA R20, -R3, 1.925963033500011079e-08, R20 ;  /* 0x32a5706003147823 */ /* 0x000fe20000000114 */
[----:B------:R-:W-:Y:S01]  /*10880*/  MUFU.EX2 R29, R4 ;  /* 0x00000004001d7308 */ /* 0x000fe20000000800 */
[----:B------:R-:W-:-:S04]  /*10890*/  FFMA R24, -R229, 1.4426950216293334961, -R24 ;  /* 0x3fb8aa3be5187823 */ /* 0x000fc80000000918 */
[----:B------:R-:W-:-:S03]  /*108a0*/  FFMA R24, -R229, 1.925963033500011079e-08, R24 ;  /* 0x32a57060e5187823 */ /* 0x000fc60000000118 */
[----:B------:R-:W1:Y:S01]  /*108b0*/  MUFU.EX2 R31, R20 ;  /* 0x00000014001f7308 */ /* 0x000e620000000800 */
[----:B------:R-:W-:-:S05]  /*108c0*/  F2FP.F16.E4M3.UNPACK_B R34, R6 ;  /* 0x00000006ff22723e */ /* 0x000fca00020006ff */
[----:B------:R-:W-:Y:S01]  /*108d0*/  HADD2.F32 R36, -RZ, R34.H0_H0 ;  /* 0x20000022ff247230 */ /* 0x000fe20000004100 */
[----:B------:R-:W-:-:S05]  /*108e0*/  F2FP.F16.E4M3.UNPACK_B R43, R6.H1 ;  /* 0x00000006ff2b723e */ /* 0x000fca00030006ff */
[--C-:B------:R-:W-:Y:S02]  /*108f0*/  HADD2.F32 R40, -RZ, R43.reuse.H0_H0 ;  /* 0x2000002bff287230 */ /* 0x100fe40000004100 */
[----:B------:R-:W-:Y:S01]  /*10900*/  HADD2.F32 R43, -RZ, R43.H1_H1 ;  /* 0x3000002bff2b7230 */ /* 0x000fe20000004100 */
[----:B------:R-:W-:Y:S02]  /*10910*/  SHF.L.U32 R0, R0, 0x17, RZ ;  /* 0x0000001700007819 */ /* 0x000fe400000006ff */
[----:B------:R-:W-:Y:S02]  /*10920*/  SHF.L.U32 R18, R18, 0x17, RZ ;  /* 0x0000001712127819 */ /* 0x000fe400000006ff */
[----:B------:R-:W-:Y:S01]  /*10930*/  SHF.L.U32 R22, R22, 0x17, RZ ;  /* 0x0000001716167819 */ /* 0x000fe200000006ff */
[----:B------:R-:W-:Y:S02]  /*10940*/  BSSY B1, `(.L_x_350) ;  /* 0x0000088000017945 */ /* 0x000fe40003800000 */
[----:B-1----:R-:W-:Y:S01]  /*10950*/  FFMA R31, R18, R31, 1 ;  /* 0x3f800000121f7423 */ /* 0x002fe2000000001f */
[----:B--2---:R-:W-:Y:S01]  /*10960*/  FMUL R17, R2, R26 ;  /* 0x0000001a02117220 */ /* 0x004fe20000400000 */
[----:B------:R-:W-:-:S03]  /*10970*/  FFMA.SAT R26, -R5, R46, 0.5 ;  /* 0x3f000000051a7423 */ /* 0x000fc6000000212e */
[----:B------:R-:W-:Y:S01]  /*10980*/  FFMA R17, R16, R30, R17 ;  /* 0x0000001e10117223 */ /* 0x000fe20000000011 */
[----:B------:R-:W-:Y:S01]  /*10990*/  FFMA.RM R26, R26, R49, 12582913 ;  /* 0x4b4000011a1a7423 */ /* 0x000fe20000004031 */
[----:B------:R-:W-:Y:S02]  /*109a0*/  HADD2.F32 R30, -RZ, R28.H1_H1 ;  /* 0x3000001cff1e7230 */ /* 0x000fe40000004100 */
[----:B---3--:R-:W-:Y:S01]  /*109b0*/  FMUL R3, R2, R33 ;  /* 0x0000002102037220 */ /* 0x008fe20000400000 */
[----:B------:R-:W-:Y:S01]  /*109c0*/  FFMA.SAT R28, -R15, R46, 0.5 ;  /* 0x3f0000000f1c7423 */ /* 0x000fe2000000212e */
[----:B------:R-:W-:Y:S02]  /*109d0*/  FADD R4, R26, -12583039 ;  /* 0xcb40007f1a047421 */ /* 0x000fe40000000000 */
[----:B------:R-:W-:Y:S01]  /*109e0*/  FFMA R3, R16, R30, R3 ;  /* 0x0000001e10037223 */ /* 0x000fe20000000003 */
[----:B------:R-:W-:Y:S01]  /*109f0*/  FFMA.SAT R30, -R19, R46, 0.5 ;  /* 0x3f000000131e7423 */ /* 0x000fe2000000212e */
[-C--:B------:R-:W-:Y:S01]  /*10a00*/  FFMA.RM R28, R28, R49.reuse, 12582913 ;  /* 0x4b4000011c1c7423 */ /* 0x080fe20000004031 */
[C---:B------:R-:W-:Y:S01]  /*10a10*/  FFMA R4, -R5.reuse, 1.4426950216293334961, -R4 ;  /* 0x3fb8aa3b05047823 */ /* 0x040fe20000000904 */
[----:B------:R1:W-:Y:S01]  /*10a20*/  MUFU.EX2 R33, R24 ;  /* 0x0000001800217308 */ /* 0x0003e20000000800 */
[----:B------:R-:W-:Y:S01]  /*10a30*/  FFMA.RM R30, R30, R49, 12582913 ;  /* 0x4b4000011e1e7423 */ /* 0x000fe20000004031 */
[----:B------:R-:W-:Y:S01]  /*10a40*/  FADD R20, R28, -12583039 ;  /* 0xcb40007f1c147421 */ /* 0x000fe20000000000 */
[----:B------:R-:W-:Y:S01]  /*10a50*/  FFMA R4, -R5, 1.925963033500011079e-08, R4 ;  /* 0x32a5706005047823 */ /* 0x000fe20000000104 */
[----:B----4-:R-:W-:Y:S01]  /*10a60*/  FMUL R5, R2, R32 ;  /* 0x0000002002057220 */ /* 0x010fe20000400000 */
[----:B------:R-:W-:Y:S01]  /*10a70*/  FADD R32, R30, -12583039 ;  /* 0xcb40007f1e207421 */ /* 0x000fe20000000000 */
[----:B------:R-:W-:Y:S01]  /*10a80*/  FFMA R20, -R15, 1.4426950216293334961, -R20 ;  /* 0x3fb8aa3b0f147823 */ /* 0x000fe20000000914 */
[----:B-1----:R-:W-:-:S02]  /*10a90*/  FFMA.SAT R24, -R21, R46, 0.5 ;  /* 0x3f00000015187423 */ /* 0x002fc4000000212e */
[----:B------:R-:W-:Y:S02]  /*10aa0*/  FFMA R32, -R19, 1.4426950216293334961, -R32 ;  /* 0x3fb8aa3b13207823 */ /* 0x000fe40000000920 */
[-C--:B------:R-:W-:Y:S01]  /*10ab0*/  FFMA.RM R24, R24, R49.reuse, 12582913 ;  /* 0x4b40000118187423 */ /* 0x080fe20000004031 */
[----:B------:R1:W2:Y:S01]  /*10ac0*/  MUFU.EX2 R35, R4 ;  /* 0x0000000400237308 */ /* 0x0002a20000000800 */
[----:B------:R-:W-:Y:S01]  /*10ad0*/  FFMA R20, -R15, 1.925963033500011079e-08, R20 ;  /* 0x32a570600f147823 */ /* 0x000fe20000000114 */
[----:B------:R-:W-:Y:S01]  /*10ae0*/  FFMA.SAT R15, -R23, R46, 0.5 ;  /* 0x3f000000170f7423 */ /* 0x000fe2000000212e */
[----:B------:R-:W-:Y:S01]  /*10af0*/  FFMA R32, -R19, 1.925963033500011079e-08, R32 ;  /* 0x32a5706013207823 */ /* 0x000fe20000000120 */
[----:B------:R-:W-:Y:S02]  /*10b00*/  HADD2.F32 R19, -RZ, R34.H1_H1 ;  /* 0x30000022ff137230 */ /* 0x000fe40000004100 */
[----:B-1----:R-:W-:Y:S01]  /*10b10*/  FADD R4, R24, -12583039 ;  /* 0xcb40007f18047421 */ /* 0x002fe20000000000 */
[----:B------:R-:W-:Y:S01]  /*10b20*/  FFMA.RM R34, R15, R49, 12582913 ;  /* 0x4b4000010f227423 */ /* 0x000fe20000004031 */
[----:B------:R-:W-:-:S02]  /*10b30*/  FMUL R15, R2, R39 ;  /* 0x00000027020f7220 */ /* 0x000fc40000400000 */
[C---:B------:R-:W-:Y:S01]  /*10b40*/  FFMA R4, -R21.reuse, 1.4426950216293334961, -R4 ;  /* 0x3fb8aa3b15047823 */ /* 0x040fe20000000904 */
[----:B------:R-:W-:Y:S01]  /*10b50*/  FFMA R5, R16, R36, R5 ;  /* 0x0000002410057223 */ /* 0x000fe20000000005 */
[----:B------:R-:W-:Y:S01]  /*10b60*/  FADD R36, R34, -12583039 ;  /* 0xcb40007f22247421 */ /* 0x000fe20000000000 */
[----:B------:R-:W-:Y:S01]  /*10b70*/  FFMA R15, R16, R19, R15 ;  /* 0x00000013100f7223 */ /* 0x000fe2000000000f */
[----:B------:R-:W-:Y:S01]  /*10b80*/  FFMA R4, -R21, 1.925963033500011079e-08, R4 ;  /* 0x32a5706015047823 */ /* 0x000fe20000000104 */
[-C--:B------:R-:W-:Y:S01]  /*10b90*/  FFMA.SAT R19, -R25, R46.reuse, 0.5 ;  /* 0x3f00000019137423 */ /* 0x080fe2000000212e */
[----:B------:R-:W-:Y:S01]  /*10ba0*/  FFMA R36, -R23, 1.4426950216293334961, -R36 ;  /* 0x3fb8aa3b17247823 */ /* 0x000fe20000000924 */
[----:B------:R-:W-:Y:S01]  /*10bb0*/  FFMA.SAT R21, -R27, R46, 0.5 ;  /* 0x3f0000001b157423 */ /* 0x000fe2000000212e */
[----:B------:R1:W-:Y:S02]  /*10bc0*/  MUFU.EX2 R41, R4 ;  /* 0x0000000400297308 */ /* 0x0003e40000000800 */
[----:B------:R-:W-:-:S06]  /*10bd0*/  FFMA R36, -R23, 1.925963033500011079e-08, R36 ;  /* 0x32a5706017247823 */ /* 0x000fcc0000000124 */
[----:B------:R3:W-:Y:S01]  /*10be0*/  MUFU.EX2 R37, R20 ;  /* 0x0000001400257308 */ /* 0x0007e20000000800 */
[----:B-1----:R-:W-:-:S04]  /*10bf0*/  FFMA.SAT R4, -R17, R46, 0.5 ;  /* 0x3f00000011047423 */ /* 0x002fc8000000212e */
[-C--:B------:R-:W-:Y:S01]  /*10c00*/  FFMA.RM R4, R4, R49.reuse, 12582913 ;  /* 0x4b40000104047423 */ /* 0x080fe20000004031 */
[-C--:B---3--:R-:W-:Y:S01]  /*10c10*/  FFMA.RM R20, R19, R49.reuse, 12582913 ;  /* 0x4b40000113147423 */ /* 0x088fe20000004031 */
[C---:B------:R-:W-:Y:S01]  /*10c20*/  FMUL R19, R2.reuse, R38 ;  /* 0x0000002602137220 */ /* 0x040fe20000400000 */
[-C--:B------:R-:W-:Y:S01]  /*10c30*/  FFMA.RM R38, R21, R49.reuse, 12582913 ;  /* 0x4b40000115267423 */ /* 0x080fe20000004031 */
[----:B------:R-:W-:Y:S01]  /*10c40*/  FFMA.SAT R21, -R3, R46, 0.5 ;  /* 0x3f00000003157423 */ /* 0x000fe2000000212e */
[----:B------:R1:W3:Y:S03]  /*10c50*/  MUFU.EX2 R39, R32 ;  /* 0x0000002000277308 */ /* 0x0002e60000000800 */
[----:B------:R-:W-:Y:S01]  /*10c60*/  FFMA.RM R42, R21, R49, 12582913 ;  /* 0x4b400001152a7423 */ /* 0x000fe20000004031 */
[----:B------:R-:W-:-:S04]  /*10c70*/  FMUL R21, R2, R45 ;  /* 0x0000002d02157220 */ /* 0x000fc80000400000 */
[----:B------:R4:W-:Y:S01]  /*10c80*/  MUFU.EX2 R23, R36 ;  /* 0x0000002400177308 */ /* 0x0009e20000000800 */
[----:B-1----:R-:W-:Y:S01]  /*10c90*/  FADD R32, R20, -12583039 ;  /* 0xcb40007f14207421 */ /* 0x002fe20000000000 */
[----:B------:R-:W-:-:S03]  /*10ca0*/  FFMA R19, R16, R40, R19 ;  /* 0x0000002810137223 */ /* 0x000fc60000000013 */
[----:B------:R-:W-:Y:S01]  /*10cb0*/  FFMA R32, -R25, 1.4426950216293334961, -R32 ;  /* 0x3fb8aa3b19207823 */ /* 0x000fe20000000920 */
[----:B----4-:R-:W-:Y:S01]  /*10cc0*/  FADD R36, R4, -12583039 ;  /* 0xcb40007f04247421 */ /* 0x010fe20000000000 */
[----:B------:R-:W-:Y:S01]  /*10cd0*/  FFMA R21, R16, R43, R21 ;  /* 0x0000002b10157223 */ /* 0x000fe20000000015 */
[----:B------:R-:W-:Y:S02]  /*10ce0*/  FADD R40, R38, -12583039 ;  /* 0xcb40007f26287421 */ /* 0x000fe40000000000 */
[----:B------:R-:W-:Y:S01]  /*10cf0*/  FFMA R36, -R17, 1.4426950216293334961, -R36 ;  /* 0x3fb8aa3b11247823 */ /* 0x000fe20000000924 */
[----:B------:R-:W-:Y:S01]  /*10d00*/  FFMA R32, -R25, 1.925963033500011079e-08, R32 ;  /* 0x32a5706019207823 */ /* 0x000fe20000000120 */
[----:B------:R-:W-:Y:S01]  /*10d10*/  FADD R44, R42, -12583039 ;  /* 0xcb40007f2a2c7421 */ /* 0x000fe20000000000 */
[-C--:B------:R-:W-:Y:S01]  /*10d20*/  FFMA.SAT R45, -R19, R46.reuse, 0.5 ;  /* 0x3f000000132d7423 */ /* 0x080fe2000000212e */
[----:B------:R-:W-:Y:S01]  /*10d30*/  FFMA R36, -R17, 1.925963033500011079e-08, R36 ;  /* 0x32a5706011247823 */ /* 0x000fe20000000124 */
[-C--:B------:R-:W-:Y:S01]  /*10d40*/  FFMA.SAT R17, -R15, R46.reuse, 0.5 ;  /* 0x3f0000000f117423 */ /* 0x080fe2000000212e */
[-C--:B------:R-:W-:Y:S01]  /*10d50*/  FFMA.SAT R47, -R21, R46.reuse, 0.5 ;  /* 0x3f000000152f7423 */ /* 0x080fe2000000212e */
[----:B------:R-:W-:Y:S01]  /*10d60*/  FFMA R40, -R27, 1.4426950216293334961, -R40 ;  /* 0x3fb8aa3b1b287823 */ /* 0x000fe20000000928 */
[----:B------:R1:W-:Y:S01]  /*10d70*/  MUFU.EX2 R25, R32 ;  /* 0x0000002000197308 */ /* 0x0003e20000000800 */
[----:B------:R-:W-:Y:S01]  /*10d80*/  FFMA R44, -R3, 1.4426950216293334961, -R44 ;  /* 0x3fb8aa3b032c7823 */ /* 0x000fe2000000092c */
[-C--:B------:R-:W-:Y:S01]  /*10d90*/  FFMA.RM R43, R17, R49.reuse, 12582913 ;  /* 0x4b400001112b7423 */ /* 0x080fe20000004031 */
[-C--:B------:R-:W-:Y:S01]  /*10da0*/  FFMA.RM R45, R45, R49.reuse, 12582913 ;  /* 0x4b4000012d2d7423 */ /* 0x080fe20000004031 */
[-C--:B------:R-:W-:Y:S01]  /*10db0*/  FFMA.RM R47, R47, R49.reuse, 12582913 ;  /* 0x4b4000012f2f7423 */ /* 0x080fe20000004031 */
[----:B------:R-:W-:Y:S01]  /*10dc0*/  FFMA R40, -R27, 1.925963033500011079e-08, R40 ;  /* 0x32a570601b287823 */ /* 0x000fe20000000128 */
[----:B-1----:R-:W-:Y:S01]  /*10dd0*/  FFMA.SAT R32, -R5, R46, 0.5 ;  /* 0x3f00000005207423 */ /* 0x002fe2000000212e */
[----:B------:R-:W-:Y:S01]  /*10de0*/  FFMA R44, -R3, 1.925963033500011079e-08, R44 ;  /* 0x32a57060032c7823 */ /* 0x000fe2000000012c */
[----:B------:R-:W-:Y:S01]  /*10df0*/  FADD R46, R43, -12583039 ;  /* 0xcb40007f2b2e7421 */ /* 0x000fe20000000000 */
[----:B------:R1:W-:Y:S01]  /*10e00*/  MUFU.EX2 R3, R36 ;  /* 0x0000002400037308 */ /* 0x0003e20000000800 */
[----:B------:R-:W-:Y:S01]  /*10e10*/  FFMA.RM R32, R32, R49, 12582913 ;  /* 0x4b40000120207423 */ /* 0x000fe20000004031 */
[----:B------:R-:W-:Y:S01]  /*10e20*/  FADD R48, R47, -12583039 ;  /* 0xcb40007f2f307421 */ /* 0x000fe20000000000 */
[----:B------:R-:W-:-:S05]  /*10e30*/  FFMA R46, -R15, 1.4426950216293334961, -R46 ;  /* 0x3fb8aa3b0f2e7823 */ /* 0x000fca000000092e */
[----:B------:R4:W-:Y:S01]  /*10e40*/  MUFU.EX2 R27, R40 ;  /* 0x00000028001b7308 */ /* 0x0009e20000000800 */
[----:B-1----:R-:W-:Y:S01]  /*10e50*/  FADD R36, R45, -12583039 ;  /* 0xcb40007f2d247421 */ /* 0x002fe20000000000 */
[----:B------:R-:W-:-:S03]  /*10e60*/  FFMA R48, -R21, 1.4426950216293334961, -R48 ;  /* 0x3fb8aa3b15307823 */ /* 0x000fc60000000930 */
[----:B------:R-:W-:-:S03]  /*10e70*/  FFMA R36, -R19, 1.4426950216293334961, -R36 ;  /* 0x3fb8aa3b13247823 */ /* 0x000fc60000000924 */
[----:B------:R1:W5:Y:S01]  /*10e80*/  MUFU.EX2 R17, R44 ;  /* 0x0000002c00117308 */ /* 0x0003620000000800 */
[----:B----4-:R-:W-:Y:S01]  /*10e90*/  FADD R40, R32, -12583039 ;  /* 0xcb40007f20287421 */ /* 0x010fe20000000000 */
[----:B------:R-:W-:Y:S01]  /*10ea0*/  FFMA R46, -R15, 1.925963033500011079e-08, R46 ;  /* 0x32a570600f2e7823 */ /* 0x000fe2000000012e */
[----:B------:R-:W-:Y:S02]  /*10eb0*/  FFMA R36, -R19, 1.925963033500011079e-08, R36 ;  /* 0x32a5706013247823 */ /* 0x000fe40000000124 */
[----:B------:R-:W-:Y:S01]  /*10ec0*/  FFMA R40, -R5, 1.4426950216293334961, -R40 ;  /* 0x3fb8aa3b05287823 */ /* 0x000fe20000000928 */
[----:B-1----:R-:W-:Y:S01]  /*10ed0*/  FFMA R44, R0, R29, 1 ;  /* 0x3f800000002c7423 */ /* 0x002fe2000000001d */
[----:B------:R-:W-:Y:S02]  /*10ee0*/  FFMA R48, -R21, 1.925963033500011079e-08, R48 ;  /* 0x32a5706015307823 */ /* 0x000fe40000000130 */
[----:B------:R-:W-:Y:S02]  /*10ef0*/  FFMA R40, -R5, 1.925963033500011079e-08, R40 ;  /* 0x32a5706005287823 */ /* 0x000fe40000000128 */
[----:B------:R-:W-:-:S02]  /*10f00*/  IADD3 R0, R44, 0x1800000, RZ ;  /* 0x018000002c007810 */ /* 0x000fc40007ffe0ff */
[----:B------:R-:W1:Y:S02]  /*10f10*/  MUFU.EX2 R5, R40 ;  /* 0x0000002800057308 */ /* 0x000e640000000800 */
[----:B------:R-:W-:-:S06]  /*10f20*/  LOP3.LUT R0, R0, 0x7f800000, RZ, 0xc0, !PT ;  /* 0x7f80000000007812 */ /* 0x000fcc00078ec0ff */
[----:B------:R-:W4:Y:S01]  /*10f30*/  MUFU.EX2 R46, R46 ;  /* 0x0000002e002e7308 */ /* 0x000f220000000800 */
[----:B------:R-:W-:-:S07]  /*10f40*/  ISETP.GT.U32.AND P2, PT, R0, 0x1ffffff, PT ;  /* 0x01ffffff0000780c */ /* 0x000fce0003f44070 */
[----:B------:R-:W4:Y:S08]  /*10f50*/  MUFU.EX2 R36, R36 ;  /* 0x0000002400247308 */ /* 0x000f300000000800 */
[----:B------:R-:W4:Y:S01]  /*10f60*/  MUFU.EX2 R48, R48 ;  /* 0x0000003000307308 */ /* 0x000f220000000800 */
[----:B------:R-:W-:Y:S02]  /*10f70*/  SHF.L.U32 R26, R26, 0x17, RZ ;  /* 0x000000171a1a7819 */ /* 0x000fe400000006ff */
[----:B------:R-:W-:-:S02]  /*10f80*/  SHF.L.U32 R30, R30, 0x17, RZ ;  /* 0x000000171e1e7819 */ /* 0x000fc400000006ff */
[----:B------:R-:W-:Y:S02]  /*10f90*/  SHF.L.U32 R42, R42, 0x17, RZ ;  /* 0x000000172a2a7819 */ /* 0x000fe400000006ff */
[----:B------:R-:W-:Y:S02]  /*10fa0*/  SHF.L.U32 R28, R28, 0x17, RZ ;  /* 0x000000171c1c7819 */ /* 0x000fe400000006ff */
[----:B------:R-:W-:Y:S02]  /*10fb0*/  SHF.L.U32 R24, R24, 0x17, RZ ;  /* 0x0000001718187819 */ /* 0x000fe400000006ff */
[----:B------:R-:W-:Y:S02]  /*10fc0*/  SHF.L.U32 R34, R34, 0x17, RZ ;  /* 0x0000001722227819 */ /* 0x000fe400000006ff */
[----:B------:R-:W-:Y:S02]  /*10fd0*/  SHF.L.U32 R20, R20, 0x17, RZ ;  /* 0x0000001714147819 */ /* 0x000fe400000006ff */
[----:B------:R-:W-:-:S02]  /*10fe0*/  SHF.L.U32 R38, R38, 0x17, RZ ;  /* 0x0000001726267819 */ /* 0x000fc400000006ff */
[----:B------:R-:W-:Y:S02]  /*10ff0*/  SHF.L.U32 R4, R4, 0x17, RZ ;  /* 0x0000001704047819 */ /* 0x000fe400000006ff */
[----:B------:R-:W-:Y:S02]  /*11000*/  SHF.L.U32 R32, R32, 0x17, RZ ;  /* 0x0000001720207819 */ /* 0x000fe400000006ff */
[----:B------:R-:W-:Y:S02]  /*11010*/  SHF.L.U32 R43, R43, 0x17, RZ ;  /* 0x000000172b2b7819 */ /* 0x000fe400000006ff */
[----:B------:R-:W-:Y:S02]  /*11020*/  SHF.L.U32 R45, R45, 0x17, RZ ;  /* 0x000000172d2d7819 */ /* 0x000fe400000006ff */
[----:B------:R-:W-:Y:S01]  /*11030*/  SHF.L.U32 R47, R47, 0x17, RZ ;  /* 0x000000172f2f7819 */ /* 0x000fe200000006ff */
[----:B--2---:R-:W-:Y:S01]  /*11040*/  FFMA R19, R26, R35, 1 ;  /* 0x3f8000001a137423 */ /* 0x004fe20000000023 */
[----:B---3--:R-:W-:Y:S01]  /*11050*/  FFMA R39, R30, R39, 1 ;  /* 0x3f8000001e277423 */ /* 0x008fe20000000027 */
[----:B-----5:R-:W-:Y:S01]  /*11060*/  FFMA R29, R42, R17, 1 ;  /* 0x3f8000002a1d7423 */ /* 0x020fe20000000011 */
[----:B------:R-:W-:Y:S01]  /*11070*/  FFMA R22, R22, R33, 1 ;  /* 0x3f80000016167423 */ /* 0x000fe20000000021 */
[----:B------:R-:W-:Y:S01]  /*11080*/  FFMA R28, R28, R37, 1 ;  /* 0x3f8000001c1c7423 */ /* 0x000fe20000000025 */
[----:B------:R-:W-:Y:S01]  /*11090*/  FFMA R24, R24, R41, 1 ;  /* 0x3f80000018187423 */ /* 0x000fe20000000029 */
[----:B------:R-:W-:Y:S01]  /*110a0*/  FFMA R23, R34, R23, 1 ;  /* 0x3f80000022177423 */ /* 0x000fe20000000017 */
[----:B------:R-:W-:Y:S01]  /*110b0*/  FFMA R26, R20, R25, 1 ;  /* 0x3f800000141a7423 */ /* 0x000fe20000000019 */
[----:B------:R-:W-:Y:S01]  /*110c0*/  FFMA R27, R38, R27, 1 ;  /* 0x3f800000261b7423 */ /* 0x000fe2000000001b */
[----:B------:R-:W-:Y:S01]  /*110d0*/  FFMA R30, R4, R3, 1 ;  /* 0x3f800000041e7423 */ /* 0x000fe20000000003 */
[----:B-1----:R-:W-:Y:S01]  /*110e0*/  FFMA R32, R32, R5, 1 ;  /* 0x3f80000020207423 */ /* 0x002fe20000000005 */
[----:B----4-:R-:W-:Y:S01]  /*110f0*/  FFMA R43, R43, R46, 1 ;  /* 0x3f8000002b2b7423 */ /* 0x010fe2000000002e */
[----:B------:R-:W-:Y:S01]  /*11100*/  FFMA R42, R45, R36, 1 ;  /* 0x3f8000002d2a7423 */ /* 0x000fe20000000024 */
[----:B------:R-:W-:Y:S01]  /*11110*/  FFMA R47, R47, R48, 1 ;  /* 0x3f8000002f2f7423 */ /* 0x000fe20000000030 */
[----:B------:R-:W-:Y:S06]  /*11120*/  @P2 BRA `(.L_x_351) ;  /* 0x0000000000142947 */ /* 0x000fec0003800000 */
[----:B------:R-:W-:Y:S02]  /*11130*/  MOV R0, R44 ;  /* 0x0000002c00007202 */ /* 0x000fe40000000f00 */
[----:B------:R-:W-:-:S07]  /*11140*/  MOV R4, 0x11160 ;  /* 0x0001116000047802 */ /* 0x000fce0000000f00 */
[----:B------:R-:W-:Y:S05]  /*11150*/  CALL.REL.NOINC `($__internal_0_$__cuda_sm20_rcp_rn_f32_slowpath) ;  /* 0x0000009800247944 */ /* 0x000fea0003c00000 */
[----:B------:R-:W-:Y:S01]  /*11160*/  MOV R15, R0 ;  /* 0x00000000000f7202 */ /* 0x000fe20000000f00 */
[----:B------:R-:W-:Y:S06]  /*11170*/  BRA `(.L_x_352) ;  /* 0x0000000000107947 */ /* 0x000fec0003800000 */
.L_x_351:
[----:B------:R-:W1:Y:S02]  /*11180*/  MUFU.RCP R15, R44 ;  /* 0x0000002c000f7308 */ /* 0x000e640000001000 */
[----:B-1----:R-:W-:-:S04]  /*11190*/  FFMA R0, R44, R15, -1 ;  /* 0xbf8000002c007423 */ /* 0x002fc8000000000f */
[----:B------:R-:W-:-:S04]  /*111a0*/  FADD.FTZ R0, -R0, -RZ ;  /* 0x800000ff00007221 */ /* 0x000fc80000010100 */
[----:B------:R-:W-:-:S07]  /*111b0*/  FFMA R15, R15, R0, R15 ;  /* 0x000000000f0f7223 */ /* 0x000fce000000000f */
.L_x_352:
[----:B------:R-:W-:Y:S05]  /*111c0*/  BSYNC B1 ;  /* 0x0000000000017941 */ /* 0x000fea0003800000 */
.L_x_350:
        /* <DEDUP_REMOVED lines=10> */
.L_x_354:
[----:B------:R-:W1:Y:S02]  /*11270*/  MUFU.RCP R18, R31 ;  /* 0x0000001f00127308 */ /* 0x000e640000001000 */
[----:B-1----:R-:W-:-:S04]  /*11280*/  FFMA R0, R31, R18, -1 ;  /* 0xbf8000001f007423 */ /* 0x002fc80000000012 */
[----:B------:R-:W-:-:S04]  /*11290*/  FADD.FTZ R3, -R0, -RZ ;  /* 0x800000ff00037221 */ /* 0x000fc80000010100 */
[----:B------:R-:W-:-:S07]  /*112a0*/  FFMA R18, R18, R3, R18 ;  /* 0x0000000312127223 */ /* 0x000fce0000000012 */
.L_x_355:
[----:B------:R-:W-:Y:S05]  /*112b0*/  BSYNC B1 ;  /* 0x0000000000017941 */ /* 0x000fea0003800000 */
.L_x_353:
        /* <DEDUP_REMOVED lines=10> */
.L_x_357:
[----:B------:R-:W1:Y:S02]  /*11360*/  MUFU.RCP R17, R22 ;  /* 0x0000001600117308 */ /* 0x000e640000001000 */
[----:B-1----:R-:W-:-:S04]  /*11370*/  FFMA R0, R22, R17, -1 ;  /* 0xbf80000016007423 */ /* 0x002fc80000000011 */
[----:B------:R-:W-:-:S04]  /*11380*/  FADD.FTZ R0, -R0, -RZ ;  /* 0x800000ff00007221 */ /* 0x000fc80000010100 */
[----:B------:R-:W-:-:S07]  /*11390*/  FFMA R17, R17, R0, R17 ;  /* 0x0000000011117223 */ /* 0x000fce0000000011 */
.L_x_358:
[----:B------:R-:W-:Y:S05]  /*113a0*/  BSYNC B1 ;  /* 0x0000000000017941 */ /* 0x000fea0003800000 */
.L_x_356:
        /* <DEDUP_REMOVED lines=10> */
.L_x_360:
[----:B------:R-:W1:Y:S02]  /*11450*/  MUFU.RCP R20, R19 ;  /* 0x0000001300147308 */ /* 0x000e640000001000 */
[----:B-1----:R-:W-:-:S04]  /*11460*/  FFMA R0, R19, R20, -1 ;  /* 0xbf80000013007423 */ /* 0x002fc80000000014 */
[----:B------:R-:W-:-:S04]  /*11470*/  FADD.FTZ R3, -R0, -RZ ;  /* 0x800000ff00037221 */ /* 0x000fc80000010100 */
[----:B------:R-:W-:-:S07]  /*11480*/  FFMA R20, R20, R3, R20 ;  /* 0x0000000314147223 */ /* 0x000fce0000000014 */
.L_x_361:
[----:B------:R-:W-:Y:S05]  /*11490*/  BSYNC B1 ;  /* 0x0000000000017941 */ /* 0x000fea0003800000 */
.L_x_359:
        /* <DEDUP_REMOVED lines=10> */
.L_x_363:
[----:B------:R-:W1:Y:S02]  /*11540*/  MUFU.RCP R19, R28 ;  /* 0x0000001c00137308 */ /* 0x000e640000001000 */
[----:B-1----:R-:W-:-:S04]  /*11550*/  FFMA R0, R28, R19, -1 ;  /* 0xbf8000001c007423 */ /* 0x002fc80000000013 */
[----:B------:R-:W-:-:S04]  /*11560*/  FADD.FTZ R0, -R0, -RZ ;  /* 0x800000ff00007221 */ /* 0x000fc80000010100 */
[----:B------:R-:W-:-:S07]  /*11570*/  FFMA R19, R19, R0, R19 ;  /* 0x0000000013137223 */ /* 0x000fce0000000013 */
.L_x_364:
[----:B------:R-:W-:Y:S05]  /*11580*/  BSYNC B1 ;  /* 0x0000000000017941 */ /* 0x000fea0003800000 */
.L_x_362:
        /* <DEDUP_REMOVED lines=10> */
.L_x_366:
[----:B------:R-:W1:Y:S02]  /*11630*/  MUFU.RCP R22, R39 ;  /* 0x0000002700167308 */ /* 0x000e640000001000 */
[----:B-1----:R-:W-:-:S04]  /*11640*/  FFMA R0, R39, R22, -1 ;  /* 0xbf80000027007423 */ /* 0x002fc80000000016 */
[----:B------:R-:W-:-:S04]  /*11650*/  FADD.FTZ R3, -R0, -RZ ;  /* 0x800000ff00037221 */ /* 0x000fc80000010100 */
[----:B------:R-:W-:-:S07]  /*11660*/  FFMA R22, R22, R3, R22 ;  /* 0x0000000316167223 */ /* 0x000fce0000000016 */
.L_x_367:
[----:B------:R-:W-:Y:S05]  /*11670*/  BSYNC B1 ;  /* 0x0000000000017941 */ /* 0x000fea0003800000 */
.L_x_365:
        /* <DEDUP_REMOVED lines=10> */
.L_x_369:
[----:B------:R-:W1:Y:S02]  /*11720*/  MUFU.RCP R21, R24 ;  /* 0x0000001800157308 */ /* 0x000e640000001000 */
[----:B-1----:R-:W-:-:S04]  /*11730*/  FFMA R0, R24, R21, -1 ;  /* 0xbf80000018007423 */ /* 0x002fc80000000015 */
[----:B------:R-:W-:-:S04]  /*11740*/  FADD.FTZ R0, -R0, -RZ ;  /* 0x800000ff00007221 */ /* 0x000fc80000010100 */
[----:B------:R-:W-:-:S07]  /*11750*/  FFMA R21, R21, R0, R21 ;  /* 0x0000000015157223 */ /* 0x000fce0000000015 */
.L_x_370:
[----:B------:R-:W-:Y:S05]  /*11760*/  BSYNC B1 ;  /* 0x0000000000017941 */ /* 0x000fea0003800000 */
.L_x_368:
        /* <DEDUP_REMOVED lines=10> */
.L_x_372:
[----:B------:R-:W1:Y:S02]  /*11810*/  MUFU.RCP R24, R23 ;  /* 0x0000001700187308 */ /* 0x000e640000001000 */
[----:B-1----:R-:W-:-:S04]  /*11820*/  FFMA R0, R23, R24, -1 ;  /* 0xbf80000017007423 */ /* 0x002fc80000000018 */
[----:B------:R-:W-:-:S04]  /*11830*/  FADD.FTZ R3, -R0, -RZ ;  /* 0x800000ff00037221 */ /* 0x000fc80000010100 */
[----:B------:R-:W-:-:S07]  /*11840*/  FFMA R24, R24, R3, R24 ;  /* 0x0000000318187223 */ /* 0x000fce0000000018 */
.L_x_373:
[----:B------:R-:W-:Y:S05]  /*11850*/  BSYNC B1 ;  /* 0x0000000000017941 */ /* 0x000fea0003800000 */
.L_x_371:
        /* <DEDUP_REMOVED lines=10> */
.L_x_375:
[----:B------:R-:W1:Y:S02]  /*11900*/  MUFU.RCP R23, R26 ;  /* 0x0000001a00177308 */ /* 0x000e640000001000 */
[----:B-1----:R-:W-:-:S04]  /*11910*/  FFMA R0, R26, R23, -1 ;  /* 0xbf8000001a007423 */ /* 0x002fc80000000017 */
[----:B------:R-:W-:-:S04]  /*11920*/  FADD.FTZ R0, -R0, -RZ ;  /* 0x800000ff00007221 */ /* 0x000fc80000010100 */
[----:B------:R-:W-:-:S07]  /*11930*/  FFMA R23, R23, R0, R23 ;  /* 0x0000000017177223 */ /* 0x000fce0000000017 */
.L_x_376:
[----:B------:R-:W-:Y:S05]  /*11940*/  BSYNC B1 ;  /* 0x0000000000017941 */ /* 0x000fea0003800000 */
.L_x_374:
        /* <DEDUP_REMOVED lines=10> */
.L_x_378:
[----:B------:R-:W1:Y:S02]  /*119f0*/  MUFU.RCP R26, R27 ;  /* 0x0000001b001a7308 */ /* 0x000e640000001000 */
[----:B-1----:R-:W-:-:S04]  /*11a00*/  FFMA R0, R27, R26, -1 ;  /* 0xbf8000001b007423 */ /* 0x002fc8000000001a */
[----:B------:R-:W-:-:S04]  /*11a10*/  FADD.FTZ R3, -R0, -RZ ;  /* 0x800000ff00037221 */ /* 0x000fc80000010100 */
[----:B------:R-:W-:-:S07]  /*11a20*/  FFMA R26, R26, R3, R26 ;  /* 0x000000031a1a7223 */ /* 0x000fce000000001a */
.L_x_379:
[----:B------:R-:W-:Y:S05]  /*11a30*/  BSYNC B1 ;  /* 0x0000000000017941 */ /* 0x000fea0003800000 */
.L_x_377:
        /* <DEDUP_REMOVED lines=10> */
.L_x_381:
[----:B------:R-:W1:Y:S02]  /*11ae0*/  MUFU.RCP R25, R30 ;  /* 0x0000001e00197308 */ /* 0x000e640000001000 */
[----:B-1----:R-:W-:-:S04]  /*11af0*/  FFMA R0, R30, R25, -1 ;  /* 0xbf8000001e007423 */ /* 0x002fc80000000019 */
[----:B------:R-:W-:-:S04]  /*11b00*/  FADD.FTZ R0, -R0, -RZ ;  /* 0x800000ff00007221 */ /* 0x000fc80000010100 */
[----:B------:R-:W-:-:S07]  /*11b10*/  FFMA R25, R25, R0, R25 ;  /* 0x0000000019197223 */ /* 0x000fce0000000019 */
.L_x_382:
[----:B------:R-:W-:Y:S05]  /*11b20*/  BSYNC B1 ;  /* 0x0000000000017941 */ /* 0x000fea0003800000 */
.L_x_380:
        /* <DEDUP_REMOVED lines=10> */
.L_x_384:
[----:B------:R-:W1:Y:S02]  /*11bd0*/  MUFU.RCP R28, R29 ;  /* 0x0000001d001c7308 */ /* 0x000e640000001000 */
[----:B-1----:R-:W-:-:S04]  /*11be0*/  FFMA R0, R29, R28, -1 ;  /* 0xbf8000001d007423 */ /* 0x002fc8000000001c */
[----:B------:R-:W-:-:S04]  /*11bf0*/  FADD.FTZ R3, -R0, -RZ ;  /* 0x800000ff00037221 */ /* 0x000fc80000010100 */
[----:B------:R-:W-:-:S07]  /*11c00*/  FFMA R28, R28, R3, R28 ;  /* 0x000000031c1c7223 */ /* 0x000fce000000001c */
.L_x_385:
[----:B------:R-:W-:Y:S05]  /*11c10*/  BSYNC B1 ;  /* 0x0000000000017941 */ /* 0x000fea0003800000 */
.L_x_383:
        /* <DEDUP_REMOVED lines=10> */
.L_x_387:
[----:B------:R-:W1:Y:S02]  /*11cc0*/  MUFU.RCP R27, R32 ;  /* 0x00000020001b7308 */ /* 0x000e640000001000 */
[----:B-1----:R-:W-:-:S04]  /*11cd0*/  FFMA R0, R32, R27, -1 ;  /* 0xbf80000020007423 */ /* 0x002fc8000000001b */
[----:B------:R-:W-:-:S04]  /*11ce0*/  FADD.FTZ R0, -R0, -RZ ;  /* 0x800000ff00007221 */ /* 0x000fc80000010100 */
[----:B------:R-:W-:-:S07]  /*11cf0*/  FFMA R27, R27, R0, R27 ;  /* 0x000000001b1b7223 */ /* 0x000fce000000001b */
.L_x_388:
[----:B------:R-:W-:Y:S05]  /*11d00*/  BSYNC B1 ;  /* 0x0000000000017941 */ /* 0x000fea0003800000 */
.L_x_386:
        /* <DEDUP_REMOVED lines=10> */
.L_x_390:
[----:B------:R-:W1:Y:S02]  /*11db0*/  MUFU.RCP R30, R43 ;  /* 0x0000002b001e7308 */ /* 0x000e640000001000 */
[----:B-1----:R-:W-:-:S04]  /*11dc0*/  FFMA R0, R43, R30, -1 ;  /* 0xbf8000002b007423 */ /* 0x002fc8000000001e */
[----:B------:R-:W-:-:S04]  /*11dd0*/  FADD.FTZ R3, -R0, -RZ ;  /* 0x800000ff00037221 */ /* 0x000fc80000010100 */
[----:B------:R-:W-:-:S07]  /*11de0*/  FFMA R30, R30, R3, R30 ;  /* 0x000000031e1e7223 */ /* 0x000fce000000001e */
.L_x_391:
[----:B------:R-:W-:Y:S05]  /*11df0*/  BSYNC B1 ;  /* 0x0000000000017941 */ /* 0x000fea0003800000 */
.L_x_389:
        /* <DEDUP_REMOVED lines=10> */
.L_x_393:
[----:B------:R-:W1:Y:S02]  /*11ea0*/  MUFU.RCP R29, R42 ;  /* 0x0000002a001d7308 */ /* 0x000e640000001000 */
[----:B-1----:R-:W-:-:S04]  /*11eb0*/  FFMA R0, R42, R29, -1 ;  /* 0xbf8000002a007423 */ /* 0x002fc8000000001d */
[----:B------:R-:W-:-:S04]  /*11ec0*/  FADD.FTZ R0, -R0, -RZ ;  /* 0x800000ff00007221 */ /* 0x000fc80000010100 */
[----:B------:R-:W-:-:S07]  /*11ed0*/  FFMA R29, R29, R0, R29 ;  /* 0x000000001d1d7223 */ /* 0x000fce000000001d */
.L_x_394:
[----:B------:R-:W-:Y:S05]  /*11ee0*/  BSYNC B1 ;  /* 0x0000000000017941 */ /* 0x000fea0003800000 */
.L_x_392:
        /* <DEDUP_REMOVED lines=9> */
.L_x_396:
[----:B------:R-:W1:Y:S02]  /*11f80*/  MUFU.RCP R0, R47 ;  /* 0x0000002f00007308 */ /* 0x000e640000001000 */
[----:B-1----:R-:W-:-:S04]  /*11f90*/  FFMA R3, R47, R0, -1 ;  /* 0xbf8000002f037423 */ /* 0x002fc80000000000 */
[----:B------:R-:W-:-:S04]  /*11fa0*/  FADD.FTZ R3, -R3, -RZ ;  /* 0x800000ff03037221 */ /* 0x000fc80000010100 */
[----:B------:R-:W-:-:S07]  /*11fb0*/  FFMA R0, R0, R3, R0 ;  /* 0x0000000300007223 */ /* 0x000fce0000000000 */
.L_x_397:
[----:B------:R-:W-:Y:S05]  /*11fc0*/  BSYNC B1 ;  /* 0x0000000000017941 */ /* 0x000fea0003800000 */
.L_x_395:
        /* <DEDUP_REMOVED lines=10> */
.L_x_398:
        /* <DEDUP_REMOVED lines=27> */
.L_x_400:
[----:B------:R-:W-:Y:S05]  /*12220*/  BSYNC B0 ;  /* 0x0000000000007941 */ /* 0x000fea0003800000 */
.L_x_399:
[----:B------:R-:W-:Y:S04]  /*12230*/  BSSY B0, `(.L_x_401) ;  /* 0x000003c000007945 */ /* 0x000fe80003800000 */
[----:B------:R-:W-:Y:S05]  /*12240*/  @P0 BRA `(.L_x_402) ;  /* 0x0000000000e80947 */ /* 0x000fea0003800000 */
[----:B------:R-:W2:Y:S02]  /*12250*/  LDL R0, [R1+0xcc] ;  /* 0x0000cc0001007983 */ /* 0x000ea40000100800 */
[----:B--2---:R-:W-:-:S13]  /*12260*/  ISETP.NE.AND P3, PT, R0, 0x3, PT ;  /* 0x000000030000780c */ /* 0x004fda0003f65270 */
[----:B------:R-:W-:Y:S05]  /*12270*/  @!P3 BRA `(.L_x_403) ;  /* 0x000000000004b947 */ /* 0x000fea0003800000 */
[----:B------:R-:W-:Y:S01]  /*12280*/  BPT.TRAP 0x1 ;  /* 0x000000040000795c */ /* 0x000fe20000300000 */
.L_x_403:
[----:B------:R-:W2:Y:S04]  /*12290*/  LDL R0, [R1+0xb4] ;  /* 0x0000b40001007983 */ /* 0x000ea80000100800 */
[----:B------:R-:W3:Y:S01]  /*122a0*/  LDL R3, [R1+0xb8] ;  /* 0x0000b80001037983 */ /* 0x000ee20000100800 */
[----:B------:R-:W-:Y:S01]  /*122b0*/  BSSY B1, `(.L_x_404) ;  /* 0x0000005000017945 */ /* 0x000fe20003800000 */
[----:B--2---:R-:W-:Y:S02]  /*122c0*/  LEA R0, R0, UR43, 0x3 ;  /* 0x0000002b00007c11 */ /* 0x004fe4000f8e18ff */
[----:B---3--:R-:W-:-:S04]  /*122d0*/  SHF.L.U32 R3, R3, 0x1f, RZ ;  /* 0x0000001f03037819 */ /* 0x008fc800000006ff */
[----:B------:R-:W1:Y:S02]  /*122e0*/  SYNCS.PHASECHK.TRANS64.TRYWAIT P2, [R0+URZ+0x80], R3 ;  /* 0x00008003000075a7 */ /* 0x000e64000804017f */
[----:B-1----:R-:W-:Y:S05]  /*122f0*/  @!P2 BRA `(.L_x_405) ;  /* 0x0000007c00a0a947 */ /* 0x002fea0003800000 */
.L_x_629:
[----:B------:R-:W-:Y:S05]  /*12300*/  BSYNC B1 ;  /* 0x0000000000017941 */ /* 0x000fea0003800000 */
.L_x_404:
        /* <DEDUP_REMOVED lines=18> */
.L_x_407:
[----:B------:R-:W-:Y:S05]  /*12430*/  BSYNC B1 ;  /* 0x0000000000017941 */ /* 0x000fea0003800000 */
.L_x_406:
        /* <DEDUP_REMOVED lines=8> */
.L_x_408:
        /* <DEDUP_REMOVED lines=19> */
.L_x_402:
[----:B------:R-:W-:Y:S05]  /*125f0*/  BSYNC B0 ;  /* 0x0000000000007941 */ /* 0x000fea0003800000 */
.L_x_401:
[----:B------:R-:W2:Y:S04]  /*12600*/  LDL.LU R3, [R1+0x34] ;  /* 0x0000340001037983 */ /* 0x000ea80000300800 */
[----:B-1----:R-:W3:Y:S04]  /*12610*/  LDL.LU R5, [R1+0x38] ;  /* 0x0000380001057983 */ /* 0x002ee80000300800 */
[----:B------:R-:W4:Y:S04]  /*12620*/  LDL.LU R26, [R1+0x3c] ;  /* 0x00003c00011a7983 */ /* 0x000f280000300800 */
[----:B------:R-:W5:Y:S04]  /*12630*/  LDL.LU R17, [R1+0x40] ;  /* 0x0000400001117983 */ /* 0x000f680000300800 */
[----:B------:R-:W5:Y:S04]  /*12640*/  LDL.LU R19, [R1+0x44] ;  /* 0x0000440001137983 */ /* 0x000f680000300800 */
[----:B------:R-:W5:Y:S04]  /*12650*/  LDL.LU R21, [R1+0x48] ;  /* 0x0000480001157983 */ /* 0x000f680000300800 */
[----:B------:R-:W5:Y:S04]  /*12660*/  LDL.LU R23, [R1+0x4c] ;  /* 0x00004c0001177983 */ /* 0x000f680000300800 */
[----:B------:R-:W5:Y:S04]  /*12670*/  LDL.LU R25, [R1+0x50] ;  /* 0x0000500001197983 */ /* 0x000f680000300800 */
[----:B------:R-:W5:Y:S01]  /*12680*/  LDL.LU R27, [R1+0x54] ;  /* 0x00005400011b7983 */ /* 0x000f620000300800 */
[----:B------:R-:W-:-:S02]  /*12690*/  F2FP.F16.E4M3.UNPACK_B R15, R8 ;  /* 0x00000008ff0f723e */ /* 0x000fc400020006ff */
[----:B------:R-:W-:Y:S01]  /*126a0*/  F2FP.F16.E4M3.UNPACK_B R0, R9 ;  /* 0x00000009ff00723e */ /* 0x000fe200020006ff */
[----:B------:R-:W5:Y:S02]  /*126b0*/  LDL.LU R24, [R1+0x58] ;  /* 0x0000580001187983 */ /* 0x000f640000300800 */
[--C-:B------:R-:W-:Y:S02]  /*126c0*/  HADD2.F32 R20, -RZ, R15.reuse.H0_H0 ;  /* 0x2000000fff147230 */ /* 0x100fe40000004100 */
[----:B------:R-:W-:Y:S02]  /*126d0*/  HADD2.F32 R22, -RZ, R15.H1_H1 ;  /* 0x3000000fff167230 */ /* 0x000fe40000004100 */
[--C-:B------:R-:W-:Y:S02]  /*126e0*/  HADD2.F32 R4, -RZ, R0.reuse.H0_H0 ;  /* 0x20000000ff047230 */ /* 0x100fe40000004100 */
[----:B------:R-:W-:Y:S01]  /*126f0*/  HADD2.F32 R18, -RZ, R0.H1_H1 ;  /* 0x30000000ff127230 */ /* 0x000fe20000004100 */
[----:B------:R-:W-:-:S02]  /*12700*/  MOV R46, 0x3bbb989d ;  /* 0x3bbb989d002e7802 */ /* 0x000fc40000000f00 */
[----:B------:R-:W-:Y:S02]  /*12710*/  MOV R48, 0x437c0000 ;  /* 0x437c000000307802 */ /* 0x000fe40000000f00 */
[----:B------:R-:W-:Y:S02]  /*12720*/  F2FP.F16.E4M3.UNPACK_B R28, R7.H1 ;  /* 0x00000007ff1c723e */ /* 0x000fe400030006ff */
[-C--:B------:R-:W-:Y:S02]  /*12730*/  F2FP.F16.E4M3.UNPACK_B R34, R6.reuse ;  /* 0x00000006ff22723e */ /* 0x080fe400020006ff */
[----:B------:R-:W-:Y:S01]  /*12740*/  F2FP.F16.E4M3.UNPACK_B R43, R6.H1 ;  /* 0x00000006ff2b723e */ /* 0x000fe200030006ff */
[----:B------:R-:W-:Y:S01]  /*12750*/  BSSY B1, `(.L_x_409) ;  /* 0x00000c3000017945 */ /* 0x000fe20003800000 */
[C---:B--2---:R-:W-:Y:S01]  /*12760*/  FMUL R3, R2.reuse, R3 ;  /* 0x0000000302037220 */ /* 0x044fe20000400000 */
[C---:B---3--:R-:W-:Y:S01]  /*12770*/  FMUL R5, R2.reuse, R5 ;  /* 0x0000000502057220 */ /* 0x048fe20000400000 */
[----:B----4-:R-:W-:-:S02]  /*12780*/  FMUL R15, R2, R26 ;  /* 0x0000001a020f7220 */ /* 0x010fc40000400000 */
[----:B------:R-:W2:Y:S04]  /*12790*/  LDL.LU R26, [R1+0x5c] ;  /* 0x00005c00011a7983 */ /* 0x000ea80000300800 */
[----:B------:R-:W3:Y:S04]  /*127a0*/  LDL.LU R35, [R1+0x60] ;  /* 0x0000600001237983 */ /* 0x000ee80000300800 */
[----:B------:R-:W4:Y:S04]  /*127b0*/  LDL.LU R32, [R1+0x64] ;  /* 0x0000640001207983 */ /* 0x000f280000300800 */
[----:B------:R-:W4:Y:S04]  /*127c0*/  LDL.LU R40, [R1+0x68] ;  /* 0x0000680001287983 */ /* 0x000f280000300800 */
[----:B------:R-:W4:Y:S04]  /*127d0*/  LDL.LU R38, [R1+0x6c] ;  /* 0x00006c0001267983 */ /* 0x000f280000300800 */
[----:B------:R-:W4:Y:S01]  /*127e0*/  LDL.LU R45, [R1+0x70] ;  /* 0x00007000012d7983 */ /* 0x000f220000300800 */
[----:B------:R-:W-:Y:S01]  /*127f0*/  F2FP.F16.E4M3.UNPACK_B R0, R9.H1 ;  /* 0x00000009ff00723e */ /* 0x000fe200030006ff */
[----:B-----5:R-:W-:Y:S01]  /*12800*/  FMUL R19, R2, R19 ;  /* 0x0000001302137220 */ /* 0x020fe20000400000 */
[----:B------:R-:W-:Y:S01]  /*12810*/  FFMA R3, R16, R4, R3 ;  /* 0x0000000410037223 */ /* 0x000fe20000000003 */
[----:B------:R-:W-:-:S02]  /*12820*/  FMUL R17, R2, R17 ;  /* 0x0000001102117220 */ /* 0x000fc40000400000 */
[--C-:B------:R-:W-:Y:S02]  /*12830*/  HADD2.F32 R4, -RZ, R0.reuse.H0_H0 ;  /* 0x20000000ff047230 */ /* 0x100fe40000004100 */
[C---:B------:R-:W-:Y:S01]  /*12840*/  FFMA R19, R16.reuse, R20, R19 ;  /* 0x0000001410137223 */ /* 0x040fe20000000013 */
[----:B------:R-:W-:Y:S02]  /*12850*/  HADD2.F32 R0, -RZ, R0.H1_H1 ;  /* 0x30000000ff007230 */ /* 0x000fe40000004100 */
[----:B------:R-:W-:Y:S01]  /*12860*/  FFMA R5, R16, R18, R5 ;  /* 0x0000001210057223 */ /* 0x000fe20000000005 */
[----:B------:R-:W-:Y:S01]  /*12870*/  FMUL R21, R2, R21 ;  /* 0x0000001502157220 */ /* 0x000fe20000400000 */
[----:B------:R-:W-:Y:S02]  /*12880*/  F2FP.F16.E4M3.UNPACK_B R20, R7 ;  /* 0x00000007ff14723e */ /* 0x000fe400020006ff */
[----:B------:R-:W-:Y:S01]  /*12890*/  F2FP.F16.E4M3.UNPACK_B R18, R8.H1 ;  /* 0x00000008ff12723e */ /* 0x000fe200030006ff */
[C---:B------:R-:W-:Y:S01]  /*128a0*/  FFMA R17, R16.reuse, R0, R17 ;  /* 0x0000000010117223 */ /* 0x040fe20000000011 */
[C---:B------:R-:W-:Y:S01]  /*128b0*/  FFMA R21, R16.reuse, R22, R21 ;  /* 0x0000001610157223 */ /* 0x040fe20000000015 */
[----:B------:R-:W-:Y:S01]  /*128c0*/  FFMA.SAT R0, -R3, R46, 0.5 ;  /* 0x3f00000003007423 */ /* 0x000fe2000000212e */
[----:B------:R-:W-:Y:S01]  /*128d0*/  FFMA R15, R16, R4, R15 ;  /* 0x00000004100f7223 */ /* 0x000fe2000000000f */
[----:B------:R-:W-:-:S02]  /*128e0*/  HADD2.F32 R22, -RZ, R20.H0_H0 ;  /* 0x20000014ff167230 */ /* 0x000fc40000004100 */
[C---:B------:R-:W-:Y:S01]  /*128f0*/  FMUL R27, R2.reuse, R27 ;  /* 0x0000001b021b7220 */ /* 0x040fe20000400000 */
[--C-:B------:R-:W-:Y:S02]  /*12900*/  HADD2.F32 R4, -RZ, R18.reuse.H0_H0 ;  /* 0x20000012ff047230 */ /* 0x100fe40000004100 */
[----:B------:R-:W-:Y:S01]  /*12910*/  FMUL R23, R2, R23 ;  /* 0x0000001702177220 */ /* 0x000fe20000400000 */
[----:B------:R-:W-:Y:S01]  /*12920*/  FFMA.RM R0, R0, R48, 12582913 ;  /* 0x4b40000100007423 */ /* 0x000fe20000004030 */
[C---:B------:R-:W-:Y:S01]  /*12930*/  FFMA R27, R16.reuse, R22, R27 ;  /* 0x00000016101b7223 */ /* 0x040fe2000000001b */
[----:B------:R-:W-:Y:S02]  /*12940*/  HADD2.F32 R18, -RZ, R18.H1_H1 ;  /* 0x30000012ff127230 */ /* 0x000fe40000004100 */
[----:B------:R-:W-:Y:S01]  /*12950*/  FFMA R23, R16, R4, R23 ;  /* 0x0000000410177223 */ /* 0x000fe20000000017 */
[----:B------:R-:W-:Y:S02]  /*12960*/  HADD2.F32 R22, -RZ, R20.H1_H1 ;  /* 0x30000014ff167230 */ /* 0x000fe40000004100 */
[C---:B------:R-:W-:Y:S01]  /*12970*/  FMUL R25, R2.reuse, R25 ;  /* 0x0000001902197220 */ /* 0x040fe20000400000 */
[----:B------:R-:W-:Y:S01]  /*12980*/  FMUL R29, R2, R24 ;  /* 0x00000018021d7220 */ /* 0x000fe20000400000 */
[----:B------:R-:W-:Y:S01]  /*12990*/  FADD R4, R0, -12583039 ;  /* 0xcb40007f00047421 */ /* 0x000fe20000000000 */
[----:B------:R-:W-:Y:S01]  /*129a0*/  FFMA.SAT R20, -R15, R46, 0.5 ;  /* 0x3f0000000f147423 */ /* 0x000fe2000000212e */
[C---:B------:R-:W-:Y:S01]  /*129b0*/  FFMA R25, R16.reuse, R18, R25 ;  /* 0x0000001210197223 */ /* 0x040fe20000000019 */
[----:B------:R-:W-:Y:S01]  /*129c0*/  FFMA R29, R16, R22, R29 ;  /* 0x00000016101d7223 */ /* 0x000fe2000000001d */
[----:B------:R-:W-:Y:S01]  /*129d0*/  FFMA R4, -R3, 1.4426950216293334961, -R4 ;  /* 0x3fb8aa3b03047823 */ /* 0x000fe20000000904 */
[----:B------:R-:W-:Y:S01]  /*129e0*/  FFMA.SAT R18, -R5, R46, 0.5 ;  /* 0x3f00000005127423 */ /* 0x000fe2000000212e */
[----:B------:R-:W-:-:S02]  /*129f0*/  FFMA.RM R22, R20, R48, 12582913 ;  /* 0x4b40000114167423 */ /* 0x000fc40000004030 */
[----:B------:R-:W-:Y:S01]  /*12a00*/  FFMA R4, -R3, 1.925963033500011079e-08, R4 ;  /* 0x32a5706003047823 */ /* 0x000fe20000000104 */
[----:B------:R-:W-:Y:S01]  /*12a10*/  FFMA.RM R18, R18, R48, 12582913 ;  /* 0x4b40000112127423 */ /* 0x000fe20000004030 */
[----:B------:R-:W-:Y:S01]  /*12a20*/  FADD R24, R22, -12583039 ;  /* 0xcb40007f16187421 */ /* 0x000fe20000000000 */
[----:B------:R-:W-:Y:S02]  /*12a30*/  HADD2.F32 R30, -RZ, R28.H0_H0 ;  /* 0x2000001cff1e7230 */ /* 0x000fe40000004100 */
[----:B------:R-:W-:Y:S01]  /*12a40*/  FADD R20, R18, -12583039 ;  /* 0xcb40007f12147421 */ /* 0x000fe20000000000 */
[----:B------:R-:W-:Y:S01]  /*12a50*/  FFMA R24, -R15, 1.4426950216293334961, -R24 ;  /* 0x3fb8aa3b0f187823 */ /* 0x000fe20000000918 */
[----:B------:R-:W-:Y:S02]  /*12a60*/  MUFU.EX2 R31, R4 ;  /* 0x00000004001f7308 */ /* 0x000fe40000000800 */
[----:B------:R-:W-:Y:S01]  /*12a70*/  FFMA R20, -R5, 1.4426950216293334961, -R20 ;  /* 0x3fb8aa3b05147823 */ /* 0x000fe20000000914 */
[----:B------:R-:W-:Y:S01]  /*12a80*/  FFMA R24, -R15, 1.925963033500011079e-08, R24 ;  /* 0x32a570600f187823 */ /* 0x000fe20000000118 */
[----:B------:R-:W-:-:S02]  /*12a90*/  FFMA.SAT R15, -R19, R46, 0.5 ;  /* 0x3f000000130f7423 */ /* 0x000fc4000000212e */
[----:B------:R-:W-:-:S04]  /*12aa0*/  FFMA R20, -R5, 1.925963033500011079e-08, R20 ;  /* 0x32a5706005147823 */ /* 0x000fc80000000114 */
[----:B------:R-:W1:Y:S01]  /*12ab0*/  MUFU.EX2 R33, R20 ;  /* 0x0000001400217308 */ /* 0x000e620000000800 */
[----:B------:R-:W-:Y:S01]  /*12ac0*/  HADD2.F32 R36, -RZ, R34.H0_H0 ;  /* 0x20000022ff247230 */ /* 0x000fe20000004100 */
[----:B------:R-:W-:Y:S02]  /*12ad0*/  SHF.L.U32 R0, R0, 0x17, RZ ;  /* 0x0000001700007819 */ /* 0x000fe400000006ff */
[----:B------:R-:W-:Y:S02]  /*12ae0*/  SHF.L.U32 R18, R18, 0x17, RZ ;  /* 0x0000001712127819 */ /* 0x000fe400000006ff */
[----:B------:R-:W-:-:S03]  /*12af0*/  SHF.L.U32 R22, R22, 0x17, RZ ;  /* 0x0000001716167819 */ /* 0x000fc600000006ff */
[----:B-1----:R-:W-:Y:S01]  /*12b00*/  FFMA R33, R18, R33, 1 ;  /* 0x3f80000012217423 */ /* 0x002fe20000000021 */
[----:B--2---:R-:W-:Y:S01]  /*12b10*/  FMUL R3, R2, R26 ;  /* 0x0000001a02037220 */ /* 0x004fe20000400000 */
[----:B------:R-:W-:-:S04]  /*12b20*/  FFMA.SAT R26, -R17, R46, 0.5 ;  /* 0x3f000000111a7423 */ /* 0x000fc8000000212e */
[----:B------:R-:W-:Y:S01]  /*12b30*/  FFMA.RM R26, R26, R48, 12582913 ;  /* 0x4b4000011a1a7423 */ /* 0x000fe20000004030 */
[----:B------:R-:W-:-:S03]  /*12b40*/  FFMA R3, R16, R30, R3 ;  /* 0x0000001e10037223 */ /* 0x000fc60000000003 */
[----:B------:R-:W-:Y:S01]  /*12b50*/  FADD R4, R26, -12583039 ;  /* 0xcb40007f1a047421 */ /* 0x000fe20000000000 */
[----:B------:R-:W-:Y:S02]  /*12b60*/  HADD2.F32 R30, -RZ, R28.H1_H1 ;  /* 0x3000001cff1e7230 */ /* 0x000fe40000004100 */
[----:B------:R-:W-:Y:S01]  /*12b70*/  FFMA.RM R28, R15, R48, 12582913 ;  /* 0x4b4000010f1c7423 */ /* 0x000fe20000004030 */
[----:B------:R-:W-:Y:S01]  /*12b80*/  FFMA R4, -R17, 1.4426950216293334961, -R4 ;  /* 0x3fb8aa3b11047823 */ /* 0x000fe20000000904 */
[----:B---3--:R-:W-:Y:S02]  /*12b90*/  FMUL R5, R2, R35 ;  /* 0x0000002302057220 */ /* 0x008fe40000400000 */
[----:B------:R-:W-:Y:S01]  /*12ba0*/  FADD R20, R28, -12583039 ;  /* 0xcb40007f1c147421 */ /* 0x000fe20000000000 */
[-C--:B------:R-:W-:Y:S01]  /*12bb0*/  FFMA.SAT R15, -R21, R46.reuse, 0.5 ;  /* 0x3f000000150f7423 */ /* 0x080fe2000000212e */
[----:B------:R-:W-:Y:S01]  /*12bc0*/  FFMA R4, -R17, 1.925963033500011079e-08, R4 ;  /* 0x32a5706011047823 */ /* 0x000fe20000000104 */
[----:B------:R-:W-:Y:S01]  /*12bd0*/  FFMA.SAT R17, -R23, R46, 0.5 ;  /* 0x3f00000017117423 */ /* 0x000fe2000000212e */
[----:B------:R1:W-:Y:S01]  /*12be0*/  MUFU.EX2 R35, R24 ;  /* 0x0000001800237308 */ /* 0x0003e20000000800 */
[----:B------:R-:W-:Y:S01]  /*12bf0*/  FFMA R5, R16, R30, R5 ;  /* 0x0000001e10057223 */ /* 0x000fe20000000005 */
[----:B------:R-:W-:Y:S01]  /*12c00*/  FFMA R20, -R19, 1.4426950216293334961, -R20 ;  /* 0x3fb8aa3b13147823 */ /* 0x000fe20000000914 */
[----:B------:R-:W-:Y:S01]  /*12c10*/  FFMA.RM R30, R15, R48, 12582913 ;  /* 0x4b4000010f1e7423 */ /* 0x000fe20000004030 */
[----:B----4-:R-:W-:-:S02]  /*12c20*/  FMUL R15, R2, R32 ;  /* 0x00000020020f7220 */ /* 0x010fc40000400000 */
[----:B------:R-:W-:Y:S01]  /*12c30*/  FFMA R20, -R19, 1.925963033500011079e-08, R20 ;  /* 0x32a5706013147823 */ /* 0x000fe20000000114 */
[----:B-1----:R-:W-:Y:S01]  /*12c40*/  FFMA.RM R24, R17, R48, 12582913 ;  /* 0x4b40000111187423 */ /* 0x002fe20000004030 */
[----:B------:R-:W-:Y:S01]  /*12c50*/  FFMA.SAT R17, -R25, R46, 0.5 ;  /* 0x3f00000019117423 */ /* 0x000fe2000000212e */
[----:B------:R-:W-:Y:S01]  /*12c60*/  FADD R32, R30, -12583039 ;  /* 0xcb40007f1e207421 */ /* 0x000fe20000000000 */
[----:B------:R-:W-:Y:S02]  /*12c70*/  HADD2.F32 R19, -RZ, R34.H1_H1 ;  /* 0x30000022ff137230 */ /* 0x000fe40000004100 */
[----:B------:R-:W-:Y:S01]  /*12c80*/  FFMA.RM R34, R17, R48, 12582913 ;  /* 0x4b40000111227423 */ /* 0x000fe20000004030 */
[----:B------:R-:W-:Y:S01]  /*12c90*/  FMUL R17, R2, R40 ;  /* 0x0000002802117220 */ /* 0x000fe20000400000 */
[----:B------:R1:W2:Y:S01]  /*12ca0*/  MUFU.EX2 R37, R4 ;  /* 0x0000000400257308 */ /* 0x0002a20000000800 */
[----:B------:R-:W-:Y:S02]  /*12cb0*/  FFMA R32, -R21, 1.4426950216293334961, -R32 ;  /* 0x3fb8aa3b15207823 */ /* 0x000fe40000000920 */
[----:B------:R-:W-:Y:S01]  /*12cc0*/  FFMA R17, R16, R19, R17 ;  /* 0x0000001310117223 */ /* 0x000fe20000000011 */
[-C--:B------:R-:W-:Y:S01]  /*12cd0*/  FFMA.SAT R19, -R27, R46.reuse, 0.5 ;  /* 0x3f0000001b137423 */ /* 0x080fe2000000212e */
[----:B------:R-:W-:Y:S01]  /*12ce0*/  FFMA R32, -R21, 1.925963033500011079e-08, R32 ;  /* 0x32a5706015207823 */ /* 0x000fe20000000120 */
[----:B-1----:R-:W-:Y:S01]  /*12cf0*/  FADD R4, R24, -12583039 ;  /* 0xcb40007f18047421 */ /* 0x002fe20000000000 */
[----:B------:R-:W-:Y:S01]  /*12d00*/  FFMA.SAT R21, -R29, R46, 0.5 ;  /* 0x3f0000001d157423 */ /* 0x000fe2000000212e */
[----:B------:R1:W-:Y:S02]  /*12d10*/  MUFU.EX2 R39, R20 ;  /* 0x0000001400277308 */ /* 0x0003e40000000800 */
[----:B------:R-:W-:Y:S01]  /*12d20*/  FFMA R4, -R23, 1.4426950216293334961, -R4 ;  /* 0x3fb8aa3b17047823 */ /* 0x000fe20000000904 */
[----:B------:R-:W-:Y:S01]  /*12d30*/  FFMA R15, R16, R36, R15 ;  /* 0x00000024100f7223 */ /* 0x000fe2000000000f */
[----:B------:R-:W-:-:S02]  /*12d40*/  FADD R36, R34, -12583039 ;  /* 0xcb40007f22247421 */ /* 0x000fc40000000000 */
[----:B------:R-:W-:Y:S01]  /*12d50*/  FFMA R4, -R23, 1.925963033500011079e-08, R4 ;  /* 0x32a5706017047823 */ /* 0x000fe20000000104 */
[----:B-1----:R-:W-:Y:S01]  /*12d60*/  FFMA.RM R20, R19, R48, 12582913 ;  /* 0x4b40000113147423 */ /* 0x002fe20000004030 */
[----:B------:R-:W-:Y:S01]  /*12d70*/  FMUL R19, R2, R38 ;  /* 0x0000002602137220 */ /* 0x000fe20000400000 */
[----:B------:R-:W-:Y:S01]  /*12d80*/  FFMA.RM R38, R21, R48, 12582913 ;  /* 0x4b40000115267423 */ /* 0x000fe20000004030 */
[----:B------:R-:W-:Y:S01]  /*12d90*/  FFMA.SAT R21, -R5, R46, 0.5 ;  /* 0x3f00000005157423 */ /* 0x000fe2000000212e */
[----:B------:R-:W-:Y:S01]  /*12da0*/  FFMA R36, -R25, 1.4426950216293334961, -R36 ;  /* 0x3fb8aa3b19247823 */ /* 0x000fe20000000924 */
[----:B------:R1:W-:Y:S02]  /*12db0*/  MUFU.EX2 R23, R4 ;  /* 0x0000000400177308 */ /* 0x0003e40000000800 */
[----:B------:R-:W-:Y:S01]  /*12dc0*/  FFMA.RM R42, R21, R48, 12582913 ;  /* 0x4b400001152a7423 */ /* 0x000fe20000004030 */
[----:B------:R-:W-:Y:S01]  /*12dd0*/  FFMA R36, -R25, 1.925963033500011079e-08, R36 ;  /* 0x32a5706019247823 */ /* 0x000fe20000000124 */
[----:B------:R-:W-:-:S04]  /*12de0*/  HADD2.F32 R40, -RZ, R43.H0_H0 ;  /* 0x2000002bff287230 */ /* 0x000fc80000004100 */
[----:B------:R3:W-:Y:S01]  /*12df0*/  MUFU.EX2 R41, R32 ;  /* 0x0000002000297308 */ /* 0x0007e20000000800 */
[----:B-1----:R-:W-:Y:S01]  /*12e00*/  FFMA.SAT R4, -R3, R46, 0.5 ;  /* 0x3f00000003047423 */ /* 0x002fe2000000212e */
[----:B------:R-:W-:Y:S02]  /*12e10*/  HADD2.F32 R43, -RZ, R43.H1_H1 ;  /* 0x3000002bff2b7230 */ /* 0x000fe40000004100 */
[----:B------:R-:W-:Y:S01]  /*12e20*/  FADD R44, R42, -12583039 ;  /* 0xcb40007f2a2c7421 */ /* 0x000fe20000000000 */
[----:B------:R-:W-:Y:S01]  /*12e30*/  FMUL R21, R2, R45 ;  /* 0x0000002d02157220 */ /* 0x000fe20000400000 */
[----:B------:R-:W-:Y:S01]  /*12e40*/  FFMA.RM R4, R4, R48, 12582913 ;  /* 0x4b40000104047423 */ /* 0x000fe20000004030 */
[----:B---3--:R-:W-:Y:S01]  /*12e50*/  FADD R32, R20, -12583039 ;  /* 0xcb40007f14207421 */ /* 0x008fe20000000000 */
[----:B------:R1:W-:Y:S01]  /*12e60*/  MUFU.EX2 R25, R36 ;  /* 0x0000002400197308 */ /* 0x0003e20000000800 */
[----:B------:R-:W-:Y:S02]  /*12e70*/  FFMA R44, -R5, 1.4426950216293334961, -R44 ;  /* 0x3fb8aa3b052c7823 */ /* 0x000fe4000000092c */
[C---:B------:R-:W-:Y:S01]  /*12e80*/  FFMA R32, -R27.reuse, 1.4426950216293334961, -R32 ;  /* 0x3fb8aa3b1b207823 */ /* 0x040fe20000000920 */
[C---:B------:R-:W-:Y:S01]  /*12e90*/  FFMA R19, R16.reuse, R40, R19 ;  /* 0x0000002810137223 */ /* 0x040fe20000000013 */
[----:B------:R-:W-:Y:S01]  /*12ea0*/  FFMA R21, R16, R43, R21 ;  /* 0x0000002b10157223 */ /* 0x000fe20000000015 */
[----:B------:R-:W-:Y:S01]  /*12eb0*/  FADD R40, R38, -12583039 ;  /* 0xcb40007f26287421 */ /* 0x000fe20000000000 */
[----:B------:R-:W-:Y:S01]  /*12ec0*/  FFMA R32, -R27, 1.925963033500011079e-08, R32 ;  /* 0x32a570601b207823 */ /* 0x000fe20000000120 */
[----:B-1----:R-:W-:Y:S01]  /*12ed0*/  FADD R36, R4, -12583039 ;  /* 0xcb40007f04247421 */ /* 0x002fe20000000000 */
[----:B------:R-:W-:Y:S01]  /*12ee0*/  FFMA R44, -R5, 1.925963033500011079e-08, R44 ;  /* 0x32a57060052c7823 */ /* 0x000fe2000000012c */
[-C--:B------:R-:W-:Y:S01]  /*12ef0*/  FFMA.SAT R5, -R17, R46.reuse, 0.5 ;  /* 0x3f00000011057423 */ /* 0x080fe2000000212e */
[-C--:B------:R-:W-:Y:S01]  /*12f00*/  FFMA.SAT R45, -R19, R46.reuse, 0.5 ;  /* 0x3f000000132d7423 */ /* 0x080fe2000000212e */
[----:B------:R-:W-:Y:S01]  /*12f10*/  FFMA R36, -R3, 1.4426950216293334961, -R36 ;  /* 0x3fb8aa3b03247823 */ /* 0x000fe20000000924 */
[----:B------:R-:W-:Y:S01]  /*12f20*/  FFMA.SAT R47, -R21, R46, 0.5 ;  /* 0x3f000000152f7423 */ /* 0x000fe2000000212e */
[----:B------:R-:W-:Y:S01]  /*12f30*/  FFMA R40, -R29, 1.4426950216293334961, -R40 ;  /* 0x3fb8aa3b1d287823 */ /* 0x000fe20000000928 */
[----:B------:R1:W3:Y:S01]  /*12f40*/  MUFU.EX2 R27, R32 ;  /* 0x00000020001b7308 */ /* 0x0002e20000000800 */
[----:B------:R-:W-:Y:S01]  /*12f50*/  FFMA R36, -R3, 1.925963033500011079e-08, R36 ;  /* 0x32a5706003247823 */ /* 0x000fe20000000124 */
[-C--:B------:R-:W-:Y:S01]  /*12f60*/  FFMA.RM R43, R5, R48.reuse, 12582913 ;  /* 0x4b400001052b7423 */ /* 0x080fe20000004030 */
[-C--:B------:R-:W-:Y:S01]  /*12f70*/  FFMA.RM R45, R45, R48.reuse, 12582913 ;  /* 0x4b4000012d2d7423 */ /* 0x080fe20000004030 */
[----:B------:R-:W-:Y:S01]  /*12f80*/  FFMA.RM R47, R47, R48, 12582913 ;  /* 0x4b4000012f2f7423 */ /* 0x000fe20000004030 */
[----:B------:R-:W-:Y:S01]  /*12f90*/  FFMA R40, -R29, 1.925963033500011079e-08, R40 ;  /* 0x32a570601d287823 */ /* 0x000fe20000000128 */
[----:B-1----:R-:W-:-:S02]  /*12fa0*/  FFMA.SAT R32, -R15, R46, 0.5 ;  /* 0x3f0000000f207423 */ /* 0x002fc4000000212e */
[----:B------:R1:W-:Y:S01]  /*12fb0*/  MUFU.EX2 R3, R36 ;  /* 0x0000002400037308 */ /* 0x0003e20000000800 */
[----:B------:R-:W-:Y:S01]  /*12fc0*/  FADD R46, R43, -12583039 ;  /* 0xcb40007f2b2e7421 */ /* 0x000fe20000000000 */
[----:B------:R-:W-:Y:S01]  /*12fd0*/  FFMA.RM R32, R32, R48, 12582913 ;  /* 0x4b40000120207423 */ /* 0x000fe20000004030 */
[----:B------:R-:W-:Y:S02]  /*12fe0*/  FADD R48, R47, -12583039 ;  /* 0xcb40007f2f307421 */ /* 0x000fe40000000000 */
[----:B------:R-:W-:-:S03]  /*12ff0*/  FFMA R46, -R17, 1.4426950216293334961, -R46 ;  /* 0x3fb8aa3b112e7823 */ /* 0x000fc6000000092e */
        /* <DEDUP_REMOVED lines=34> */
[----:B------:R-:W-:Y:S01]  /*13220*/  FFMA R41, R30, R41, 1 ;  /* 0x3f8000001e297423 */ /* 0x000fe20000000029 */
[----:B-----5:R-:W-:Y:S01]  /*13230*/  FFMA R27, R42, R5, 1 ;  /* 0x3f8000002a1b7423 */ /* 0x020fe20000000005 */
        /* <DEDUP_REMOVED lines=16> */
.L_x_410:
[----:B------:R-:W1:Y:S02]  /*13340*/  MUFU.RCP R15, R44 ;  /* 0x0000002c000f7308 */ /* 0x000e640000001000 */
[----:B-1----:R-:W-:-:S04]  /*13350*/  FFMA R0, R44, R15, -1 ;  /* 0xbf8000002c007423 */ /* 0x002fc8000000000f */
[----:B------:R-:W-:-:S04]  /*13360*/  FADD.FTZ R0, -R0, -RZ ;  /* 0x800000ff00007221 */ /* 0x000fc80000010100 */
[----:B------:R-:W-:-:S07]  /*13370*/  FFMA R15, R15, R0, R15 ;  /* 0x000000000f0f7223 */ /* 0x000fce000000000f */
.L_x_411:
[----:B------:R-:W-:Y:S05]  /*13380*/  BSYNC B1 ;  /* 0x0000000000017941 */ /* 0x000fea0003800000 */
.L_x_409:
        /* <DEDUP_REMOVED lines=10> */
.L_x_413:
[----:B------:R-:W1:Y:S02]  /*13430*/  MUFU.RCP R18, R33 ;  /* 0x0000002100127308 */ /* 0x000e640000001000 */
[----:B-1----:R-:W-:-:S04]  /*13440*/  FFMA R0, R33, R18, -1 ;  /* 0xbf80000021007423 */ /* 0x002fc80000000012 */
[----:B------:R-:W-:-:S04]  /*13450*/  FADD.FTZ R3, -R0, -RZ ;  /* 0x800000ff00037221 */ /* 0x000fc80000010100 */
[----:B------:R-:W-:-:S07]  /*13460*/  FFMA R18, R18, R3, R18 ;  /* 0x0000000312127223 */ /* 0x000fce0000000012 */
.L_x_414:
[----:B------:R-:W-:Y:S05]  /*13470*/  BSYNC B1 ;  /* 0x0000000000017941 */ /* 0x000fea0003800000 */
.L_x_412:
        /* <DEDUP_REMOVED lines=10> */
.L_x_416:
[----:B------:R-:W1:Y:S02]  /*13520*/  MUFU.RCP R17, R22 ;  /* 0x0000001600117308 */ /* 0x000e640000001000 */
[----:B-1----:R-:W-:-:S04]  /*13530*/  FFMA R0, R22, R17, -1 ;  /* 0xbf80000016007423 */ /* 0x002fc80000000011 */
[----:B------:R-:W-:-:S04]  /*13540*/  FADD.FTZ R0, -R0, -RZ ;  /* 0x800000ff00007221 */ /* 0x000fc80000010100 */
[----:B------:R-:W-:-:S07]  /*13550*/  FFMA R17, R17, R0, R17 ;  /* 0x0000000011117223 */ /* 0x000fce0000000011 */
.L_x_417:
[----:B------:R-:W-:Y:S05]  /*13560*/  BSYNC B1 ;  /* 0x0000000000017941 */ /* 0x000fea0003800000 */
.L_x_415:
        /* <DEDUP_REMOVED lines=10> */
.L_x_419:
[----:B------:R-:W1:Y:S02]  /*13610*/  MUFU.RCP R20, R19 ;  /* 0x0000001300147308 */ /* 0x000e640000001000 */
[----:B-1----:R-:W-:-:S04]  /*13620*/  FFMA R0, R19, R20, -1 ;  /* 0xbf80000013007423 */ /* 0x002fc80000000014 */
[----:B------:R-:W-:-:S04]  /*13630*/  FADD.FTZ R3, -R0, -RZ ;  /* 0x800000ff00037221 */ /* 0x000fc80000010100 */
[----:B------:R-:W-:-:S07]  /*13640*/  FFMA R20, R20, R3, R20 ;  /* 0x0000000314147223 */ /* 0x000fce0000000014 */
.L_x_420:
[----:B------:R-:W-:Y:S05]  /*13650*/  BSYNC B1 ;  /* 0x0000000000017941 */ /* 0x000fea0003800000 */
.L_x_418:
        /* <DEDUP_REMOVED lines=10> */
.L_x_422:
[----:B------:R-:W1:Y:S02]  /*13700*/  MUFU.RCP R19, R28 ;  /* 0x0000001c00137308 */ /* 0x000e640000001000 */
[----:B-1----:R-:W-:-:S04]  /*13710*/  FFMA R0, R28, R19, -1 ;  /* 0xbf8000001c007423 */ /* 0x002fc80000000013 */
[----:B------:R-:W-:-:S04]  /*13720*/  FADD.FTZ R0, -R0, -RZ ;  /* 0x800000ff00007221 */ /* 0x000fc80000010100 */
[----:B------:R-:W-:-:S07]  /*13730*/  FFMA R19, R19, R0, R19 ;  /* 0x0000000013137223 */ /* 0x000fce0000000013 */
.L_x_423:
[----:B------:R-:W-:Y:S05]  /*13740*/  BSYNC B1 ;  /* 0x0000000000017941 */ /* 0x000fea0003800000 */
.L_x_421:
        /* <DEDUP_REMOVED lines=10> */
.L_x_425:
[----:B------:R-:W1:Y:S02]  /*137f0*/  MUFU.RCP R22, R41 ;  /* 0x0000002900167308 */ /* 0x000e640000001000 */
[----:B-1----:R-:W-:-:S04]  /*13800*/  FFMA R0, R41, R22, -1 ;  /* 0xbf80000029007423 */ /* 0x002fc80000000016 */
[----:B------:R-:W-:-:S04]  /*13810*/  FADD.FTZ R3, -R0, -RZ ;  /* 0x800000ff00037221 */ /* 0x000fc80000010100 */
[----:B------:R-:W-:-:S07]  /*13820*/  FFMA R22, R22, R3, R22 ;  /* 0x0000000316167223 */ /* 0x000fce0000000016 */
.L_x_426:
[----:B------:R-:W-:Y:S05]  /*13830*/  BSYNC B1 ;  /* 0x0000000000017941 */ /* 0x000fea0003800000 */
.L_x_424:
        /* <DEDUP_REMOVED lines=10> */
.L_x_428:
[----:B------:R-:W1:Y:S02]  /*138e0*/  MUFU.RCP R21, R24 ;  /* 0x0000001800157308 */ /* 0x000e640000001000 */
[----:B-1----:R-:W-:-:S04]  /*138f0*/  FFMA R0, R24, R21, -1 ;  /* 0xbf80000018007423 */ /* 0x002fc80000000015 */
[----:B------:R-:W-:-:S04]  /*13900*/  FADD.FTZ R0, -R0, -RZ ;  /* 0x800000ff00007221 */ /* 0x000fc80000010100 */
[----:B------:R-:W-:-:S07]  /*13910*/  FFMA R21, R21, R0, R21 ;  /* 0x0000000015157223 */ /* 0x000fce0000000015 */
.L_x_429:
[----:B------:R-:W-:Y:S05]  /*13920*/  BSYNC B1 ;  /* 0x0000000000017941 */ /* 0x000fea0003800000 */
.L_x_427:
        /* <DEDUP_REMOVED lines=10> */
.L_x_431:
[----:B------:R-:W1:Y:S02]  /*139d0*/  MUFU.RCP R24, R25 ;  /* 0x0000001900187308 */ /* 0x000e640000001000 */
[----:B-1----:R-:W-:-:S04]  /*139e0*/  FFMA R0, R25, R24, -1 ;  /* 0xbf80000019007423 */ /* 0x002fc80000000018 */
[----:B------:R-:W-:-:S04]  /*139f0*/  FADD.FTZ R3, -R0, -RZ ;  /* 0x800000ff00037221 */ /* 0x000fc80000010100 */
[----:B------:R-:W-:-:S07]  /*13a00*/  FFMA R24, R24, R3, R24 ;  /* 0x0000000318187223 */ /* 0x000fce0000000018 */
.L_x_432:
[----:B------:R-:W-:Y:S05]  /*13a10*/  BSYNC B1 ;  /* 0x0000000000017941 */ /* 0x000fea0003800000 */
.L_x_430:
        /* <DEDUP_REMOVED lines=10> */
.L_x_434:
[----:B------:R-:W1:Y:S02]  /*13ac0*/  MUFU.RCP R23, R26 ;  /* 0x0000001a00177308 */ /* 0x000e640000001000 */
[----:B-1----:R-:W-:-:S04]  /*13ad0*/  FFMA R0, R26, R23, -1 ;  /* 0xbf8000001a007423 */ /* 0x002fc80000000017 */
[----:B------:R-:W-:-:S04]  /*13ae0*/  FADD.FTZ R0, -R0, -RZ ;  /* 0x800000ff00007221 */ /* 0x000fc80000010100 */
[----:B------:R-:W-:-:S07]  /*13af0*/  FFMA R23, R23, R0, R23 ;  /* 0x0000000017177223 */ /* 0x000fce0000000017 */
.L_x_435:
[----:B------:R-:W-:Y:S05]  /*13b00*/  BSYNC B1 ;  /* 0x0000000000017941 */ /* 0x000fea0003800000 */
.L_x_433:
        /* <DEDUP_REMOVED lines=10> */
.L_x_437:
[----:B------:R-:W1:Y:S02]  /*13bb0*/  MUFU.RCP R26, R29 ;  /* 0x0000001d001a7308 */ /* 0x000e640000001000 */
[----:B-1----:R-:W-:-:S04]  /*13bc0*/  FFMA R0, R29, R26, -1 ;  /* 0xbf8000001d007423 */ /* 0x002fc8000000001a */
[----:B------:R-:W-:-:S04]  /*13bd0*/  FADD.FTZ R3, -R0, -RZ ;  /* 0x800000ff00037221 */ /* 0x000fc80000010100 */
[----:B------:R-:W-:-:S07]  /*13be0*/  FFMA R26, R26, R3, R26 ;  /* 0x000000031a1a7223 */ /* 0x000fce000000001a */
.L_x_438:
[----:B------:R-:W-:Y:S05]  /*13bf0*/  BSYNC B1 ;  /* 0x0000000000017941 */ /* 0x000fea0003800000 */
.L_x_436:
        /* <DEDUP_REMOVED lines=10> */
.L_x_440:
[----:B------:R-:W1:Y:S02]  /*13ca0*/  MUFU.RCP R25, R30 ;  /* 0x0000001e00197308 */ /* 0x000e640000001000 */
[----:B-1----:R-:W-:-:S04]  /*13cb0*/  FFMA R0, R30, R25, -1 ;  /* 0xbf8000001e007423 */ /* 0x002fc80000000019 */
[----:B------:R-:W-:-:S04]  /*13cc0*/  FADD.FTZ R0, -R0, -RZ ;  /* 0x800000ff00007221 */ /* 0x000fc80000010100 */
[----:B------:R-:W-:-:S07]  /*13cd0*/  FFMA R25, R25, R0, R25 ;  /* 0x0000000019197223 */ /* 0x000fce0000000019 */
.L_x_441:
[----:B------:R-:W-:Y:S05]  /*13ce0*/  BSYNC B1 ;  /* 0x0000000000017941 */ /* 0x000fea0003800000 */
.L_x_439:
        /* <DEDUP_REMOVED lines=10> */
.L_x_443:
[----:B------:R-:W1:Y:S02]  /*13d90*/  MUFU.RCP R28, R27 ;  /* 0x0000001b001c7308 */ /* 0x000e640000001000 */
[----:B-1----:R-:W-:-:S04]  /*13da0*/  FFMA R0, R27, R28, -1 ;  /* 0xbf8000001b007423 */ /* 0x002fc8000000001c */
[----:B------:R-:W-:-:S04]  /*13db0*/  FADD.FTZ R3, -R0, -RZ ;  /* 0x800000ff00037221 */ /* 0x000fc80000010100 */
[----:B------:R-:W-:-:S07]  /*13dc0*/  FFMA R28, R28, R3, R28 ;  /* 0x000000031c1c7223 */ /* 0x000fce000000001c */
.L_x_444:
[----:B------:R-:W-:Y:S05]  /*13dd0*/  BSYNC B1 ;  /* 0x0000000000017941 */ /* 0x000fea0003800000 */
.L_x_442:
        /* <DEDUP_REMOVED lines=10> */
.L_x_446:
[----:B------:R-:W1:Y:S02]  /*13e80*/  MUFU.RCP R27, R32 ;  /* 0x00000020001b7308 */ /* 0x000e640000001000 */
[----:B-1----:R-:W-:-:S04]  /*13e90*/  FFMA R0, R32, R27, -1 ;  /* 0xbf80000020007423 */ /* 0x002fc8000000001b */
[----:B------:R-:W-:-:S04]  /*13ea0*/  FADD.FTZ R0, -R0, -RZ ;  /* 0x800000ff00007221 */ /* 0x000fc80000010100 */
[----:B------:R-:W-:-:S07]  /*13eb0*/  FFMA R27, R27, R0, R27 ;  /* 0x000000001b1b7223 */ /* 0x000fce000000001b */
.L_x_447:
[----:B------:R-:W-:Y:S05]  /*13ec0*/  BSYNC B1 ;  /* 0x0000000000017941 */ /* 0x000fea0003800000 */
.L_x_445:
        /* <DEDUP_REMOVED lines=10> */
.L_x_449:
[----:B------:R-:W1:Y:S02]  /*13f70*/  MUFU.RCP R30, R43 ;  /* 0x0000002b001e7308 */ /* 0x000e640000001000 */
[----:B-1----:R-:W-:-:S04]  /*13f80*/  FFMA R0, R43, R30, -1 ;  /* 0xbf8000002b007423 */ /* 0x002fc8000000001e */
[----:B------:R-:W-:-:S04]  /*13f90*/  FADD.FTZ R3, -R0, -RZ ;  /* 0x800000ff00037221 */ /* 0x000fc80000010100 */
[----:B------:R-:W-:-:S07]  /*13fa0*/  FFMA R30, R30, R3, R30 ;  /* 0x000000031e1e7223 */ /* 0x000fce000000001e */
.L_x_450:
[----:B------:R-:W-:Y:S05]  /*13fb0*/  BSYNC B1 ;  /* 0x0000000000017941 */ /* 0x000fea0003800000 */
.L_x_448:
        /* <DEDUP_REMOVED lines=10> */
.L_x_452:
[----:B------:R-:W1:Y:S02]  /*14060*/  MUFU.RCP R29, R42 ;  /* 0x0000002a001d7308 */ /* 0x000e640000001000 */
[----:B-1----:R-:W-:-:S04]  /*14070*/  FFMA R0, R42, R29, -1 ;  /* 0xbf8000002a007423 */ /* 0x002fc8000000001d */
[----:B------:R-:W-:-:S04]  /*14080*/  FADD.FTZ R0, -R0, -RZ ;  /* 0x800000ff00007221 */ /* 0x000fc80000010100 */
[----:B------:R-:W-:-:S07]  /*14090*/  FFMA R29, R29, R0, R29 ;  /* 0x000000001d1d7223 */ /* 0x000fce000000001d */
.L_x_453:
[----:B------:R-:W-:Y:S05]  /*140a0*/  BSYNC B1 ;  /* 0x0000000000017941 */ /* 0x000fea0003800000 */
.L_x_451:
        /* <DEDUP_REMOVED lines=9> */
.L_x_455:
[----:B------:R-:W1:Y:S02]  /*14140*/  MUFU.RCP R0, R47 ;  /* 0x0000002f00007308 */ /* 0x000e640000001000 */
[----:B-1----:R-:W-:-:S04]  /*14150*/  FFMA R3, R47, R0, -1 ;  /* 0xbf8000002f037423 */ /* 0x002fc80000000000 */
[----:B------:R-:W-:-:S04]  /*14160*/  FADD.FTZ R3, -R3, -RZ ;  /* 0x800000ff03037221 */ /* 0x000fc80000010100 */
[----:B------:R-:W-:-:S07]  /*14170*/  FFMA R0, R0, R3, R0 ;  /* 0x0000000300007223 */ /* 0x000fce0000000000 */
.L_x_456:
[----:B------:R-:W-:Y:S05]  /*14180*/  BSYNC B1 ;  /* 0x0000000000017941 */ /* 0x000fea0003800000 */
.L_x_454:
        /* <DEDUP_REMOVED lines=10> */
.L_x_457:
        /* <DEDUP_REMOVED lines=27> */
.L_x_459:
[----:B------:R-:W-:Y:S05]  /*143e0*/  BSYNC B0 ;  /* 0x0000000000007941 */ /* 0x000fea0003800000 */
.L_x_458:
[----:B------:R-:W-:Y:S04]  /*143f0*/  BSSY B0, `(.L_x_460) ;  /* 0x0000033000007945 */ /* 0x000fe80003800000 */
[----:B------:R-:W-:Y:S05]  /*14400*/  @P0 BRA `(.L_x_461) ;  /* 0x0000000000c40947 */ /* 0x000fea0003800000 */
[----:B------:R-:W2:Y:S02]  /*14410*/  LDL R0, [R1+0xcc] ;  /* 0x0000cc0001007983 */ /* 0x000ea40000100800 */
[----:B--2---:R-:W-:-:S13]  /*14420*/  ISETP.NE.AND P2, PT, R0, 0x3, PT ;  /* 0x000000030000780c */ /* 0x004fda0003f45270 */
[----:B------:R-:W-:Y:S05]  /*14430*/  @!P2 BRA `(.L_x_462) ;  /* 0x000000000004a947 */ /* 0x000fea0003800000 */
[----:B------:R-:W-:Y:S01]  /*14440*/  BPT.TRAP 0x1 ;  /* 0x000000040000795c */ /* 0x000fe20000300000 */
.L_x_462:
[----:B------:R-:W2:Y:S04]  /*14450*/  LDL.LU R0, [R1+0xb8] ;  /* 0x0000b80001007983 */ /* 0x000ea80000300800 */
[----:B------:R-:W3:Y:S01]  /*14460*/  LDL R3, [R1+0xb4] ;  /* 0x0000b40001037983 */ /* 0x000ee20000100800 */
[----:B------:R-:W-:Y:S01]  /*14470*/  BSSY B1, `(.L_x_463) ;  /* 0x0000005000017945 */ /* 0x000fe20003800000 */
[----:B--2---:R-:W-:Y:S02]  /*14480*/  SHF.L.U32 R0, R0, 0x1f, RZ ;  /* 0x0000001f00007819 */ /* 0x004fe400000006ff */
[----:B---3--:R-:W-:-:S04]  /*14490*/  LEA R3, R3, UR43, 0x3 ;  /* 0x0000002b03037c11 */ /* 0x008fc8000f8e18ff */
[----:B------:R-:W1:Y:S02]  /*144a0*/  SYNCS.PHASECHK.TRANS64.TRYWAIT P0, [R3+URZ+0x80], R0 ;  /* 0x00008000030075a7 */ /* 0x000e64000800017f */
[----:B-1----:R-:W-:Y:S05]  /*144b0*/  @!P0 BRA `(.L_x_464) ;  /* 0x0000005c00448947 */ /* 0x002fea0003800000 */
.L_x_630:
[----:B------:R-:W-:Y:S05]  /*144c0*/  BSYNC B1 ;  /* 0x0000000000017941 */ /* 0x000fea0003800000 */
.L_x_463:
[----:B------:R-:W-:Y:S04]  /*144d0*/  BSSY B1, `(.L_x_465) ;  /* 0x0000012000017945 */ /* 0x000fe80003800000 */
[----:B------:R-:W-:Y:S05]  /*144e0*/  @P1 BRA `(.L_x_466) ;  /* 0x0000000000401947 */ /* 0x000fea0003800000 */
[----:B------:R-:W1:Y:S02]  /*144f0*/  LDL.LU R4, [R1+0xb4] ;  /* 0x0000b40001047983 */ /* 0x000e640000300800 */
[----:B-1----:R-:W-:-:S04]  /*14500*/  LEA R0, R4, R10, 0xc ;  /* 0x0000000a04007211 */ /* 0x002fc800078e60ff */
[----:B------:R-:W-:Y:S01]  /*14510*/  IADD3 R4, R0, UR43, RZ ;  /* 0x0000002b00047c10 */ /* 0x000fe2000fffe0ff */
[----:B------:R-:W-:Y:S03]  /*14520*/  LDS.U16 R9, [R0+UR43+0x200] ;  /* 0x0002002b00097984 */ /* 0x000fe60008000400 */
[----:B------:R-:W-:Y:S01]  /*14530*/  IADD3 R11, R11, R4, RZ ;  /* 0x000000040b0b7210 */ /* 0x000fe20007ffe0ff */
[----:B------:R-:W-:Y:S04]  /*14540*/  LDS.U16 R8, [R0+UR43+0x208] ;  /* 0x0002082b00087984 */ /* 0x000fe80008000400 */
[----:B------:R-:W-:Y:S04]  /*14550*/  LDS.U16 R7, [R11+0x200] ;  /* 0x000200000b077984 */ /* 0x000fe80000000400 */
[----:B------:R-:W1:Y:S04]  /*14560*/  LDS.U16 R6, [R11+0x100] ;  /* 0x000100000b067984 */ /* 0x000e680000000400 */
[----:B------:R-:W2:Y:S04]  /*14570*/  LDS.U16 R4, [R0+UR43+0x100] ;  /* 0x0001002b00047984 */ /* 0x000ea80008000400 */
[----:B------:R-:W3:Y:S04]  /*14580*/  LDS.U16 R3, [R0+UR43+0x108] ;  /* 0x0001082b00037984 */ /* 0x000ee80008000400 */
[----:B------:R-:W-:Y:S04]  /*14590*/  LDS.U16 R5, [R11+0x208] ;  /* 0x000208000b057984 */ /* 0x000fe80000000400 */
[----:B------:R-:W4:Y:S01]  /*145a0*/  LDS.U16 R18, [R11+0x108] ;  /* 0x000108000b127984 */ /* 0x000f220000000400 */
[----:B-1----:R-:W-:-:S02]  /*145b0*/  PRMT R7, R6, 0x5410, R7 ;  /* 0x0000541006077816 */ /* 0x002fc40000000007 */
[----:B--2---:R-:W-:Y:S02]  /*145c0*/  PRMT R9, R4, 0x5410, R9 ;  /* 0x0000541004097816 */ /* 0x004fe40000000009 */
[----:B---3--:R-:W-:Y:S02]  /*145d0*/  PRMT R8, R3, 0x5410, R8 ;  /* 0x0000541003087816 */ /* 0x008fe40000000008 */
[----:B----4-:R-:W-:-:S07]  /*145e0*/  PRMT R6, R18, 0x5410, R5 ;  /* 0x0000541012067816 */ /* 0x010fce0000000005 */
.L_x_466:
[----:B------:R-:W-:Y:S05]  /*145f0*/  BSYNC B1 ;  /* 0x0000000000017941 */ /* 0x000fea0003800000 */
.L_x_465:
        /* <DEDUP_REMOVED lines=8> */
.L_x_467:
[----:B-1----:R-:W1:Y:S01]  /*14680*/  S2R R3, SR_CgaCtaId ;  /* 0x0000000000037919 */ /* 0x002e620000008800 */
[C---:B------:R-:W-:Y:S02]  /*14690*/  LEA R0, R13.reuse, UR43, 0x3 ;  /* 0x0000002b0d007c11 */ /* 0x040fe4000f8e18ff */
[----:B------:R-:W-:Y:S02]  /*146a0*/  IADD3 R13, R13, 0x1, RZ ;  /* 0x000000010d0d7810 */ /* 0x000fe40007ffe0ff */
[----:B------:R-:W-:Y:S02]  /*146b0*/  IADD3 R0, R0, 0xa0, RZ ;  /* 0x000000a000007810 */ /* 0x000fe40007ffe0ff */
[----:B------:R-:W-:-:S04]  /*146c0*/  ISETP.NE.AND P0, PT, R13, 0x4, PT ;  /* 0x000000040d00780c */ /* 0x000fc80003f05270 */
[----:B------:R-:W-:Y:S02]  /*146d0*/  SEL R13, R13, RZ, P0 ;  /* 0x000000ff0d0d7207 */ /* 0x000fe40000000000 */
[----:B-1----:R-:W-:Y:S02]  /*146e0*/  PRMT R0, R3, 0x654, R0 ;  /* 0x0000065403007816 */ /* 0x002fe40000000000 */
[----:B------:R-:W-:Y:S02]  /*146f0*/  SEL R3, RZ, 0x1, P0 ;  /* 0x00000001ff037807 */ /* 0x000fe40000000000 */
[----:B--2---:R1:W-:Y:S02]  /*14700*/  SYNCS.ARRIVE.TRANS64.RED.A1T0 RZ, [R0+URZ], RZ ;  /* 0x000000ff00ff79a7 */ /* 0x0043e4000810043f */
[----:B------:R-:W-:-:S07]  /*14710*/  LOP3.LUT R14, R14, R3, RZ, 0x3c, !PT ;  /* 0x000000030e0e7212 */ /* 0x000fce00078e3cff */
.L_x_461:
[----:B------:R-:W-:Y:S05]  /*14720*/  BSYNC B0 ;  /* 0x0000000000007941 */ /* 0x000fea0003800000 */
.L_x_460:
[----:B------:R-:W2:Y:S04]  /*14730*/  LDL.LU R3, [R1+0x74] ;  /* 0x0000740001037983 */ /* 0x000ea80000300800 */
[----:B------:R-:W3:Y:S04]  /*14740*/  LDL.LU R4, [R1+0x78] ;  /* 0x0000780001047983 */ /* 0x000ee80000300800 */
[----:B------:R-:W4:Y:S04]  /*14750*/  LDL.LU R15, [R1+0x7c] ;  /* 0x00007c00010f7983 */ /* 0x000f280000300800 */
[----:B------:R-:W5:Y:S04]  /*14760*/  LDL.LU R22, [R1+0x80] ;  /* 0x0000800001167983 */ /* 0x000f680000300800 */
[----:B------:R-:W5:Y:S04]  /*14770*/  LDL.LU R20, [R1+0x84] ;  /* 0x0000840001147983 */ /* 0x000f680000300800 */
[----:B------:R-:W5:Y:S04]  /*14780*/  LDL.LU R17, [R1+0x88] ;  /* 0x0000880001117983 */ /* 0x000f680000300800 */
[----:B------:R-:W5:Y:S04]  /*14790*/  LDL.LU R19, [R1+0x8c] ;  /* 0x00008c0001137983 */ /* 0x000f680000300800 */
[----:B------:R-:W5:Y:S04]  /*147a0*/  LDL.LU R24, [R1+0x90] ;  /* 0x0000900001187983 */ /* 0x000f680000300800 */
[----:B------:R-:W5:Y:S01]  /*147b0*/  LDL.LU R21, [R1+0x94] ;  /* 0x0000940001157983 */ /* 0x000f620000300800 */
[----:B-1----:R-:W-:-:S03]  /*147c0*/  F2FP.F16.E4M3.UNPACK_B R0, R9 ;  /* 0x00000009ff00723e */ /* 0x002fc600020006ff */
[----:B------:R-:W5:Y:S01]  /*147d0*/  LDL.LU R23, [R1+0x98] ;  /* 0x0000980001177983 */ /* 0x000f620000300800 */
[----:B------:R-:W-:Y:S01]  /*147e0*/  F2FP.F16.E4M3.UNPACK_B R9, R9.H1 ;  /* 0x00000009ff09723e */ /* 0x000fe200030006ff */
[----:B------:R-:W-:Y:S02]  /*147f0*/  HADD2.F32 R5, -RZ, R0.H1_H1 ;  /* 0x30000000ff057230 */ /* 0x000fe40000004100 */
[----:B------:R-:W5:Y:S04]  /*14800*/  LDL.LU R26, [R1+0x9c] ;  /* 0x00009c00011a7983 */ /* 0x000f680000300800 */
[----:B------:R-:W5:Y:S04]  /*14810*/  LDL.LU R28, [R1+0xa0] ;  /* 0x0000a000011c7983 */ /* 0x000f680000300800 */
[----:B------:R-:W5:Y:S04]  /*14820*/  LDL.LU R32, [R1+0xa4] ;  /* 0x0000a40001207983 */ /* 0x000f680000300800 */
[----:B------:R-:W5:Y:S04]  /*14830*/  LDL.LU R33, [R1+0xa8] ;  /* 0x0000a80001217983 */ /* 0x000f680000300800 */
[----:B------:R-:W5:Y:S04]  /*14840*/  LDL.LU R36, [R1+0xac] ;  /* 0x0000ac0001247983 */ /* 0x000f680000300800 */
[----:B------:R-:W5:Y:S01]  /*14850*/  LDL.LU R40, [R1+0xb0] ;  /* 0x0000b00001287983 */ /* 0x000f620000300800 */
[----:B------:R-:W-:-:S02]  /*14860*/  MOV R42, 0x3bbb989d ;  /* 0x3bbb989d002a7802 */ /* 0x000fc40000000f00 */
[----:B------:R-:W-:Y:S01]  /*14870*/  MOV R44, 0x437c0000 ;  /* 0x437c0000002c7802 */ /* 0x000fe20000000f00 */
[----:B------:R-:W-:Y:S01]  /*14880*/  BSSY B1, `(.L_x_468) ;  /* 0x00000c3000017945 */ /* 0x000fe20003800000 */
[C---:B--2---:R-:W-:Y:S01]  /*14890*/  FMUL R11, R2.reuse, R3 ;  /* 0x00000003020b7220 */ /* 0x044fe20000400000 */
[----:B------:R-:W-:Y:S01]  /*148a0*/  HADD2.F32 R3, -RZ, R0.H0_H0 ;  /* 0x20000000ff037230 */ /* 0x000fe20000004100 */
[----:B------:R-:W-:Y:S01]  /*148b0*/  F2FP.F16.E4M3.UNPACK_B R0, R8 ;  /* 0x00000008ff00723e */ /* 0x000fe200020006ff */
[----:B---3--:R-:W-:-:S03]  /*148c0*/  FMUL R18, R2, R4 ;  /* 0x0000000402127220 */ /* 0x008fc60000400000 */
[C---:B------:R-:W-:Y:S01]  /*148d0*/  FFMA R4, R16.reuse, R3, R11 ;  /* 0x0000000310047223 */ /* 0x040fe2000000000b */
[--C-:B------:R-:W-:Y:S02]  /*148e0*/  HADD2.F32 R3, -RZ, R9.reuse.H0_H0 ;  /* 0x20000009ff037230 */ /* 0x100fe40000004100 */
[----:B------:R-:W-:Y:S01]  /*148f0*/  FFMA R18, R16, R5, R18 ;  /* 0x0000000510127223 */ /* 0x000fe20000000012 */
[----:B------:R-:W-:Y:S02]  /*14900*/  HADD2.F32 R9, -RZ, R9.H1_H1 ;  /* 0x30000009ff097230 */ /* 0x000fe40000004100 */
[C---:B----4-:R-:W-:Y:S01]  /*14910*/  FMUL R15, R2.reuse, R15 ;  /* 0x0000000f020f7220 */ /* 0x050fe20000400000 */
[--C-:B------:R-:W-:Y:S01]  /*14920*/  HADD2.F32 R5, -RZ, R0.reuse.H0_H0 ;  /* 0x20000000ff057230 */ /* 0x100fe20000004100 */
[----:B------:R-:W-:Y:S01]  /*14930*/  F2FP.F16.E4M3.UNPACK_B R8, R8.H1 ;  /* 0x00000008ff08723e */ /* 0x000fe200030006ff */
[----:B------:R-:W-:Y:S02]  /*14940*/  HADD2.F32 R11, -RZ, R0.H1_H1 ;  /* 0x30000000ff0b7230 */ /* 0x000fe40000004100 */
[----:B-----5:R-:W-:Y:S01]  /*14950*/  FMUL R0, R2, R22 ;  /* 0x0000001602007220 */ /* 0x020fe20000400000 */
[----:B------:R-:W-:Y:S01]  /*14960*/  FFMA R15, R16, R3, R15 ;  /* 0x00000003100f7223 */ /* 0x000fe2000000000f */
[----:B------:R-:W-:Y:S01]  /*14970*/  FMUL R20, R2, R20 ;  /* 0x0000001402147220 */ /* 0x000fe20000400000 */
[----:B------:R-:W-:-:S02]  /*14980*/  HADD2.F32 R3, -RZ, R8.H0_H0 ;  /* 0x20000008ff037230 */ /* 0x000fc40000004100 */
[----:B------:R-:W-:Y:S01]  /*14990*/  FMUL R22, R2, R17 ;  /* 0x0000001102167220 */ /* 0x000fe20000400000 */
[----:B------:R-:W-:Y:S01]  /*149a0*/  FFMA R17, R16, R9, R0 ;  /* 0x0000000910117223 */ /* 0x000fe20000000000 */
[----:B------:R-:W-:Y:S01]  /*149b0*/  F2FP.F16.E4M3.UNPACK_B R0, R7 ;  /* 0x00000007ff00723e */ /* 0x000fe200020006ff */
[----:B------:R-:W-:Y:S01]  /*149c0*/  FMUL R19, R2, R19 ;  /* 0x0000001302137220 */ /* 0x000fe20000400000 */
[C---:B------:R-:W-:Y:S01]  /*149d0*/  FFMA R20, R16.reuse, R5, R20 ;  /* 0x0000000510147223 */ /* 0x040fe20000000014 */
[----:B------:R-:W-:Y:S01]  /*149e0*/  FFMA R11, R16, R11, R22 ;  /* 0x0000000b100b7223 */ /* 0x000fe20000000016 */
[----:B------:R-:W-:Y:S02]  /*149f0*/  HADD2.F32 R5, -RZ, R8.H1_H1 ;  /* 0x30000008ff057230 */ /* 0x000fe40000004100 */
[----:B------:R-:W-:Y:S01]  /*14a00*/  FMUL R8, R2, R24 ;  /* 0x0000001802087220 */ /* 0x000fe20000400000 */
[--C-:B------:R-:W-:Y:S02]  /*14a10*/  HADD2.F32 R9, -RZ, R0.reuse.H0_H0 ;  /* 0x20000000ff097230 */ /* 0x100fe40000004100 */
[----:B------:R-:W-:Y:S01]  /*14a20*/  FFMA R19, R16, R3, R19 ;  /* 0x0000000310137223 */ /* 0x000fe20000000013 */
[----:B------:R-:W-:-:S02]  /*14a30*/  HADD2.F32 R3, -RZ, R0.H1_H1 ;  /* 0x30000000ff037230 */ /* 0x000fc40000004100 */
[----:B------:R-:W-:Y:S01]  /*14a40*/  FMUL R22, R2, R21 ;  /* 0x0000001502167220 */ /* 0x000fe20000400000 */
[-C--:B------:R-:W-:Y:S01]  /*14a50*/  FFMA.SAT R21, -R4, R42.reuse, 0.5 ;  /* 0x3f00000004157423 */ /* 0x080fe2000000212a */
[-C--:B------:R-:W-:Y:S01]  /*14a60*/  FFMA.SAT R0, -R18, R42.reuse, 0.5 ;  /* 0x3f00000012007423 */ /* 0x080fe2000000212a */
[----:B------:R-:W-:Y:S01]  /*14a70*/  FFMA.SAT R24, -R15, R42, 0.5 ;  /* 0x3f0000000f187423 */ /* 0x000fe2000000212a */
[C---:B------:R-:W-:Y:S01]  /*14a80*/  FFMA R5, R16.reuse, R5, R8 ;  /* 0x0000000510057223 */ /* 0x040fe20000000008 */
[----:B------:R-:W-:Y:S01]  /*14a90*/  FFMA R9, R16, R9, R22 ;  /* 0x0000000910097223 */ /* 0x000fe20000000016 */
[-C--:B------:R-:W-:Y:S01]  /*14aa0*/  FFMA.RM R8, R21, R44.reuse, 12582913 ;  /* 0x4b40000115087423 */ /* 0x080fe2000000402c */
[-C--:B------:R-:W-:Y:S01]  /*14ab0*/  FFMA.RM R22, R0, R44.reuse, 12582913 ;  /* 0x4b40000100167423 */ /* 0x080fe2000000402c */
[----:B------:R-:W-:Y:S01]  /*14ac0*/  FFMA.RM R24, R24, R44, 12582913 ;  /* 0x4b40000118187423 */ /* 0x000fe2000000402c */
[----:B------:R-:W-:Y:S01]  /*14ad0*/  FMUL R21, R2, R23 ;  /* 0x0000001702157220 */ /* 0x000fe20000400000 */
[----:B------:R-:W-:Y:S01]  /*14ae0*/  FADD R23, R8, -12583039 ;  /* 0xcb40007f08177421 */ /* 0x000fe20000000000 */
[----:B------:R-:W-:Y:S01]  /*14af0*/  FADD R25, R22, -12583039 ;  /* 0xcb40007f16197421 */ /* 0x000fe20000000000 */
[----:B------:R-:W-:Y:S01]  /*14b00*/  FADD R0, R24, -12583039 ;  /* 0xcb40007f18007421 */ /* 0x000fe20000000000 */
[----:B------:R-:W-:Y:S01]  /*14b10*/  F2FP.F16.E4M3.UNPACK_B R7, R7.H1 ;  /* 0x00000007ff07723e */ /* 0x000fe200030006ff */
[----:B------:R-:W-:Y:S01]  /*14b20*/  FFMA R23, -R4, 1.4426950216293334961, -R23 ;  /* 0x3fb8aa3b04177823 */ /* 0x000fe20000000917 */
[----:B------:R-:W-:Y:S01]  /*14b30*/  FFMA R27, -R18, 1.4426950216293334961, -R25 ;  /* 0x3fb8aa3b121b7823 */ /* 0x000fe20000000919 */
[----:B------:R-:W-:Y:S01]  /*14b40*/  FFMA R0, -R15, 1.4426950216293334961, -R0 ;  /* 0x3fb8aa3b0f007823 */ /* 0x000fe20000000900 */
[----:B------:R-:W-:Y:S01]  /*14b50*/  FFMA R21, R16, R3, R21 ;  /* 0x0000000310157223 */ /* 0x000fe20000000015 */
[----:B------:R-:W-:Y:S01]  /*14b60*/  FFMA R4, -R4, 1.925963033500011079e-08, R23 ;  /* 0x32a5706004047823 */ /* 0x000fe20000000117 */
[----:B------:R-:W-:-:S02]  /*14b70*/  HADD2.F32 R3, -RZ, R7.H0_H0 ;  /* 0x20000007ff037230 */ /* 0x000fc40000004100 */
[----:B------:R-:W-:Y:S01]  /*14b80*/  FMUL R23, R2, R26 ;  /* 0x0000001a02177220 */ /* 0x000fe20000400000 */
[----:B------:R-:W-:Y:S01]  /*14b90*/  FFMA R27, -R18, 1.925963033500011079e-08, R27 ;  /* 0x32a57060121b7823 */ /* 0x000fe2000000011b */
[----:B------:R-:W-:Y:S01]  /*14ba0*/  FFMA R18, -R15, 1.925963033500011079e-08, R0 ;  /* 0x32a570600f127823 */ /* 0x000fe20000000100 */
[----:B------:R-:W-:Y:S01]  /*14bb0*/  FFMA.SAT R15, -R20, R42, 0.5 ;  /* 0x3f000000140f7423 */ /* 0x000fe2000000212a */
[----:B------:R-:W-:Y:S01]  /*14bc0*/  FFMA R23, R16, R3, R23 ;  /* 0x0000000310177223 */ /* 0x000fe20000000017 */
[----:B------:R-:W-:Y:S02]  /*14bd0*/  FMUL R3, R2, R28 ;  /* 0x0000001c02037220 */ /* 0x000fe40000400000 */
[----:B------:R-:W-:Y:S01]  /*14be0*/  FFMA.RM R28, R15, R44, 12582913 ;  /* 0x4b4000010f1c7423 */ /* 0x000fe2000000402c */
[----:B------:R-:W-:Y:S01]  /*14bf0*/  FFMA.SAT R30, -R11, R42, 0.5 ;  /* 0x3f0000000b1e7423 */ /* 0x000fe2000000212a */
[----:B------:R-:W-:Y:S02]  /*14c00*/  HADD2.F32 R7, -RZ, R7.H1_H1 ;  /* 0x30000007ff077230 */ /* 0x000fe40000004100 */
[----:B------:R-:W-:Y:S01]  /*14c10*/  FADD R15, R28, -12583039 ;  /* 0xcb40007f1c0f7421 */ /* 0x000fe20000000000 */
[----:B------:R-:W-:Y:S01]  /*14c20*/  FFMA.RM R30, R30, R44, 12582913 ;  /* 0x4b4000011e1e7423 */ /* 0x000fe2000000402c */
[----:B------:R-:W-:Y:S01]  /*14c30*/  FFMA.SAT R26, -R17, R42, 0.5 ;  /* 0x3f000000111a7423 */ /* 0x000fe2000000212a */
[----:B------:R-:W-:Y:S01]  /*14c40*/  F2FP.F16.E4M3.UNPACK_B R0, R6 ;  /* 0x00000006ff00723e */ /* 0x000fe200020006ff */
[----:B------:R-:W-:Y:S01]  /*14c50*/  FFMA R31, -R20, 1.4426950216293334961, -R15 ;  /* 0x3fb8aa3b141f7823 */ /* 0x000fe2000000090f */
[----:B------:R-:W-:Y:S01]  /*14c60*/  FMUL R15, R2, R32 ;  /* 0x00000020020f7220 */ /* 0x000fe20000400000 */
[----:B------:R-:W-:Y:S01]  /*14c70*/  FADD R32, R30, -12583039 ;  /* 0xcb40007f1e207421 */ /* 0x000fe20000000000 */
[----:B------:R-:W-:Y:S01]  /*14c80*/  FFMA.RM R26, R26, R44, 12582913 ;  /* 0x4b4000011a1a7423 */ /* 0x000fe2000000402c */
[----:B------:R-:W-:Y:S01]  /*14c90*/  FFMA R7, R16, R7, R3 ;  /* 0x0000000710077223 */ /* 0x000fe20000000003 */
[--C-:B------:R-:W-:Y:S01]  /*14ca0*/  HADD2.F32 R3, -RZ, R0.reuse.H0_H0 ;  /* 0x20000000ff037230 */ /* 0x100fe20000004100 */
[----:B------:R1:W2:Y:S01]  /*14cb0*/  MUFU.EX2 R25, R4 ;  /* 0x0000000400197308 */ /* 0x0002a20000000800 */
[----:B------:R-:W-:Y:S01]  /*14cc0*/  FFMA R31, -R20, 1.925963033500011079e-08, R31 ;  /* 0x32a57060141f7823 */ /* 0x000fe2000000011f */
[----:B------:R-:W-:Y:S01]  /*14cd0*/  FFMA R32, -R11, 1.4426950216293334961, -R32 ;  /* 0x3fb8aa3b0b207823 */ /* 0x000fe20000000920 */
[----:B------:R-:W-:Y:S01]  /*14ce0*/  FFMA.SAT R20, -R5, R42, 0.5 ;  /* 0x3f00000005147423 */ /* 0x000fe2000000212a */
[----:B------:R-:W-:Y:S01]  /*14cf0*/  FFMA R15, R16, R3, R15 ;  /* 0x00000003100f7223 */ /* 0x000fe2000000000f */
[----:B------:R-:W-:-:S02]  /*14d00*/  HADD2.F32 R3, -RZ, R0.H1_H1 ;  /* 0x30000000ff037230 */ /* 0x000fc40000004100 */
[----:B------:R-:W-:Y:S01]  /*14d10*/  FFMA R32, -R11, 1.925963033500011079e-08, R32 ;  /* 0x32a570600b207823 */ /* 0x000fe20000000120 */
[----:B-1----:R-:W-:Y:S01]  /*14d20*/  FADD R4, R26, -12583039 ;  /* 0xcb40007f1a047421 */ /* 0x002fe20000000000 */
[----:B------:R1:W3:Y:S01]  /*14d30*/  MUFU.EX2 R29, R18 ;  /* 0x00000012001d7308 */ /* 0x0002e20000000800 */
[----:B------:R-:W-:Y:S01]  /*14d40*/  FFMA.RM R20, R20, R44, 12582913 ;  /* 0x4b40000114147423 */ /* 0x000fe2000000402c */
[----:B------:R-:W-:Y:S01]  /*14d50*/  FMUL R11, R2, R33 ;  /* 0x00000021020b7220 */ /* 0x000fe20000400000 */
[----:B------:R-:W-:Y:S02]  /*14d60*/  FFMA R4, -R17, 1.4426950216293334961, -R4 ;  /* 0x3fb8aa3b11047823 */ /* 0x000fe40000000904 */
[----:B------:R-:W-:Y:S01]  /*14d70*/  FADD R0, R20, -12583039 ;  /* 0xcb40007f14007421 */ /* 0x000fe20000000000 */
[----:B------:R-:W-:Y:S01]  /*14d80*/  FFMA R11, R16, R3, R11 ;  /* 0x00000003100b7223 */ /* 0x000fe2000000000b */
[-C--:B-1----:R-:W-:Y:S01]  /*14d90*/  FFMA.SAT R18, -R19, R42.reuse, 0.5 ;  /* 0x3f00000013127423 */ /* 0x082fe2000000212a */
[----:B------:R-:W-:Y:S01]  /*14da0*/  FFMA R4, -R17, 1.925963033500011079e-08, R4 ;  /* 0x32a5706011047823 */ /* 0x000fe20000000104 */
[----:B------:R-:W-:-:S02]  /*14db0*/  FFMA.SAT R3, -R9, R42, 0.5 ;  /* 0x3f00000009037423 */ /* 0x000fc4000000212a */
[----:B------:R-:W-:Y:S01]  /*14dc0*/  FFMA.RM R18, R18, R44, 12582913 ;  /* 0x4b40000112127423 */ /* 0x000fe2000000402c */
[----:B------:R-:W-:Y:S01]  /*14dd0*/  F2FP.F16.E4M3.UNPACK_B R6, R6.H1 ;  /* 0x00000006ff06723e */ /* 0x000fe200030006ff */
[----:B------:R1:W4:Y:S01]  /*14de0*/  MUFU.EX2 R17, R4 ;  /* 0x0000000400117308 */ /* 0x0003220000000800 */
[----:B------:R-:W-:Y:S01]  /*14df0*/  FFMA R0, -R5, 1.4426950216293334961, -R0 ;  /* 0x3fb8aa3b05007823 */ /* 0x000fe20000000900 */
[----:B------:R-:W-:Y:S02]  /*14e00*/  FFMA.RM R34, R3, R44, 12582913 ;  /* 0x4b40000103227423 */ /* 0x000fe4000000402c */
[----:B------:R-:W-:Y:S02]  /*14e10*/  HADD2.F32 R3, -RZ, R6.H0_H0 ;  /* 0x20000006ff037230 */ /* 0x000fe40000004100 */
[----:B------:R-:W-:Y:S01]  /*14e20*/  FFMA R0, -R5, 1.925963033500011079e-08, R0 ;  /* 0x32a5706005007823 */ /* 0x000fe20000000100 */
[----:B-1----:R-:W-:Y:S01]  /*14e30*/  FADD R4, R18, -12583039 ;  /* 0xcb40007f12047421 */ /* 0x002fe20000000000 */
[----:B------:R1:W5:Y:S01]  /*14e40*/  MUFU.EX2 R33, R32 ;  /* 0x0000002000217308 */ /* 0x0003620000000800 */
[----:B------:R-:W-:-:S02]  /*14e50*/  FMUL R5, R2, R36 ;  /* 0x0000002402057220 */ /* 0x000fc40000400000 */
[C---:B------:R-:W-:Y:S02]  /*14e60*/  FFMA R4, -R19.reuse, 1.4426950216293334961, -R4 ;  /* 0x3fb8aa3b13047823 */ /* 0x040fe40000000904 */
[----:B------:R-:W-:Y:S01]  /*14e70*/  FFMA R5, R16, R3, R5 ;  /* 0x0000000310057223 */ /* 0x000fe20000000005 */
[----:B-1----:R-:W-:Y:S01]  /*14e80*/  FADD R32, R34, -12583039 ;  /* 0xcb40007f22207421 */ /* 0x002fe20000000000 */
[----:B------:R-:W-:Y:S01]  /*14e90*/  FFMA R4, -R19, 1.925963033500011079e-08, R4 ;  /* 0x32a5706013047823 */ /* 0x000fe20000000104 */
[-C--:B------:R-:W-:Y:S02]  /*14ea0*/  FFMA.SAT R3, -R23, R42.reuse, 0.5 ;  /* 0x3f00000017037423 */ /* 0x080fe4000000212a */
[----:B------:R-:W-:Y:S01]  /*14eb0*/  FFMA R32, -R9, 1.4426950216293334961, -R32 ;  /* 0x3fb8aa3b09207823 */ /* 0x000fe20000000920 */
[-C--:B------:R-:W-:Y:S01]  /*14ec0*/  FFMA.SAT R35, -R21, R42.reuse, 0.5 ;  /* 0x3f00000015237423 */ /* 0x080fe2000000212a */
[----:B------:R1:W-:Y:S02]  /*14ed0*/  MUFU.EX2 R19, R4 ;  /* 0x0000000400137308 */ /* 0x0003e40000000800 */
[----:B------:R-:W-:Y:S01]  /*14ee0*/  FFMA R32, -R9, 1.925963033500011079e-08, R32 ;  /* 0x32a5706009207823 */ /* 0x000fe20000000120 */
[----:B------:R-:W-:Y:S01]  /*14ef0*/  FFMA.SAT R9, -R7, R42, 0.5 ;  /* 0x3f00000007097423 */ /* 0x000fe2000000212a */
[-C--:B------:R-:W-:Y:S01]  /*14f00*/  FFMA.RM R36, R35, R44.reuse, 12582913 ;  /* 0x4b40000123247423 */ /* 0x080fe2000000402c */
[----:B-1----:R-:W-:-:S03]  /*14f10*/  FFMA.RM R4, R3, R44, 12582913 ;  /* 0x4b40000103047423 */ /* 0x002fc6000000402c */
[----:B------:R1:W-:Y:S01]  /*14f20*/  MUFU.EX2 R35, R0 ;  /* 0x0000000000237308 */ /* 0x0003e20000000800 */
[----:B------:R-:W-:Y:S01]  /*14f30*/  FFMA.RM R39, R9, R44, 12582913 ;  /* 0x4b40000109277423 */ /* 0x000fe2000000402c */
[----:B------:R-:W-:Y:S02]  /*14f40*/  HADD2.F32 R3, -RZ, R6.H1_H1 ;  /* 0x30000006ff037230 */ /* 0x000fe40000004100 */
[----:B------:R-:W-:Y:S01]  /*14f50*/  FMUL R9, R2, R40 ;  /* 0x0000002802097220 */ /* 0x000fe20000400000 */
[----:B------:R-:W-:Y:S01]  /*14f60*/  FADD R38, R36, -12583039 ;  /* 0xcb40007f24267421 */ /* 0x000fe20000000000 */
[----:B-1----:R-:W-:Y:S02]  /*14f70*/  FADD R0, R4, -12583039 ;  /* 0xcb40007f04007421 */ /* 0x002fe40000000000 */
[----:B------:R-:W-:Y:S01]  /*14f80*/  FFMA R3, R16, R3, R9 ;  /* 0x0000000310037223 */ /* 0x000fe20000000009 */
[----:B------:R-:W-:Y:S01]  /*14f90*/  FADD R6, R39, -12583039 ;  /* 0xcb40007f27067421 */ /* 0x000fe20000000000 */
[----:B------:R-:W-:Y:S01]  /*14fa0*/  FFMA R0, -R23, 1.4426950216293334961, -R0 ;  /* 0x3fb8aa3b17007823 */ /* 0x000fe20000000900 */
[----:B------:R-:W-:Y:S01]  /*14fb0*/  FFMA R38, -R21, 1.4426950216293334961, -R38 ;  /* 0x3fb8aa3b15267823 */ /* 0x000fe20000000926 */
[-C--:B------:R-:W-:Y:S01]  /*14fc0*/  FFMA.SAT R40, -R5, R42.reuse, 0.5 ;  /* 0x3f00000005287423 */ /* 0x080fe2000000212a */
[-C--:B------:R-:W-:Y:S01]  /*14fd0*/  FFMA.SAT R9, -R15, R42.reuse, 0.5 ;  /* 0x3f0000000f097423 */ /* 0x080fe2000000212a */
[----:B------:R-:W-:Y:S01]  /*14fe0*/  FFMA R0, -R23, 1.925963033500011079e-08, R0 ;  /* 0x32a5706017007823 */ /* 0x000fe20000000100 */
[-C--:B------:R-:W-:Y:S01]  /*14ff0*/  FFMA.SAT R23, -R11, R42.reuse, 0.5 ;  /* 0x3f0000000b177423 */ /* 0x080fe2000000212a */
[----:B------:R-:W-:Y:S01]  /*15000*/  FFMA.SAT R41, -R3, R42, 0.5 ;  /* 0x3f00000003297423 */ /* 0x000fe2000000212a */
[----:B------:R-:W-:Y:S01]  /*15010*/  FFMA R6, -R7, 1.4426950216293334961, -R6 ;  /* 0x3fb8aa3b07067823 */ /* 0x000fe20000000906 */
[----:B------:R-:W-:Y:S01]  /*15020*/  FFMA R38, -R21, 1.925963033500011079e-08, R38 ;  /* 0x32a5706015267823 */ /* 0x000fe20000000126 */
[-C--:B------:R-:W-:Y:S01]  /*15030*/  FFMA.RM R40, R40, R44.reuse, 12582913 ;  /* 0x4b40000128287423 */ /* 0x080fe2000000402c */
[-C--:B------:R-:W-:Y:S01]  /*15040*/  FFMA.RM R9, R9, R44.reuse, 12582913 ;  /* 0x4b40000109097423 */ /* 0x080fe2000000402c */
[-C--:B------:R-:W-:Y:S01]  /*15050*/  FFMA.RM R23, R23, R44.reuse, 12582913 ;  /* 0x4b40000117177423 */ /* 0x080fe2000000402c */
[----:B------:R-:W-:Y:S01]  /*15060*/  FFMA.RM R41, R41, R44, 12582913 ;  /* 0x4b40000129297423 */ /* 0x000fe2000000402c */
[----:B------:R-:W-:Y:S01]  /*15070*/  FFMA R6, -R7, 1.925963033500011079e-08, R6 ;  /* 0x32a5706007067823 */ /* 0x000fe20000000106 */
[----:B------:R-:W-:Y:S01]  /*15080*/  SHF.L.U32 R8, R8, 0x17, RZ ;  /* 0x0000001708087819 */ /* 0x000fe200000006ff */
[----:B------:R1:W-:Y:S01]  /*15090*/  MUFU.EX2 R7, R0 ;  /* 0x0000000000077308 */ /* 0x0003e20000000800 */
[----:B------:R-:W-:-:S03]  /*150a0*/  FADD R42, R41, -12583039 ;  /* 0xcb40007f292a7421 */ /* 0x000fc60000000000 */
[----:B--2---:R-:W-:-:S04]  /*150b0*/  FFMA R25, R8, R25, 1 ;  /* 0x3f80000008197423 */ /* 0x004fc80000000019 */
[----:B------:R2:W-:Y:S01]  /*150c0*/  MUFU.EX2 R37, R32 ;  /* 0x0000002000257308 */ /* 0x0005e20000000800 */
[----:B-1----:R-:W-:Y:S01]  /*150d0*/  FADD R0, R40, -12583039 ;  /* 0xcb40007f28007421 */ /* 0x002fe20000000000 */
[----:B------:R-:W-:-:S06]  /*150e0*/  FFMA R42, -R3, 1.4426950216293334961, -R42 ;  /* 0x3fb8aa3b032a7823 */ /* 0x000fcc000000092a */
[----:B------:R1:W-:Y:S01]  /*150f0*/  MUFU.EX2 R21, R38 ;  /* 0x0000002600157308 */ /* 0x0003e20000000800 */
[----:B--2---:R-:W-:Y:S01]  /*15100*/  FADD R32, R9, -12583039 ;  /* 0xcb40007f09207421 */ /* 0x004fe20000000000 */
[----:B------:R-:W-:-:S03]  /*15110*/  FFMA R0, -R5, 1.4426950216293334961, -R0 ;  /* 0x3fb8aa3b05007823 */ /* 0x000fc60000000900 */
[----:B------:R-:W-:Y:S01]  /*15120*/  FFMA R32, -R15, 1.4426950216293334961, -R32 ;  /* 0x3fb8aa3b0f207823 */ /* 0x000fe20000000920 */
[----:B-1----:R-:W-:Y:S01]  /*15130*/  FADD R38, R23, -12583039 ;  /* 0xcb40007f17267421 */ /* 0x002fe20000000000 */
[----:B------:R-:W-:-:S03]  /*15140*/  FFMA R0, -R5, 1.925963033500011079e-08, R0 ;  /* 0x32a5706005007823 */ /* 0x000fc60000000100 */
[----:B------:R-:W-:Y:S01]  /*15150*/  FFMA R38, -R11, 1.4426950216293334961, -R38 ;  /* 0x3fb8aa3b0b267823 */ /* 0x000fe20000000926 */
[----:B------:R-:W-:Y:S01]  /*15160*/  FFMA R32, -R15, 1.925963033500011079e-08, R32 ;  /* 0x32a570600f207823 */ /* 0x000fe20000000120 */
[----:B------:R-:W-:Y:S01]  /*15170*/  FFMA R42, -R3, 1.925963033500011079e-08, R42 ;  /* 0x32a57060032a7823 */ /* 0x000fe2000000012a */
[----:B------:R-:W-:Y:S01]  /*15180*/  IADD3 R5, R25, 0x1800000, RZ ;  /* 0x0180000019057810 */ /* 0x000fe20007ffe0ff */
[----:B------:R-:W-:Y:S01]  /*15190*/  FFMA R38, -R11, 1.925963033500011079e-08, R38 ;  /* 0x32a570600b267823 */ /* 0x000fe20000000126 */
[----:B------:R-:W1:Y:S02]  /*151a0*/  MUFU.EX2 R27, R27 ;  /* 0x0000001b001b7308 */ /* 0x000e640000000800 */
[----:B------:R-:W-:-:S04]  /*151b0*/  LOP3.LUT R5, R5, 0x7f800000, RZ, 0xc0, !PT ;  /* 0x7f80000005057812 */ /* 0x000fc800078ec0ff */
[----:B------:R-:W-:Y:S02]  /*151c0*/  ISETP.GT.U32.AND P0, PT, R5, 0x1ffffff, PT ;  /* 0x01ffffff0500780c */ /* 0x000fe40003f04070 */
[----:B------:R-:W2:Y:S08]  /*151d0*/  MUFU.EX2 R31, R31 ;  /* 0x0000001f001f7308 */ /* 0x000eb00000000800 */
[----:B------:R-:W2:Y:S08]  /*151e0*/  MUFU.EX2 R6, R6 ;  /* 0x0000000600067308 */ /* 0x000eb00000000800 */
[----:B------:R-:W2:Y:S08]  /*151f0*/  MUFU.EX2 R32, R32 ;  /* 0x0000002000207308 */ /* 0x000eb00000000800 */
[----:B------:R-:W2:Y:S08]  /*15200*/  MUFU.EX2 R38, R38 ;  /* 0x0000002600267308 */ /* 0x000eb00000000800 */
[----:B------:R-:W2:Y:S08]  /*15210*/  MUFU.EX2 R3, R0 ;  /* 0x0000000000037308 */ /* 0x000eb00000000800 */
[----:B------:R-:W2:Y:S01]  /*15220*/  MUFU.EX2 R42, R42 ;  /* 0x0000002a002a7308 */ /* 0x000ea20000000800 */
        /* <DEDUP_REMOVED lines=14> */
[----:B------:R-:W-:Y:S01]  /*15310*/  SHF.L.U32 R41, R41, 0x17, RZ ;  /* 0x0000001729297819 */ /* 0x000fe200000006ff */
[----:B---3--:R-:W-:Y:S01]  /*15320*/  FFMA R29, R24, R29, 1 ;  /* 0x3f800000181d7423 */ /* 0x008fe2000000001d */
[----:B----4-:R-:W-:Y:S01]  /*15330*/  FFMA R26, R26, R17, 1 ;  /* 0x3f8000001a1a7423 */ /* 0x010fe20000000011 */
[----:B-----5:R-:W-:Y:S01]  /*15340*/  FFMA R33, R30, R33, 1 ;  /* 0x3f8000001e217423 */ /* 0x020fe20000000021 */
[----:B-1----:R-:W-:Y:S01]  /*15350*/  FFMA R22, R22, R27, 1 ;  /* 0x3f80000016167423 */ /* 0x002fe2000000001b */
[----:B--2---:R-:W-:Y:S01]  /*15360*/  FFMA R28, R28, R31, 1 ;  /* 0x3f8000001c1c7423 */ /* 0x004fe2000000001f */
[----:B------:R-:W-:Y:S01]  /*15370*/  FFMA R24, R18, R19, 1 ;  /* 0x3f80000012187423 */ /* 0x000fe20000000013 */
        /* <DEDUP_REMOVED lines=15> */
.L_x_469:
[----:B------:R-:W1:Y:S02]  /*15470*/  MUFU.RCP R6, R25 ;  /* 0x0000001900067308 */ /* 0x000e640000001000 */
[----:B-1----:R-:W-:-:S04]  /*15480*/  FFMA R0, R25, R6, -1 ;  /* 0xbf80000019007423 */ /* 0x002fc80000000006 */
[----:B------:R-:W-:-:S04]  /*15490*/  FADD.FTZ R3, -R0, -RZ ;  /* 0x800000ff00037221 */ /* 0x000fc80000010100 */
[----:B------:R-:W-:-:S07]  /*154a0*/  FFMA R6, R6, R3, R6 ;  /* 0x0000000306067223 */ /* 0x000fce0000000006 */
.L_x_470:
[----:B------:R-:W-:Y:S05]  /*154b0*/  BSYNC B1 ;  /* 0x0000000000017941 */ /* 0x000fea0003800000 */
.L_x_468:
        /* <DEDUP_REMOVED lines=10> */
.L_x_472:
[----:B------:R-:W1:Y:S02]  /*15560*/  MUFU.RCP R7, R22 ;  /* 0x0000001600077308 */ /* 0x000e640000001000 */
[----:B-1----:R-:W-:-:S04]  /*15570*/  FFMA R0, R22, R7, -1 ;  /* 0xbf80000016007423 */ /* 0x002fc80000000007 */
[----:B------:R-:W-:-:S04]  /*15580*/  FADD.FTZ R0, -R0, -RZ ;  /* 0x800000ff00007221 */ /* 0x000fc80000010100 */
[----:B------:R-:W-:-:S07]  /*15590*/  FFMA R7, R7, R0, R7 ;  /* 0x0000000007077223 */ /* 0x000fce0000000007 */
.L_x_473:
[----:B------:R-:W-:Y:S05]  /*155a0*/  BSYNC B1 ;  /* 0x0000000000017941 */ /* 0x000fea0003800000 */
.L_x_471:
        /* <DEDUP_REMOVED lines=10> */
.L_x_475:
[----:B------:R-:W1:Y:S02]  /*15650*/  MUFU.RCP R8, R29 ;  /* 0x0000001d00087308 */ /* 0x000e640000001000 */
[----:B-1----:R-:W-:-:S04]  /*15660*/  FFMA R0, R29, R8, -1 ;  /* 0xbf8000001d007423 */ /* 0x002fc80000000008 */
[----:B------:R-:W-:-:S04]  /*15670*/  FADD.FTZ R3, -R0, -RZ ;  /* 0x800000ff00037221 */ /* 0x000fc80000010100 */
[----:B------:R-:W-:-:S07]  /*15680*/  FFMA R8, R8, R3, R8 ;  /* 0x0000000308087223 */ /* 0x000fce0000000008 */
.L_x_476:
[----:B------:R-:W-:Y:S05]  /*15690*/  BSYNC B1 ;  /* 0x0000000000017941 */ /* 0x000fea0003800000 */
.L_x_474:
        /* <DEDUP_REMOVED lines=10> */
.L_x_478:
[----:B------:R-:W1:Y:S02]  /*15740*/  MUFU.RCP R9, R26 ;  /* 0x0000001a00097308 */ /* 0x000e640000001000 */
[----:B-1----:R-:W-:-:S04]  /*15750*/  FFMA R0, R26, R9, -1 ;  /* 0xbf8000001a007423 */ /* 0x002fc80000000009 */
[----:B------:R-:W-:-:S04]  /*15760*/  FADD.FTZ R0, -R0, -RZ ;  /* 0x800000ff00007221 */ /* 0x000fc80000010100 */
[----:B------:R-:W-:-:S07]  /*15770*/  FFMA R9, R9, R0, R9 ;  /* 0x0000000009097223 */ /* 0x000fce0000000009 */
.L_x_479:
[----:B------:R-:W-:Y:S05]  /*15780*/  BSYNC B1 ;  /* 0x0000000000017941 */ /* 0x000fea0003800000 */
.L_x_477:
        /* <DEDUP_REMOVED lines=10> */
.L_x_481:
[----:B------:R-:W1:Y:S02]  /*15830*/  MUFU.RCP R11, R28 ;  /* 0x0000001c000b7308 */ /* 0x000e640000001000 */
[----:B-1----:R-:W-:-:S04]  /*15840*/  FFMA R0, R28, R11, -1 ;  /* 0xbf8000001c007423 */ /* 0x002fc8000000000b */
[----:B------:R-:W-:-:S04]  /*15850*/  FADD.FTZ R0, -R0, -RZ ;  /* 0x800000ff00007221 */ /* 0x000fc80000010100 */
[----:B------:R-:W-:-:S07]  /*15860*/  FFMA R11, R11, R0, R11 ;  /* 0x000000000b0b7223 */ /* 0x000fce000000000b */
.L_x_482:
[----:B------:R-:W-:Y:S05]  /*15870*/  BSYNC B1 ;  /* 0x0000000000017941 */ /* 0x000fea0003800000 */
.L_x_480:
        /* <DEDUP_REMOVED lines=10> */
.L_x_484:
[----:B------:R-:W1:Y:S02]  /*15920*/  MUFU.RCP R18, R33 ;  /* 0x0000002100127308 */ /* 0x000e640000001000 */
[----:B-1----:R-:W-:-:S04]  /*15930*/  FFMA R0, R33, R18, -1 ;  /* 0xbf80000021007423 */ /* 0x002fc80000000012 */
[----:B------:R-:W-:-:S04]  /*15940*/  FADD.FTZ R3, -R0, -RZ ;  /* 0x800000ff00037221 */ /* 0x000fc80000010100 */
[----:B------:R-:W-:-:S07]  /*15950*/  FFMA R18, R18, R3, R18 ;  /* 0x0000000312127223 */ /* 0x000fce0000000012 */
.L_x_485:
[----:B------:R-:W-:Y:S05]  /*15960*/  BSYNC B1 ;  /* 0x0000000000017941 */ /* 0x000fea0003800000 */
.L_x_483:
        /* <DEDUP_REMOVED lines=10> */
.L_x_487:
[----:B------:R-:W1:Y:S02]  /*15a10*/  MUFU.RCP R15, R24 ;  /* 0x00000018000f7308 */ /* 0x000e640000001000 */
[----:B-1----:R-:W-:-:S04]  /*15a20*/  FFMA R0, R24, R15, -1 ;  /* 0xbf80000018007423 */ /* 0x002fc8000000000f */
[----:B------:R-:W-:-:S04]  /*15a30*/  FADD.FTZ R0, -R0, -RZ ;  /* 0x800000ff00007221 */ /* 0x000fc80000010100 */
[----:B------:R-:W-:-:S07]  /*15a40*/  FFMA R15, R15, R0, R15 ;  /* 0x000000000f0f7223 */ /* 0x000fce000000000f */
.L_x_488:
[----:B------:R-:W-:Y:S05]  /*15a50*/  BSYNC B1 ;  /* 0x0000000000017941 */ /* 0x000fea0003800000 */
.L_x_486:
        /* <DEDUP_REMOVED lines=10> */
.L_x_490:
[----:B------:R-:W1:Y:S02]  /*15b00*/  MUFU.RCP R20, R17 ;  /* 0x0000001100147308 */ /* 0x000e640000001000 */
[----:B-1----:R-:W-:-:S04]  /*15b10*/  FFMA R0, R17, R20, -1 ;  /* 0xbf80000011007423 */ /* 0x002fc80000000014 */
[----:B------:R-:W-:-:S04]  /*15b20*/  FADD.FTZ R3, -R0, -RZ ;  /* 0x800000ff00037221 */ /* 0x000fc80000010100 */
[----:B------:R-:W-:-:S07]  /*15b30*/  FFMA R20, R20, R3, R20 ;  /* 0x0000000314147223 */ /* 0x000fce0000000014 */
.L_x_491:
[----:B------:R-:W-:Y:S05]  /*15b40*/  BSYNC B1 ;  /* 0x0000000000017941 */ /* 0x000fea0003800000 */
.L_x_489:
        /* <DEDUP_REMOVED lines=10> */
.L_x_493:
[----:B------:R-:W1:Y:S02]  /*15bf0*/  MUFU.RCP R17, R30 ;  /* 0x0000001e00117308 */ /* 0x000e640000001000 */
[----:B-1----:R-:W-:-:S04]  /*15c00*/  FFMA R0, R30, R17, -1 ;  /* 0xbf8000001e007423 */ /* 0x002fc80000000011 */
[----:B------:R-:W-:-:S04]  /*15c10*/  FADD.FTZ R0, -R0, -RZ ;  /* 0x800000ff00007221 */ /* 0x000fc80000010100 */
[----:B------:R-:W-:-:S07]  /*15c20*/  FFMA R17, R17, R0, R17 ;  /* 0x0000000011117223 */ /* 0x000fce0000000011 */
.L_x_494:
[----:B------:R-:W-:Y:S05]  /*15c30*/  BSYNC B1 ;  /* 0x0000000000017941 */ /* 0x000fea0003800000 */
.L_x_492:
        /* <DEDUP_REMOVED lines=10> */
.L_x_496:
[----:B------:R-:W1:Y:S02]  /*15ce0*/  MUFU.RCP R22, R21 ;  /* 0x0000001500167308 */ /* 0x000e640000001000 */
[----:B-1----:R-:W-:-:S04]  /*15cf0*/  FFMA R0, R21, R22, -1 ;  /* 0xbf80000015007423 */ /* 0x002fc80000000016 */
[----:B------:R-:W-:-:S04]  /*15d00*/  FADD.FTZ R3, -R0, -RZ ;  /* 0x800000ff00037221 */ /* 0x000fc80000010100 */
[----:B------:R-:W-:-:S07]  /*15d10*/  FFMA R22, R22, R3, R22 ;  /* 0x0000000316167223 */ /* 0x000fce0000000016 */
.L_x_497:
[----:B------:R-:W-:Y:S05]  /*15d20*/  BSYNC B1 ;  /* 0x0000000000017941 */ /* 0x000fea0003800000 */
.L_x_495:
        /* <DEDUP_REMOVED lines=10> */
.L_x_499:
[----:B------:R-:W1:Y:S02]  /*15dd0*/  MUFU.RCP R19, R44 ;  /* 0x0000002c00137308 */ /* 0x000e640000001000 */
[----:B-1----:R-:W-:-:S04]  /*15de0*/  FFMA R0, R44, R19, -1 ;  /* 0xbf8000002c007423 */ /* 0x002fc80000000013 */
[----:B------:R-:W-:-:S04]  /*15df0*/  FADD.FTZ R0, -R0, -RZ ;  /* 0x800000ff00007221 */ /* 0x000fc80000010100 */
[----:B------:R-:W-:-:S07]  /*15e00*/  FFMA R19, R19, R0, R19 ;  /* 0x0000000013137223 */ /* 0x000fce0000000013 */
.L_x_500:
[----:B------:R-:W-:Y:S05]  /*15e10*/  BSYNC B1 ;  /* 0x0000000000017941 */ /* 0x000fea0003800000 */
.L_x_498:
        /* <DEDUP_REMOVED lines=10> */
.L_x_502:
[----:B------:R-:W1:Y:S02]  /*15ec0*/  MUFU.RCP R24, R39 ;  /* 0x0000002700187308 */ /* 0x000e640000001000 */
[----:B-1----:R-:W-:-:S04]  /*15ed0*/  FFMA R0, R39, R24, -1 ;  /* 0xbf80000027007423 */ /* 0x002fc80000000018 */
[----:B------:R-:W-:-:S04]  /*15ee0*/  FADD.FTZ R3, -R0, -RZ ;  /* 0x800000ff00037221 */ /* 0x000fc80000010100 */
[----:B------:R-:W-:-:S07]  /*15ef0*/  FFMA R24, R24, R3, R24 ;  /* 0x0000000318187223 */ /* 0x000fce0000000018 */
.L_x_503:
[----:B------:R-:W-:Y:S05]  /*15f00*/  BSYNC B1 ;  /* 0x0000000000017941 */ /* 0x000fea0003800000 */
.L_x_501:
        /* <DEDUP_REMOVED lines=10> */
.L_x_505:
[----:B------:R-:W1:Y:S02]  /*15fb0*/  MUFU.RCP R21, R32 ;  /* 0x0000002000157308 */ /* 0x000e640000001000 */
[----:B-1----:R-:W-:-:S04]  /*15fc0*/  FFMA R0, R32, R21, -1 ;  /* 0xbf80000020007423 */ /* 0x002fc80000000015 */
[----:B------:R-:W-:-:S04]  /*15fd0*/  FADD.FTZ R0, -R0, -RZ ;  /* 0x800000ff00007221 */ /* 0x000fc80000010100 */
[----:B------:R-:W-:-:S07]  /*15fe0*/  FFMA R21, R21, R0, R21 ;  /* 0x0000000015157223 */ /* 0x000fce0000000015 */
.L_x_506:
[----:B------:R-:W-:Y:S05]  /*15ff0*/  BSYNC B1 ;  /* 0x0000000000017941 */ /* 0x000fea0003800000 */
.L_x_504:
        /* <DEDUP_REMOVED lines=10> */
.L_x_508:
[----:B------:R-:W1:Y:S02]  /*160a0*/  MUFU.RCP R26, R23 ;  /* 0x00000017001a7308 */ /* 0x000e640000001000 */
[----:B-1----:R-:W-:-:S04]  /*160b0*/  FFMA R0, R23, R26, -1 ;  /* 0xbf80000017007423 */ /* 0x002fc8000000001a */
[----:B------:R-:W-:-:S04]  /*160c0*/  FADD.FTZ R3, -R0, -RZ ;  /* 0x800000ff00037221 */ /* 0x000fc80000010100 */
[----:B------:R-:W-:-:S07]  /*160d0*/  FFMA R26, R26, R3, R26 ;  /* 0x000000031a1a7223 */ /* 0x000fce000000001a */
.L_x_509:
[----:B------:R-:W-:Y:S05]  /*160e0*/  BSYNC B1 ;  /* 0x0000000000017941 */ /* 0x000fea0003800000 */
.L_x_507:
        /* <DEDUP_REMOVED lines=10> */
.L_x_511:
[----:B------:R-:W1:Y:S02]  /*16190*/  MUFU.RCP R23, R46 ;  /* 0x0000002e00177308 */ /* 0x000e640000001000 */
[----:B-1----:R-:W-:-:S04]  /*161a0*/  FFMA R0, R46, R23, -1 ;  /* 0xbf8000002e007423 */ /* 0x002fc80000000017 */
[----:B------:R-:W-:-:S04]  /*161b0*/  FADD.FTZ R0, -R0, -RZ ;  /* 0x800000ff00007221 */ /* 0x000fc80000010100 */
[----:B------:R-:W-:-:S07]  /*161c0*/  FFMA R23, R23, R0, R23 ;  /* 0x0000000017177223 */ /* 0x000fce0000000017 */
.L_x_512:
[----:B------:R-:W-:Y:S05]  /*161d0*/  BSYNC B1 ;  /* 0x0000000000017941 */ /* 0x000fea0003800000 */
.L_x_510:
        /* <DEDUP_REMOVED lines=9> */
.L_x_514:
[----:B------:R-:W1:Y:S02]  /*16270*/  MUFU.RCP R0, R41 ;  /* 0x0000002900007308 */ /* 0x000e640000001000 */
[----:B-1----:R-:W-:-:S04]  /*16280*/  FFMA R3, R41, R0, -1 ;  /* 0xbf80000029037423 */ /* 0x002fc80000000000 */
[----:B------:R-:W-:-:S04]  /*16290*/  FADD.FTZ R3, -R3, -RZ ;  /* 0x800000ff03037221 */ /* 0x000fc80000010100 */
[----:B------:R-:W-:-:S07]  /*162a0*/  FFMA R0, R0, R3, R0 ;  /* 0x0000000300007223 */ /* 0x000fce0000000000 */
.L_x_515:
[----:B------:R-:W-:Y:S05]  /*162b0*/  BSYNC B1 ;  /* 0x0000000000017941 */ /* 0x000fea0003800000 */
.L_x_513:
        /* <DEDUP_REMOVED lines=10> */
.L_x_516:
[----:B------:R-:W2:Y:S01]  /*16360*/  LDL.LU R25, [R1+0xc0] ;  /* 0x0000c00001197983 */ /* 0x000ea20000300800 */
        /* <DEDUP_REMOVED lines=16> */
[----:B---3--:R-:W3:Y:S02]  /*16470*/  FENCE.VIEW.ASYNC.S ;  /* 0x00000000000073c6 */ /* 0x008ee40000000000 */
[----:B---3--:R-:W-:Y:S01]  /*16480*/  BAR.SYNC.DEFER_BLOCKING 0x1, 0x100 ;  /* 0x0044000000007b1d */ /* 0x008fe20000010000 */
[----:B--2---:R-:W-:-:S05]  /*16490*/  IADD3 R25, P0, R25, UR46, RZ ;  /* 0x0000002e19197c10 */ /* 0x004fca000ff1e0ff */
[----:B------:R1:W-:Y:S01]  /*164a0*/  STL [R1+0xc0], R25 ;  /* 0x0000c01901007387 */ /* 0x0003e20000100800 */
[----:B------:R-:W-:Y:S07]  /*164b0*/  @P5 BRA `(.L_x_518) ;  /* 0x0000000000205947 */ /* 0x000fee0003800000 */
[----:B------:R-:W-:Y:S02]  /*164c0*/  UIADD3 UR8, UP0, UR40, 0x4f0, URZ ;  /* 0x000004f028087890 */ /* 0x000fe4000ff1e03f */
[----:B------:R-:W-:Y:S02]  /*164d0*/  UIADD3 UR5, UR53, 0xe0, URZ ;  /* 0x000000e035057890 */ /* 0x000fe4000fffe03f */
[----:B------:R-:W-:Y:S02]  /*164e0*/  UIADD3 UR4, UR43, 0x5100, URZ ;  /* 0x000051002b047890 */ /* 0x000fe4000fffe03f */
[----:B------:R-:W-:Y:S01]  /*164f0*/  UIADD3.X UR9, URZ, UR41, URZ, UP0, !UPT ;  /* 0x000000293f097290 */ /* 0x000fe200087fe43f */
[----:B------:R-:W-:Y:S01]  /*16500*/  UMOV UR6, UR54 ;  /* 0x0000003600067c82 */ /* 0x000fe20008000000 */
[----:B------:R-:W-:-:S07]  /*16510*/  UMOV UR7, UR55 ;  /* 0x0000003700077c82 */ /* 0x000fce0008000000 */
[----:B------:R2:W-:Y:S02]  /*16520*/  UTMASTG.3D [UR4], [UR8] ;  /* 0x00000004080073b5 */ /* 0x0005e40008010000 */
[----:B--2---:R0:W-:Y:S02]  /*16530*/  UTMACMDFLUSH ;  /* 0x00000000000079b7 */ /* 0x0041e40000000000 */
.L_x_518:
[----:B------:R-:W-:Y:S05]  /*16540*/  BSYNC B0 ;  /* 0x0000000000007941 */ /* 0x000fea0003800000 */
.L_x_517:
[----:B------:R-:W2:Y:S01]  /*16550*/  LDL.LU R27, [R1+0xc4] ;  /* 0x0000c400011b7983 */ /* 0x000ea20000300800 */
[----:B------:R-:W-:Y:S01]  /*16560*/  ULDC.64 UR4, c[0x0][0x8f8] ;  /* 0x00023e0000047ab9 */ /* 0x000fe20000000a00 */
[----:B------:R-:W-:Y:S01]  /*16570*/  UMOV UR55, 0xffffffff ;  /* 0xffffffff00377882 */ /* 0x000fe20000000000 */
[----:B------:R-:W-:Y:S02]  /*16580*/  PRMT R0, RZ, 0x7610, R0 ;  /* 0x00007610ff007816 */ /* 0x000fe40000000000 */
[----:B------:R-:W-:Y:S02]  /*16590*/  MOV R6, 0xffffffff ;  /* 0xffffffff00067802 */ /* 0x000fe40000000f00 */
[----:B------:R-:W-:Y:S02]  /*165a0*/  MOV R5, 0xffffffff ;  /* 0xffffffff00057802 */ /* 0x000fe40000000f00 */
[----:B--2---:R-:W-:Y:S02]  /*165b0*/  IADD3.X R27, R27, UR38, RZ, P0, !PT ;  /* 0x000000261b1b7c10 */ /* 0x004fe400087fe4ff */
[----:B------:R-:W-:-:S03]  /*165c0*/  ISETP.GE.U32.AND P0, PT, R25, UR4, PT ;  /* 0x0000000419007c0c */ /* 0x000fc6000bf06070 */
[----:B------:R2:W-:Y:S01]  /*165d0*/  STL [R1+0xc4], R27 ;  /* 0x0000c41b01007387 */ /* 0x0005e20000100800 */
[----:B------:R-:W-:-:S13]  /*165e0*/  ISETP.GE.U32.AND.EX P0, PT, R27, UR5, PT, P0 ;  /* 0x000000051b007c0c */ /* 0x000fda000bf06100 */
[----:B--2---:R-:W-:Y:S05]  /*165f0*/  @P0 BRA `(.L_x_519) ;  /* 0x0000000400700947 */ /* 0x004fea0003800000 */
[----:B-1----:R-:W1:Y:S01]  /*16600*/  S2R R17, SR_CTAID.X ;  /* 0x0000000000117919 */ /* 0x002e620000002500 */
[----:B------:R-:W2:Y:S01]  /*16610*/  LDC.64 R10, c[0x0][0x8d0] ;  /* 0x00023400ff0a7b82 */ /* 0x000ea20000000a00 */
[----:B------:R-:W-:Y:S01]  /*16620*/  ULDC UR4, c[0x0][0x150] ;  /* 0x0000540000047ab9 */ /* 0x000fe20000000800 */
[----:B------:R-:W-:Y:S01]  /*16630*/  MOV R8, R25 ;  /* 0x0000001900087202 */ /* 0x000fe20000000f00 */
[----:B------:R-:W3:Y:S01]  /*16640*/  S2R R23, SR_CTAID.Y ;  /* 0x0000000000177919 */ /* 0x000ee20000002600 */
[----:B------:R-:W-:-:S04]  /*16650*/  MOV R9, R27 ;  /* 0x0000001b00097202 */ /* 0x000fc80000000f00 */
[----:B------:R-:W4:Y:S08]  /*16660*/  LDC R24, c[0x0][0x144] ;  /* 0x00005100ff187b82 */ /* 0x000f300000000800 */
[----:B------:R-:W3:Y:S08]  /*16670*/  LDC R12, c[0x0][0x8d8] ;  /* 0x00023600ff0c7b82 */ /* 0x000ef00000000800 */
[----:B------:R-:W3:Y:S01]  /*16680*/  LDC.64 R18, c[0x0][0x8c8] ;  /* 0x00023200ff127b82 */ /* 0x000ee20000000a00 */
[----:B--2---:R-:W-:-:S04]  /*16690*/  ISETP.NE.U32.AND P0, PT, R10, RZ, PT ;  /* 0x000000ff0a00720c */ /* 0x004fc80003f05070 */
[----:B------:R-:W-:Y:S02]  /*166a0*/  ISETP.NE.AND.EX P0, PT, R11, RZ, PT, P0 ;  /* 0x000000ff0b00720c */ /* 0x000fe40003f05300 */
[----:B-1----:R-:W-:-:S05]  /*166b0*/  I2FP.F32.U32 R0, R17 ;  /* 0x0000001100007245 */ /* 0x002fca0000201000 */
[----:B------:R-:W-:-:S04]  /*166c0*/  FMUL R0, R0, UR4 ;  /* 0x0000000400007c20 */ /* 0x000fc80008400000 */
[----:B------:R1:W2:Y:S02]  /*166d0*/  F2I.U32.TRUNC.NTZ R22, R0 ;  /* 0x0000000000167305 */ /* 0x0002a4000020f000 */
[----:B----4-:R-:W-:Y:S05]  /*166e0*/  @!P0 BRA `(.L_x_520) ;  /* 0x0000000000288947 */ /* 0x010fea0003800000 */
[----:B-1----:R-:W1:Y:S02]  /*166f0*/  LDC R0, c[0x0][0x8dc] ;  /* 0x00023700ff007b82 */ /* 0x002e640000000800 */
        /* <DEDUP_REMOVED lines=9> */
.L_x_520:
[-CC-:B---3--:R-:W-:Y:S01]  /*16790*/  SHF.R.U64 R29, R8, R12.reuse, R9.reuse ;  /* 0x0000000c081d7219 */ /* 0x188fe20000001209 */
[----:B------:R-:W3:Y:S01]  /*167a0*/  LDC.64 R20, c[0x0][0x8e8] ;  /* 0x00023a00ff147b82 */ /* 0x000ee20000000a00 */
[----:B-1----:R-:W-:Y:S01]  /*167b0*/  SHF.R.U32.HI R0, RZ, R12, R9 ;  /* 0x0000000cff007219 */ /* 0x002fe20000011609 */
[----:B------:R-:W-:Y:S01]  /*167c0*/  ULDC UR4, c[0x0][0x154] ;  /* 0x0000550000047ab9 */ /* 0x000fe20000000800 */
[----:B------:R-:W-:Y:S02]  /*167d0*/  IADD3 R3, P0, RZ, -R29, RZ ;  /* 0x8000001dff037210 */ /* 0x000fe40007f1e0ff */
[----:B------:R-:W-:Y:S02]  /*167e0*/  MOV R4, R25 ;  /* 0x0000001900047202 */ /* 0x000fe40000000f00 */
[----:B------:R-:W-:Y:S01]  /*167f0*/  IADD3.X R5, RZ, ~R0, RZ, P0, !PT ;  /* 0x80000000ff057210 */ /* 0x000fe200007fe4ff */
[----:B------:R-:W1:Y:S01]  /*16800*/  LDC R6, c[0x0][0x8c0] ;  /* 0x00023000ff067b82 */ /* 0x000e620000000800 */
[----:B--2---:R-:W-:-:S02]  /*16810*/  IADD3 R22, -R22, RZ, RZ ;  /* 0x000000ff16167210 */ /* 0x004fc40007ffe1ff */
[----:B------:R-:W-:Y:S01]  /*16820*/  MOV R7, 0x1 ;  /* 0x0000000100077802 */ /* 0x000fe20000000f00 */
[----:B------:R-:W-:Y:S01]  /*16830*/  IMAD R0, R5, R18, RZ ;  /* 0x0000001205007224 */ /* 0x000fe200078e02ff */
[----:B------:R-:W-:-:S03]  /*16840*/  MOV R5, R27 ;  /* 0x0000001b00057202 */ /* 0x000fc60000000f00 */
[----:B------:R-:W2:Y:S01]  /*16850*/  LDC R8, c[0x0][0x8b0] ;  /* 0x00022c00ff087b82 */ /* 0x000ea20000000800 */
[----:B------:R-:W-:-:S04]  /*16860*/  IMAD.WIDE.U32 R4, R3, R18, R4 ;  /* 0x0000001203047225 */ /* 0x000fc800078e0004 */
[----:B------:R-:W-:Y:S01]  /*16870*/  IMAD R3, R3, R19, R0 ;  /* 0x0000001303037224 */ /* 0x000fe200078e0200 */
[----:B------:R-:W-:Y:S02]  /*16880*/  I2FP.F32.U32 R0, R23 ;  /* 0x0000001700007245 */ /* 0x000fe40000201000 */
[----:B------:R-:W4:Y:S01]  /*16890*/  LDC R26, c[0x0][0x900] ;  /* 0x00024000ff1a7b82 */ /* 0x000f220000000800 */
[----:B------:R-:W-:Y:S01]  /*168a0*/  IMAD R19, R24, R22, R17 ;  /* 0x0000001618137224 */ /* 0x000fe200078e0211 */
[----:B---3--:R-:W-:Y:S02]  /*168b0*/  ISETP.NE.U32.AND P0, PT, R20, RZ, PT ;  /* 0x000000ff1400720c */ /* 0x008fe40003f05070 */
[----:B------:R-:W-:Y:S01]  /*168c0*/  IADD3 R3, R5, R3, RZ ;  /* 0x0000000305037210 */ /* 0x000fe20007ffe0ff */
[----:B------:R-:W-:Y:S01]  /*168d0*/  FMUL R0, R0, UR4 ;  /* 0x0000000400007c20 */ /* 0x000fe20008400000 */
[----:B------:R-:W-:Y:S02]  /*168e0*/  ISETP.NE.AND.EX P0, PT, R21, RZ, PT, P0 ;  /* 0x000000ff1500720c */ /* 0x000fe40003f05300 */
[----:B------:R-:W3:Y:S01]  /*168f0*/  LDC R22, c[0x0][0x148] ;  /* 0x00005200ff167b82 */ /* 0x000ee20000000800 */
[-CC-:B-1----:R-:W-:Y:S01]  /*16900*/  SHF.R.U64 R12, R4, R6.reuse, R3.reuse ;  /* 0x00000006040c7219 */ /* 0x182fe20000001203 */
[----:B------:R1:W1:Y:S01]  /*16910*/  F2I.U32.TRUNC.NTZ R15, R0 ;  /* 0x00000000000f7305 */ /* 0x000262000020f000 */
[----:B------:R-:W-:-:S02]  /*16920*/  SHF.R.U32.HI R3, RZ, R6, R3 ;  /* 0x00000006ff037219 */ /* 0x000fc40000011603 */
[----:B------:R-:W-:-:S03]  /*16930*/  MOV R5, 0xffffffff ;  /* 0xffffffff00057802 */ /* 0x000fc60000000f00 */
[----:B------:R-:W1:Y:S01]  /*16940*/  LDC R17, c[0x0][0x8a8] ;  /* 0x00022a00ff117b82 */ /* 0x000e620000000800 */
[-CC-:B--2---:R-:W-:Y:S02]  /*16950*/  SHF.R.U64 R10, R12, R8.reuse, R3.reuse ;  /* 0x000000080c0a7219 */ /* 0x184fe40000001203 */
[----:B------:R-:W-:-:S05]  /*16960*/  SHF.R.U32.HI R3, RZ, R8, R3 ;  /* 0x00000008ff037219 */ /* 0x000fca0000011603 */
[----:B------:R-:W2:Y:S01]  /*16970*/  LDC R24, c[0x0][0x8f0] ;  /* 0x00023c00ff187b82 */ /* 0x000ea20000000800 */
[-C--:B----4-:R-:W-:Y:S02]  /*16980*/  SHF.L.U32 R4, R5, R26.reuse, RZ ;  /* 0x0000001a05047219 */ /* 0x090fe400000006ff */
[-CC-:B------:R-:W-:Y:S02]  /*16990*/  SHF.R.U64 R18, R10, R26.reuse, R3.reuse ;  /* 0x0000001a0a127219 */ /* 0x180fe40000001203 */
[----:B------:R-:W-:Y:S02]  /*169a0*/  SHF.R.U32.HI R5, RZ, R26, R3 ;  /* 0x0000001aff057219 */ /* 0x000fe40000011603 */
[----:B------:R-:W-:Y:S01]  /*169b0*/  LOP3.LUT R25, RZ, R4, RZ, 0x33, !PT ;  /* 0x00000004ff197212 */ /* 0x000fe200078e33ff */
[----:B------:R-:W4:Y:S01]  /*169c0*/  LDC R27, c[0x0][0x8e0] ;  /* 0x00023800ff1b7b82 */ /* 0x000f220000000800 */
[----:B------:R-:W-:Y:S02]  /*169d0*/  SHF.L.U32 R26, R7, R26, RZ ;  /* 0x0000001a071a7219 */ /* 0x000fe400000006ff */
[----:B------:R-:W-:-:S05]  /*169e0*/  MOV R4, R18 ;  /* 0x0000001200047202 */ /* 0x000fca0000000f00 */
[----:B------:R-:W1:Y:S01]  /*169f0*/  LDC R28, c[0x0][0x8b8] ;  /* 0x00022e00ff1c7b82 */ /* 0x000e620000000800 */
[----:B------:R-:W-:Y:S05]  /*16a00*/  @!P0 BRA `(.L_x_521) ;  /* 0x0000000000288947 */ /* 0x000fea0003800000 */
[----:B------:R-:W5:Y:S02]  /*16a10*/  LDC R3, c[0x0][0x8f4] ;  /* 0x00023d00ff037b82 */ /* 0x000f640000000800 */
[----:B-----5:R-:W-:-:S04]  /*16a20*/  IADD3 R3, P0, R18, R3, RZ ;  /* 0x0000000312037210 */ /* 0x020fc80007f1e0ff */
        /* <DEDUP_REMOVED lines=8> */
.L_x_521:
[----:B------:R-:W5:Y:S01]  /*16ab0*/  LDC R3, c[0x0][0x904] ;  /* 0x00024100ff037b82 */ /* 0x000f620000000800 */
[----:B-12---:R-:W-:Y:S02]  /*16ac0*/  SHF.R.U64 R0, R4, R24, R5 ;  /* 0x0000001804007219 */ /* 0x006fe40000001205 */
[----:B------:R-:W-:Y:S02]  /*16ad0*/  LOP3.LUT R5, R10, R25, RZ, 0xc0, !PT ;  /* 0x000000190a057212 */ /* 0x000fe400078ec0ff */
[----:B------:R-:W-:Y:S02]  /*16ae0*/  IADD3 R15, -R15, RZ, RZ ;  /* 0x000000ff0f0f7210 */ /* 0x000fe40007ffe1ff */
[----:B------:R-:W-:Y:S01]  /*16af0*/  IADD3 R7, R17, -0x1, RZ ;  /* 0xffffffff11077810 */ /* 0x000fe20007ffe0ff */
[----:B------:R-:W-:Y:S01]  /*16b00*/  IMAD R6, R26, R0, R5 ;  /* 0x000000001a067224 */ /* 0x000fe200078e0205 */
[----:B------:R-:W-:Y:S02]  /*16b10*/  R2UR UR55, R29 ;  /* 0x000000001d3772ca */ /* 0x000fe400000e0000 */
[----:B------:R-:W-:-:S02]  /*16b20*/  LOP3.LUT R5, R12, R7, RZ, 0xc0, !PT ;  /* 0x000000070c057212 */ /* 0x000fc400078ec0ff */
[----:B-----5:R-:W-:Y:S02]  /*16b30*/  ISETP.NE.AND P0, PT, R3, 0x1, PT ;  /* 0x000000010300780c */ /* 0x020fe40003f05270 */
[----:B------:R-:W-:-:S05]  /*16b40*/  IADD3 R3, -R0, RZ, RZ ;  /* 0x000000ff00037210 */ /* 0x000fca0007ffe1ff */
[----:B----4-:R-:W-:-:S04]  /*16b50*/  IMAD R0, R3, R27, R18 ;  /* 0x0000001b03007224 */ /* 0x010fc800078e0212 */
[----:B------:R-:W-:Y:S01]  /*16b60*/  IMAD R3, R0, R17, R5 ;  /* 0x0000001100037224 */ /* 0x000fe200078e0205 */
[----:B------:R-:W-:Y:S01]  /*16b70*/  MOV R0, 0x1 ;  /* 0x0000000100007802 */ /* 0x000fe20000000f00 */
[----:B---3--:R-:W-:-:S04]  /*16b80*/  @P0 IMAD R19, R22, R15, R23 ;  /* 0x0000000f16130224 */ /* 0x008fc800078e0217 */
[----:B------:R-:W-:-:S05]  /*16b90*/  IMAD R6, R6, R28, R19 ;  /* 0x0000001c06067224 */ /* 0x000fca00078e0213 */
[----:B------:R-:W-:Y:S02]  /*16ba0*/  SEL R5, R3, R6, !P0 ;  /* 0x0000000603057207 */ /* 0x000fe40004000000 */
[----:B------:R-:W-:-:S07]  /*16bb0*/  SEL R6, R6, R3, !P0 ;  /* 0x0000000306067207 */ /* 0x000fce0004000000 */
.L_x_519:
[----:B------:R-:W-:Y:S01]  /*16bc0*/  UIADD3 UR39, UR42, UR39, URZ ;  /* 0x000000272a277290 */ /* 0x000fe2000fffe03f */
[----:B------:R3:W-:Y:S01]  /*16bd0*/  STL [R1+0xb8], R14 ;  /* 0x0000b80e01007387 */ /* 0x0007e20000100800 */
[----:B------:R-:W-:Y:S02]  /*16be0*/  LOP3.LUT P0, RZ, R0, 0xff, RZ, 0xc0, !PT ;  /* 0x000000ff00ff7812 */ /* 0x000fe4000780c0ff */
[----:B------:R-:W-:Y:S01]  /*16bf0*/  USHF.R.U32.HI UR4, URZ, 0x3, UR39 ;  /* 0x000000033f047899 */ /* 0x000fe20008011627 */
[----:B------:R3:W-:Y:S01]  /*16c00*/  STL [R1+0xb4], R13 ;  /* 0x0000b40d01007387 */ /* 0x0007e20000100800 */
[----:B------:R-:W-:Y:S02]  /*16c10*/  UISETP.GT.U32.AND UP0, UPT, UR39, 0x7, UPT ;  /* 0x000000072700788c */ /* 0x000fe4000bf04070 */
[----:B------:R-:W-:Y:S02]  /*16c20*/  ULOP3.LUT UR4, UR4, 0x1, URZ, 0xc0, !UPT ;  /* 0x0000000104047892 */ /* 0x000fe4000f8ec03f */
[----:B------:R-:W-:-:S02]  /*16c30*/  UISETP.LT.U32.AND UP1, UPT, UR42, 0x8, UP0 ;  /* 0x000000082a00788c */ /* 0x000fc40008721070 */
[----:B------:R-:W-:Y:S02]  /*16c40*/  UISETP.NE.U32.AND UP2, UPT, UR4, 0x1, UPT ;  /* 0x000000010400788c */ /* 0x000fe4000bf45070 */
[----:B------:R-:W-:Y:S02]  /*16c50*/  USEL UR5, URZ, 0x1, !UP1 ;  /* 0x000000013f057887 */ /* 0x000fe4000c800000 */
[----:B------:R-:W-:Y:S02]  /*16c60*/  UISETP.GT.U32.AND UP0, UPT, UR42, 0x7, !UP2 ;  /* 0x000000072a00788c */ /* 0x000fe4000d704070 */
[----:B------:R-:W-:Y:S02]  /*16c70*/  ULOP3.LUT UR39, UR39, 0x7, URZ, 0xc0, !UPT ;  /* 0x0000000727277892 */ /* 0x000fe4000f8ec03f */
[----:B------:R-:W-:-:S04]  /*16c80*/  USEL UR4, URZ, 0x1, !UP0 ;  /* 0x000000013f047887 */ /* 0x000fc8000c000000 */
[----:B------:R-:W-:Y:S01]  /*16c90*/  ULOP3.LUT UR36, UR4, UR36, UR5, 0x96, !UPT ;  /* 0x0000002404247292 */ /* 0x000fe2000f8e9605 */
[----:B---3--:R-:W-:Y:S11]  /*16ca0*/  @P0 BRA `(.L_x_522) ;  /* 0xfffffea800240947 */ /* 0x008ff6000383ffff */
[----:B------:R-:W-:-:S04]  /*16cb0*/  DEPBAR.LE SB0, 0x0 ;  /* 0x000080000000791a */ /* 0x000fc80000000000 */
[----:B------:R-:W-:Y:S05]  /*16cc0*/  EXIT ;  /* 0x000000000000794d */ /* 0x000fea0003800000 */
.L_x_9:
[----:B------:R-:W2:Y:S01]  /*16cd0*/  LDL R18, [R1+0xc0] ;  /* 0x0000c00001127983 */ /* 0x000ea20000100800 */
[----:B------:R-:W-:-:S03]  /*16ce0*/  ULDC.64 UR4, c[0x0][0x8f8] ;  /* 0x00023e0000047ab9 */ /* 0x000fc60000000a00 */
[----:B------:R-:W3:Y:S01]  /*16cf0*/  LDL R22, [R1+0xc4] ;  /* 0x0000c40001167983 */ /* 0x000ee20000100800 */
[----:B------:R-:W-:Y:S02]  /*16d00*/  PRMT R6, RZ, 0x7610, R6 ;  /* 0x00007610ff067816 */ /* 0x000fe40000000006 */
[----:B------:R-:W-:Y:S02]  /*16d10*/  MOV R16, 0xffffffff ;  /* 0xffffffff00107802 */ /* 0x000fe40000000f00 */
[----:B------:R-:W-:Y:S02]  /*16d20*/  MOV R12, 0xffffffff ;  /* 0xffffffff000c7802 */ /* 0x000fe40000000f00 */
[----:B------:R-:W-:Y:S02]  /*16d30*/  MOV R5, 0xffffffff ;  /* 0xffffffff00057802 */ /* 0x000fe40000000f00 */
[----:B--2---:R-:W-:-:S04]  /*16d40*/  ISETP.GE.U32.AND P1, PT, R18, UR4, PT ;  /* 0x0000000412007c0c */ /* 0x004fc8000bf26070 */
[----:B---3--:R-:W-:-:S13]  /*16d50*/  ISETP.GE.U32.AND.EX P1, PT, R22, UR5, PT, P1 ;  /* 0x0000000516007c0c */ /* 0x008fda000bf26110 */
[----:B------:R-:W-:Y:S05]  /*16d60*/  @P1 BRA `(.L_x_523) ;  /* 0x0000000400681947 */ /* 0x000fea0003800000 */
        /* <DEDUP_REMOVED lines=18> */
.L_x_524:
[-CC-:B------:R-:W-:Y:S01]  /*16e90*/  SHF.R.U64 R17, R14, R6.reuse, R15.reuse ;  /* 0x000000060e117219 */ /* 0x180fe2000000120f */
[----:B------:R-:W-:Y:S01]  /*16ea0*/  ULDC UR4, c[0x0][0x150] ;  /* 0x0000540000047ab9 */ /* 0x000fe20000000800 */
[----:B------:R-:W-:Y:S01]  /*16eb0*/  SHF.R.U32.HI R5, RZ, R6, R15 ;  /* 0x00000006ff057219 */ /* 0x000fe2000001160f */
[----:B------:R-:W1:Y:S01]  /*16ec0*/  LDC R12, c[0x0][0x8c0] ;  /* 0x00023000ff0c7b82 */ /* 0x000e620000000800 */
[----:B------:R-:W-:Y:S02]  /*16ed0*/  I2FP.F32.U32 R6, R8 ;  /* 0x0000000800067245 */ /* 0x000fe40000201000 */
[----:B------:R-:W-:Y:S02]  /*16ee0*/  IADD3 R9, P1, RZ, -R17, RZ ;  /* 0x80000011ff097210 */ /* 0x000fe40007f3e0ff */
[----:B------:R-:W-:Y:S01]  /*16ef0*/  MOV R10, R18 ;  /* 0x00000012000a7202 */ /* 0x000fe20000000f00 */
[----:B------:R-:W-:Y:S01]  /*16f00*/  FMUL R13, R6, UR4 ;  /* 0x00000004060d7c20 */ /* 0x000fe20008400000 */
[----:B------:R-:W-:Y:S01]  /*16f10*/  IADD3.X R5, RZ, ~R5, RZ, P1, !PT ;  /* 0x80000005ff057210 */ /* 0x000fe20000ffe4ff */
[----:B------:R-:W2:Y:S01]  /*16f20*/  LDC.64 R24, c[0x0][0x8e8] ;  /* 0x00023a00ff187b82 */ /* 0x000ea20000000a00 */
[----:B------:R-:W-:Y:S01]  /*16f30*/  MOV R11, R22 ;  /* 0x00000016000b7202 */ /* 0x000fe20000000f00 */
[----:B------:R-:W-:-:S02]  /*16f40*/  ULDC UR4, c[0x0][0x154] ;  /* 0x0000550000047ab9 */ /* 0x000fc40000000800 */
[----:B------:R-:W3:Y:S01]  /*16f50*/  F2I.U32.TRUNC.NTZ R13, R13 ;  /* 0x0000000d000d7305 */ /* 0x000ee2000020f000 */
[-C--:B------:R-:W-:Y:S02]  /*16f60*/  IMAD R6, R5, R20.reuse, RZ ;  /* 0x0000001405067224 */ /* 0x080fe400078e02ff */
[C---:B------:R-:W-:Y:S01]  /*16f70*/  IMAD.WIDE.U32 R10, R9.reuse, R20, R10 ;  /* 0x00000014090a7225 */ /* 0x040fe200078e000a */
[----:B------:R-:W4:Y:S03]  /*16f80*/  LDC R15, c[0x0][0x144] ;  /* 0x00005100ff0f7b82 */ /* 0x000f260000000800 */
[----:B------:R-:W-:Y:S01]  /*16f90*/  IMAD R5, R9, R21, R6 ;  /* 0x0000001509057224 */ /* 0x000fe200078e0206 */
[----:B------:R-:W-:-:S04]  /*16fa0*/  I2FP.F32.U32 R9, R7 ;  /* 0x0000000700097245 */ /* 0x000fc80000201000 */
[----:B------:R-:W5:Y:S01]  /*16fb0*/  LDC R18, c[0x0][0x8b0] ;  /* 0x00022c00ff127b82 */ /* 0x000f620000000800 */
[----:B------:R-:W-:Y:S02]  /*16fc0*/  IADD3 R5, R11, R5, RZ ;  /* 0x000000050b057210 */ /* 0x000fe40007ffe0ff */
[----:B---3--:R-:W-:Y:S02]  /*16fd0*/  IADD3 R6, -R13, RZ, RZ ;  /* 0x000000ff0d067210 */ /* 0x008fe40007ffe1ff */
[-CC-:B-1----:R-:W-:Y:S02]  /*16fe0*/  SHF.R.U64 R14, R10, R12.reuse, R5.reuse ;  /* 0x0000000c0a0e7219 */ /* 0x182fe40000001205 */
[----:B------:R-:W-:Y:S01]  /*16ff0*/  SHF.R.U32.HI R5, RZ, R12, R5 ;  /* 0x0000000cff057219 */ /* 0x000fe20000011605 */
[----:B------:R-:W1:Y:S01]  /*17000*/  LDC R22, c[0x0][0x900] ;  /* 0x00024000ff167b82 */ /* 0x000e620000000800 */
[----:B--2---:R-:W-:Y:S02]  /*17010*/  ISETP.NE.U32.AND P1, PT, R24, RZ, PT ;  /* 0x000000ff1800720c */ /* 0x004fe40003f25070 */
[----:B------:R-:W-:-:S02]  /*17020*/  MOV R11, 0x1 ;  /* 0x00000001000b7802 */ /* 0x000fc40000000f00 */
[----:B------:R-:W-:-:S03]  /*17030*/  ISETP.NE.AND.EX P1, PT, R25, RZ, PT, P1 ;  /* 0x000000ff1900720c */ /* 0x000fc60003f25310 */
[----:B------:R-:W2:Y:S01]  /*17040*/  LDC R20, c[0x0][0x148] ;  /* 0x00005200ff147b82 */ /* 0x000ea20000000800 */
[----:B----4-:R-:W-:Y:S02]  /*17050*/  IMAD R23, R15, R6, R8 ;  /* 0x000000060f177224 */ /* 0x010fe400078e0208 */
[----:B------:R-:W-:Y:S01]  /*17060*/  FMUL R6, R9, UR4 ;  /* 0x0000000409067c20 */ /* 0x000fe20008400000 */
[----:B------:R-:W-:-:S04]  /*17070*/  MOV R9, 0xffffffff ;  /* 0xffffffff00097802 */ /* 0x000fc80000000f00 */
[----:B------:R-:W3:Y:S01]  /*17080*/  LDC R21, c[0x0][0x8a8] ;  /* 0x00022a00ff157b82 */ /* 0x000ee20000000800 */
[-CC-:B-----5:R-:W-:Y:S02]  /*17090*/  SHF.R.U64 R16, R14, R18.reuse, R5.reuse ;  /* 0x000000120e107219 */ /* 0x1a0fe40000001205 */
[----:B------:R-:W-:Y:S02]  /*170a0*/  SHF.R.U32.HI R5, RZ, R18, R5 ;  /* 0x00000012ff057219 */ /* 0x000fe40000011605 */
[----:B------:R4:W1:Y:S03]  /*170b0*/  F2I.U32.TRUNC.NTZ R18, R6 ;  /* 0x0000000600127305 */ /* 0x000866000020f000 */
[----:B------:R-:W2:Y:S01]  /*170c0*/  LDC R26, c[0x0][0x8f0] ;  /* 0x00023c00ff1a7b82 */ /* 0x000ea20000000800 */
[-C--:B-1----:R-:W-:Y:S02]  /*170d0*/  SHF.L.U32 R8, R9, R22.reuse, RZ ;  /* 0x0000001609087219 */ /* 0x082fe400000006ff */
[----:B------:R-:W-:-:S02]  /*170e0*/  SHF.R.U64 R19, R16, R22, R5 ;  /* 0x0000001610137219 */ /* 0x000fc40000001205 */
[----:B------:R-:W-:Y:S02]  /*170f0*/  SHF.R.U32.HI R9, RZ, R22, R5 ;  /* 0x00000016ff097219 */ /* 0x000fe40000011605 */
[----:B------:R-:W-:Y:S01]  /*17100*/  LOP3.LUT R29, RZ, R8, RZ, 0x33, !PT ;  /* 0x00000008ff1d7212 */ /* 0x000fe200078e33ff */
[----:B------:R-:W1:Y:S01]  /*17110*/  LDC R27, c[0x0][0x8e0] ;  /* 0x00023800ff1b7b82 */ /* 0x000e620000000800 */
[----:B------:R-:W-:Y:S02]  /*17120*/  SHF.L.U32 R22, R11, R22, RZ ;  /* 0x000000160b167219 */ /* 0x000fe400000006ff */
[----:B------:R-:W-:-:S05]  /*17130*/  MOV R8, R19 ;  /* 0x0000001300087202 */ /* 0x000fca0000000f00 */
[----:B------:R-:W1:Y:S01]  /*17140*/  LDC R28, c[0x0][0x8b8] ;  /* 0x00022e00ff1c7b82 */ /* 0x000e620000000800 */
        /* <DEDUP_REMOVED lines=11> */
.L_x_525:
[----:B------:R-:W4:Y:S01]  /*17200*/  LDC R5, c[0x0][0x904] ;  /* 0x00024100ff057b82 */ /* 0x000f220000000800 */
[----:B--2---:R-:W-:Y:S02]  /*17210*/  SHF.R.U64 R6, R8, R26, R9 ;  /* 0x0000001a08067219 */ /* 0x004fe40000001209 */
[----:B------:R-:W-:Y:S02]  /*17220*/  IADD3 R18, -R18, RZ, RZ ;  /* 0x000000ff12127210 */ /* 0x000fe40007ffe1ff */
[----:B---3--:R-:W-:Y:S02]  /*17230*/  IADD3 R9, R21, -0x1, RZ ;  /* 0xffffffff15097810 */ /* 0x008fe40007ffe0ff */
[----:B------:R-:W-:Y:S02]  /*17240*/  IADD3 R8, -R6, RZ, RZ ;  /* 0x000000ff06087210 */ /* 0x000fe40007ffe1ff */
[----:B------:R-:W-:Y:S02]  /*17250*/  LOP3.LUT R14, R14, R9, RZ, 0xc0, !PT ;  /* 0x000000090e0e7212 */ /* 0x000fe400078ec0ff */
[----:B----4-:R-:W-:-:S02]  /*17260*/  ISETP.NE.AND P1, PT, R5, 0x1, PT ;  /* 0x000000010500780c */ /* 0x010fc40003f25270 */
[----:B------:R-:W-:-:S05]  /*17270*/  LOP3.LUT R5, R16, R29, RZ, 0xc0, !PT ;  /* 0x0000001d10057212 */ /* 0x000fca00078ec0ff */
[----:B------:R-:W-:Y:S01]  /*17280*/  IMAD R16, R22, R6, R5 ;  /* 0x0000000616107224 */ /* 0x000fe200078e0205 */
[----:B------:R-:W-:Y:S01]  /*17290*/  MOV R6, 0x1 ;  /* 0x0000000100067802 */ /* 0x000fe20000000f00 */
[----:B-1----:R-:W-:-:S04]  /*172a0*/  IMAD R5, R8, R27, R19 ;  /* 0x0000001b08057224 */ /* 0x002fc800078e0213 */
[----:B------:R-:W-:Y:S02]  /*172b0*/  @P1 IMAD R23, R20, R18, R7 ;  /* 0x0000001214171224 */ /* 0x000fe400078e0207 */
[----:B------:R-:W-:Y:S02]  /*172c0*/  IMAD R5, R5, R21, R14 ;  /* 0x0000001505057224 */ /* 0x000fe400078e020e */
[----:B------:R-:W-:-:S05]  /*172d0*/  IMAD R16, R16, R28, R23 ;  /* 0x0000001c10107224 */ /* 0x000fca00078e0217 */
[----:B------:R-:W-:Y:S02]  /*172e0*/  SEL R12, R5, R16, !P1 ;  /* 0x00000010050c7207 */ /* 0x000fe40004800000 */
[----:B------:R-:W-:Y:S02]  /*172f0*/  SEL R16, R16, R5, !P1 ;  /* 0x0000000510107207 */ /* 0x000fe40004800000 */
[----:B------:R-:W-:-:S07]  /*17300*/  MOV R5, R17 ;  /* 0x0000001100057202 */ /* 0x000fce0000000f00 */
.L_x_523:
[----:B------:R-:W-:-:S08]  /*17310*/  NOP ;  /* 0x0000000000007918 */ /* 0x000fd00000000000 */
[----:B------:R-:W1:-:S00]  /*17320*/  USETMAXREG.DEALLOC.CTAPOOL 0x28 ;  /* 0x00000028000079c8 */ /* 0x000e4000080e0500 */
[----:B-1----:R-:W-:-:S13]  /*17330*/  ISETP.NE.AND P1, PT, R4, 0x1, PT ;  /* 0x000000010400780c */ /* 0x002fda0003f25270 */
[----:B------:R-:W-:Y:S05]  /*17340*/  @!P1 EXIT ;  /* 0x000000000000994d */ /* 0x000fea0003800000 */
[----:B------:R-:W-:Y:S05]  /*17350*/  @!P4 BRA `(.L_x_526) ;  /* 0x00000018003cc947 */ /* 0x000fea0003800000 */
[----:B------:R-:W-:-:S13]  /*17360*/  ISETP.NE.OR P0, PT, R4, 0x2, P0 ;  /* 0x000000020400780c */ /* 0x000fda0000705670 */
[----:B------:R-:W-:Y:S05]  /*17370*/  @P0 EXIT ;  /* 0x000000000000094d */ /* 0x000fea0003800000 */
[----:B------:R-:W-:-:S13]  /*17380*/  LOP3.LUT P1, RZ, R6, 0xff, RZ, 0xc0, !PT ;  /* 0x000000ff06ff7812 */ /* 0x000fda000782c0ff */
[----:B------:R-:W-:Y:S05]  /*17390*/  @!P1 BRA `(.L_x_527) ;  /* 0x0000000000189947 */ /* 0x000fea0003800000 */
[----:B------:R-:W-:Y:S01]  /*173a0*/  UMOV UR4, 0x400 ;  /* 0x0000040000047882 */ /* 0x000fe20000000000 */
[----:B------:R-:W-:Y:S01]  /*173b0*/  MOV R4, RZ ;  /* 0x000000ff00047202 */ /* 0x000fe20000000f00 */
[----:B------:R-:W-:-:S03]  /*173c0*/  ULEA UR4, UR37, UR4, 0x18 ;  /* 0x0000000425047291 */ /* 0x000fc6000f8ec03f */
[----:B------:R-:W-:-:S06]  /*173d0*/  SHF.L.U32 R4, R4, 0x1f, RZ ;  /* 0x0000001f04047819 */ /* 0x000fcc00000006ff */
[----:B------:R-:W1:Y:S02]  /*173e0*/  SYNCS.PHASECHK.TRANS64.TRYWAIT P0, [UR4+0xc8], R4 ;  /* 0x0000c804ff0075a7 */ /* 0x000e640008000144 */
[----:B-1----:R-:W-:Y:S05]  /*173f0*/  @!P0 BRA `(.L_x_528) ;  /* 0x0000002c00888947 */ /* 0x002fea0003800000 */
.L_x_527:
[----:B------:R-:W-:Y:S01]  /*17400*/  PRMT R9, RZ, 0x7610, R9 ;  /* 0x00007610ff097816 */ /* 0x000fe20000000009 */
[----:B------:R-:W-:Y:S06]  /*17410*/  @P3 BRA `(.L_x_529) ;  /* 0x0000000000243947 */ /* 0x000fec0003800000 */
[----:B------:R-:W-:Y:S02]  /*17420*/  ULDC.64 UR4, c[0x0][0x588] ;  /* 0x0001620000047ab9 */ /* 0x000fe40000000a00 */
[----:B------:R-:W-:-:S04]  /*17430*/  ISETP.NE.U32.AND P0, PT, RZ, UR4, PT ;  /* 0x00000004ff007c0c */ /* 0x000fc8000bf05070 */
[----:B------:R-:W-:-:S13]  /*17440*/  ISETP.NE.AND.EX P0, PT, RZ, UR5, PT, P0 ;  /* 0x00000005ff007c0c */ /* 0x000fda000bf05300 */
[----:B------:R-:W-:Y:S05]  /*17450*/  @!P0 BRA `(.L_x_530) ;  /* 0x00000000000c8947 */ /* 0x000fea0003800000 */
[----:B------:R3:W5:Y:S01]  /*17460*/  LDG.E R11, desc[UR48][R2.64] ;  /* 0x00000030020b7981 */ /* 0x000762000c1e1900 */
[----:B------:R-:W-:Y:S01]  /*17470*/  MOV R9, 0x1 ;  /* 0x0000000100097802 */ /* 0x000fe20000000f00 */
[----:B------:R-:W-:Y:S06]  /*17480*/  BRA `(.L_x_529) ;  /* 0x0000000000087947 */ /* 0x000fec0003800000 */
.L_x_530:
[----:B------:R-:W2:Y:S01]  /*17490*/  LDC R11, c[0x0][0x580] ;  /* 0x00016000ff0b7b82 */ /* 0x000ea20000000800 */
[----:B------:R-:W-:-:S07]  /*174a0*/  MOV R9, 0x1 ;  /* 0x0000000100097802 */ /* 0x000fce0000000f00 */
.L_x_529:
[----:B------:R-:W-:Y:S05]  /*174b0*/  @!P1 BRA `(.L_x_531) ;  /* 0x0000001400649947 */ /* 0x000fea0003800000 */
[----:B------:R-:W4:Y:S01]  /*174c0*/  LDC R6, c[0x0][0x900] ;  /* 0x00024000ff067b82 */ /* 0x000f220000000800 */
[----:B---3--:R-:W-:Y:S01]  /*174d0*/  MOV R3, 0xffffffff ;  /* 0xffffffff00037802 */ /* 0x008fe20000000f00 */
[----:B------:R-:W-:Y:S01]  /*174e0*/  ULDC.64 UR22, c[0x0][0x198] ;  /* 0x0000660000167ab9 */ /* 0x000fe20000000a00 */
[----:B------:R-:W-:Y:S01]  /*174f0*/  MOV R13, 0x1 ;  /* 0x00000001000d7802 */ /* 0x000fe20000000f00 */
[----:B------:R-:W-:Y:S01]  /*17500*/  ULDC.64 UR4, c[0x0][0x588] ;  /* 0x0001620000047ab9 */ /* 0x000fe20000000a00 */
[----:B------:R-:W-:Y:S01]  /*17510*/  LOP3.LUT R10, R0, 0x2, RZ, 0xfc, !PT ;  /* 0x00000002000a7812 */ /* 0x000fe200078efcff */
[----:B------:R-:W-:Y:S01]  /*17520*/  ULDC.64 UR6, c[0x0][0x8f8] ;  /* 0x00023e0000067ab9 */ /* 0x000fe20000000a00 */
[----:B------:R-:W-:Y:S01]  /*17530*/  ULDC.64 UR14, c[0x0][0x590] ;  /* 0x00016400000e7ab9 */ /* 0x000fe20000000a00 */
[----:B-1----:R-:W1:Y:S01]  /*17540*/  LDC R7, c[0x0][0x8a8] ;  /* 0x00022a00ff077b82 */ /* 0x002e620000000800 */
[-C--:B----4-:R-:W-:Y:S02]  /*17550*/  SHF.L.U32 R3, R3, R6.reuse, RZ ;  /* 0x0000000603037219 */ /* 0x090fe400000006ff */
[----:B------:R-:W-:-:S02]  /*17560*/  SHF.L.U32 R6, R13, R6, RZ ;  /* 0x000000060d067219 */ /* 0x000fc400000006ff */
[----:B------:R-:W-:Y:S02]  /*17570*/  LOP3.LUT R8, RZ, R3, RZ, 0x33, !PT ;  /* 0x00000003ff087212 */ /* 0x000fe400078e33ff */
[----:B-1----:R-:W-:-:S07]  /*17580*/  IADD3 R7, R7, -0x1, RZ ;  /* 0xffffffff07077810 */ /* 0x002fce0007ffe0ff */
.L_x_587:
[----:B------:R-:W-:Y:S02]  /*17590*/  ISETP.NE.U32.AND P0, PT, RZ, UR14, PT ;  /* 0x0000000eff007c0c */ /* 0x000fe4000bf05070 */
[----:B------:R-:W-:Y:S02]  /*175a0*/  R2UR UR43, R16 ;  /* 0x00000000102b72ca */ /* 0x000fe400000e0000 */
[----:B------:R-:W-:Y:S02]  /*175b0*/  R2UR UR42, R12 ;  /* 0x000000000c2a72ca */ /* 0x000fe400000e0000 */
[----:B------:R-:W-:-:S09]  /*175c0*/  ISETP.NE.AND.EX P0, PT, RZ, UR15, PT, P0 ;  /* 0x0000000fff007c0c */ /* 0x000fd2000bf05300 */
[----:B------:R-:W-:Y:S02]  /*175d0*/  USHF.L.U32 UR43, UR43, 0x7, URZ ;  /* 0x000000072b2b7899 */ /* 0x000fe4000800063f */
[----:B------:R-:W-:Y:S02]  /*175e0*/  USHF.L.U32 UR42, UR42, 0x8, URZ ;  /* 0x000000082a2a7899 */ /* 0x000fe4000800063f */
[----:B---34-:R-:W-:Y:S10]  /*175f0*/  @!P0 BRA `(.L_x_532) ;  /* 0x00000000002c8947 */ /* 0x018ff40003800000 */
[----:B------:R-:W-:-:S04]  /*17600*/  ISETP.NE.U32.AND P1, PT, RZ, UR4, PT ;  /* 0x00000004ff007c0c */ /* 0x000fc8000bf25070 */
[----:B------:R-:W-:-:S13]  /*17610*/  ISETP.NE.AND.EX P1, PT, RZ, UR5, PT, P1 ;  /* 0x00000005ff007c0c */ /* 0x000fda000bf25310 */
[----:B------:R-:W-:Y:S05]  /*17620*/  @!P1 BRA `(.L_x_533) ;  /* 0x0000000000189947 */ /* 0x000fea0003800000 */
[----:B------:R-:W1:Y:S01]  /*17630*/  LDC.64 R2, c[0x0][0x588] ;  /* 0x00016200ff027b82 */ /* 0x000e620000000a00 */
[----:B------:R-:W-:-:S04]  /*17640*/  IMAD R9, R5, UR14, RZ ;  /* 0x0000000e05097c24 */ /* 0x000fc8000f8e02ff */
[----:B-1----:R-:W-:-:S05]  /*17650*/  IMAD.WIDE R2, R9, 0x4, R2 ;  /* 0x0000000409027825 */ /* 0x002fca00078e0202 */
[----:B--2--5:R1:W5:Y:S01]  /*17660*/  LDG.E R11, desc[UR48][R2.64] ;  /* 0x00000030020b7981 */ /* 0x024362000c1e1900 */
[----:B------:R-:W-:Y:S01]  /*17670*/  MOV R9, 0x1 ;  /* 0x0000000100097802 */ /* 0x000fe20000000f00 */
[----:B------:R-:W-:Y:S06]  /*17680*/  BRA `(.L_x_532) ;  /* 0x0000000000087947 */ /* 0x000fec0003800000 */
.L_x_533:
[----:B--2--5:R-:W3:Y:S01]  /*17690*/  LDC R11, c[0x0][0x580] ;  /* 0x00016000ff0b7b82 */ /* 0x024ee20000000800 */
[----:B------:R-:W-:-:S07]  /*176a0*/  MOV R9, 0x1 ;  /* 0x0000000100097802 */ /* 0x000fce0000000f00 */
.L_x_532:
[----:B------:R-:W-:Y:S05]  /*176b0*/  @!P0 BRA `(.L_x_534) ;  /* 0x00000000001c8947 */ /* 0x000fea0003800000 */
[----:B------:R-:W-:-:S13]  /*176c0*/  LOP3.LUT P2, RZ, R9, 0xff, RZ, 0xc0, !PT ;  /* 0x000000ff09ff7812 */ /* 0x000fda000784c0ff */
[----:B-1----:R-:W1:Y:S02]  /*176d0*/  @!P2 LDC.64 R2, c[0x0][0x588] ;  /* 0x00016200ff02ab82 */ /* 0x002e640000000a00 */
[----:B-1----:R-:W-:-:S04]  /*176e0*/  @!P2 ISETP.NE.U32.AND P0, PT, R2, RZ, PT ;  /* 0x000000ff0200a20c */ /* 0x002fc80003f05070 */
[----:B------:R-:W-:Y:S02]  /*176f0*/  @!P2 ISETP.NE.AND.EX P1, PT, R3, RZ, PT, P0 ;  /* 0x000000ff0300a20c */ /* 0x000fe40003f25300 */
[----:B--23-5:R-:W-:Y:S02]  /*17700*/  @P2 FSETP.EQ.AND P0, PT, R11, RZ, PT ;  /* 0x000000ff0b00220b */ /* 0x02cfe40003f02000 */
[----:B------:R-:W-:Y:S01]  /*17710*/  @!P2 PLOP3.LUT P0, PT, P1, PT, PT, 0x8, 0x0 ;  /* 0x000000000000a81c */ /* 0x000fe20000f0e170 */
[----:B------:R-:W-:-:S12]  /*17720*/  BRA `(.L_x_535) ;  /* 0x0000000000047947 */ /* 0x000fd80003800000 */
.L_x_534:
[----:B--23-5:R-:W-:-:S13]  /*17730*/  FSETP.EQ.AND P0, PT, R11, RZ, PT ;  /* 0x000000ff0b00720b */ /* 0x02cfda0003f02000 */
.L_x_535:
[----:B------:R-:W-:Y:S02]  /*17740*/  ISETP.NE.AND P2, PT, R10, 0x3, PT ;  /* 0x000000030a00780c */ /* 0x000fe40003f45270 */
[----:B------:R-:W-:-:S04]  /*17750*/  ELECT P1, URZ, PT ;  /* 0x00000000003f782f */ /* 0x000fc80003820000 */
[----:B------:R-:W-:-:S07]  /*17760*/  PLOP3.LUT P0, PT, P1, P0, PT, 0x20, 0x0 ;  /* 0x000000000000781c */ /* 0x000fce0000f00470 */
[----:B------:R-:W-:Y:S06]  /*17770*/  @!P2 BRA `(.L_x_536) ;  /* 0x000000000004a947 */ /* 0x000fec0003800000 */
[----:B------:R-:W-:Y:S01]  /*17780*/  BPT.TRAP 0x1 ;  /* 0x000000040000795c */ /* 0x000fe20000300000 */
.L_x_536:
[----:B------:R-:W2:Y:S01]  /*17790*/  S2UR UR37, SR_CgaCtaId ;  /* 0x00000000002579c3 */ /* 0x000ea20000008800 */
[----:B------:R-:W-:Y:S01]  /*177a0*/  UMOV UR13, 0x400 ;  /* 0x00000400000d7882 */ /* 0x000fe20000000000 */
[----:B-1----:R-:W-:-:S04]  /*177b0*/  MOV R2, 0x1 ;  /* 0x0000000100027802 */ /* 0x002fc80000000f00 */
[----:B------:R-:W-:Y:S01]  /*177c0*/  SHF.L.U32 R2, R2, 0x1f, RZ ;  /* 0x0000001f02027819 */ /* 0x000fe200000006ff */
[----:B--2---:R-:W-:-:S09]  /*177d0*/  ULEA UR13, UR37, UR13, 0x18 ;  /* 0x0000000d250d7291 */ /* 0x004fd2000f8ec03f */
[----:B------:R-:W1:Y:S02]  /*177e0*/  SYNCS.PHASECHK.TRANS64.TRYWAIT P1, [UR13+0xa0], R2 ;  /* 0x0000a002ff0075a7 */ /* 0x000e64000802014d */
[----:B-1----:R-:W-:Y:S05]  /*177f0*/  @!P1 BRA `(.L_x_537) ;  /* 0x0000002800a09947 */ /* 0x002fea0003800000 */
.L_x_631:
[----:B------:R-:W-:Y:S04]  /*17800*/  BSSY B0, `(.L_x_538) ;  /* 0x000000e000007945 */ /* 0x000fe80003800000 */
[----:B------:R-:W-:Y:S05]  /*17810*/  @!P0 BRA `(.L_x_539) ;  /* 0x0000000000308947 */ /* 0x000fea0003800000 */
[----:B------:R-:W-:Y:S01]  /*17820*/  R2UR UR44, R5 ;  /* 0x00000000052c72ca */ /* 0x000fe200000e0000 */
[----:B------:R-:W-:Y:S02]  /*17830*/  UIADD3 UR8, UP0, UR22, 0x3f0, URZ ;  /* 0x000003f016087890 */ /* 0x000fe4000ff1e03f */
[----:B------:R-:W-:Y:S02]  /*17840*/  UIADD3 UR40, UR13, 0x100, URZ ;  /* 0x000001000d287890 */ /* 0x000fe4000fffe03f */
[----:B------:R-:W-:Y:S02]  /*17850*/  UIADD3 UR41, UR13, 0x80, URZ ;  /* 0x000000800d297890 */ /* 0x000fe4000fffe03f */
[----:B------:R-:W-:Y:S01]  /*17860*/  UIADD3.X UR9, URZ, UR23, URZ, UP0, !UPT ;  /* 0x000000173f097290 */ /* 0x000fe200087fe43f */
[----:B------:R-:W-:Y:S01]  /*17870*/  UMOV UR10, 0x0 ;  /* 0x00000000000a7882 */ /* 0x000fe20000000000 */
[----:B------:R-:W-:-:S07]  /*17880*/  UMOV UR11, 0x10000000 ;  /* 0x10000000000b7882 */ /* 0x000fce0000000000 */
[----:B------:R2:W-:Y:S02]  /*17890*/  UTMALDG.3D [UR40], [UR8], desc[UR10] ;  /* 0x00000a28080075b4 */ /* 0x0005e40008011000 */
[----:B--2---:R-:W-:Y:S05]  /*178a0*/  @!P2 BRA `(.L_x_540) ;  /* 0x000000000004a947 */ /* 0x004fea0003800000 */
[----:B------:R-:W-:Y:S01]  /*178b0*/  BPT.TRAP 0x1 ;  /* 0x000000040000795c */ /* 0x000fe20000300000 */
.L_x_540:
[----:B-1----:R-:W1:Y:S02]  /*178c0*/  LDC R3, c[0x0][0x800] ;  /* 0x00020000ff037b82 */ /* 0x002e640000000800 */
[----:B-1----:R2:W-:Y:S02]  /*178d0*/  SYNCS.ARRIVE.TRANS64.RED.A0TR RZ, [UR13+0x80], R3 ;  /* 0x00008003ffff79a7 */ /* 0x0025e4000830040d */
.L_x_539:
[----:B------:R-:W-:Y:S05]  /*178e0*/  BSYNC B0 ;  /* 0x0000000000007941 */ /* 0x000fea0003800000 */
.L_x_538:
[----:B------:R-:W-:Y:S05]  /*178f0*/  @!P2 BRA `(.L_x_541) ;  /* 0x000000000004a947 */ /* 0x000fea0003800000 */
[----:B------:R-:W-:Y:S01]  /*17900*/  BPT.TRAP 0x1 ;  /* 0x000000040000795c */ /* 0x000fe20000300000 */
.L_x_541:
[----:B------:R-:W-:-:S04]  /*17910*/  UIADD3 UR33, UR13, 0x80, URZ ;  /* 0x000000800d217890 */ /* 0x000fc8000fffe03f */
[----:B------:R-:W-:-:S09]  /*17920*/  UPRMT UR16, UR37, 0x654, UR33 ;  /* 0x0000065425107896 */ /* 0x000fd20008000021 */
[----:B------:R-:W-:Y:S01]  /*17930*/  SYNCS.ARRIVE.TRANS64.RED.A1T0 RZ, [UR16], RZ ;  /* 0x000000ffffff79a7 */ /* 0x000fe20008100410 */
[----:B------:R-:W-:Y:S05]  /*17940*/  @!P2 BRA `(.L_x_542) ;  /* 0x000000000004a947 */ /* 0x000fea0003800000 */
[----:B------:R-:W-:Y:S01]  /*17950*/  BPT.TRAP 0x1 ;  /* 0x000000040000795c */ /* 0x000fe20000300000 */
.L_x_542:
[----:B------:R-:W3:Y:S02]  /*17960*/  SYNCS.PHASECHK.TRANS64.TRYWAIT P1, [UR13+0xa8], R2 ;  /* 0x0000a802ff0075a7 */ /* 0x000ee4000802014d */
[----:B---3--:R-:W-:Y:S05]  /*17970*/  @!P1 BRA `(.L_x_543) ;  /* 0x0000002800589947 */ /* 0x008fea0003800000 */
.L_x_632:
[----:B------:R-:W-:Y:S04]  /*17980*/  BSSY B0, `(.L_x_544) ;  /* 0x0000010000007945 */ /* 0x000fe80003800000 */
[----:B------:R-:W-:Y:S05]  /*17990*/  @!P0 BRA `(.L_x_545) ;  /* 0x0000000000388947 */ /* 0x000fea0003800000 */
[----:B------:R-:W-:Y:S01]  /*179a0*/  UIADD3 UR18, UP0, UR22, 0x3f0, URZ ;  /* 0x000003f016127890 */ /* 0x000fe2000ff1e03f */
[----:B------:R-:W-:Y:S01]  /*179b0*/  R2UR UR12, R5 ;  /* 0x00000000050c72ca */ /* 0x000fe200000e0000 */
[----:B------:R-:W-:Y:S02]  /*179c0*/  UIADD3 UR10, UR42, 0x20, URZ ;  /* 0x000000202a0a7890 */ /* 0x000fe4000fffe03f */
[----:B------:R-:W-:Y:S02]  /*179d0*/  UIADD3 UR8, UR13, 0x1100, URZ ;  /* 0x000011000d087890 */ /* 0x000fe4000fffe03f */
[----:B------:R-:W-:Y:S02]  /*179e0*/  UIADD3 UR9, UR13, 0x88, URZ ;  /* 0x000000880d097890 */ /* 0x000fe4000fffe03f */
[----:B------:R-:W-:Y:S01]  /*179f0*/  UIADD3.X UR19, URZ, UR23, URZ, UP0, !UPT ;  /* 0x000000173f137290 */ /* 0x000fe200087fe43f */
[----:B------:R-:W-:Y:S01]  /*17a00*/  UMOV UR20, 0x0 ;  /* 0x0000000000147882 */ /* 0x000fe20000000000 */
[----:B------:R-:W-:Y:S01]  /*17a10*/  UMOV UR21, 0x10000000 ;  /* 0x1000000000157882 */ /* 0x000fe20000000000 */
[----:B------:R-:W-:-:S06]  /*17a20*/  UMOV UR11, UR43 ;  /* 0x0000002b000b7c82 */ /* 0x000fcc0008000000 */
[----:B------:R3:W-:Y:S02]  /*17a30*/  UTMALDG.3D [UR8], [UR18], desc[UR20] ;  /* 0x00001408120075b4 */ /* 0x0007e40008011000 */
[----:B---3--:R-:W-:Y:S05]  /*17a40*/  @!P2 BRA `(.L_x_546) ;  /* 0x000000000004a947 */ /* 0x008fea0003800000 */
[----:B------:R-:W-:Y:S01]  /*17a50*/  BPT.TRAP 0x1 ;  /* 0x000000040000795c */ /* 0x000fe20000300000 */
.L_x_546:
[----:B-12---:R-:W1:Y:S02]  /*17a60*/  LDC R3, c[0x0][0x800] ;  /* 0x00020000ff037b82 */ /* 0x006e640000000800 */
[----:B-1----:R3:W-:Y:S02]  /*17a70*/  SYNCS.ARRIVE.TRANS64.RED.A0TR RZ, [UR13+0x88], R3 ;  /* 0x00008803ffff79a7 */ /* 0x0027e4000830040d */
.L_x_545:
[----:B------:R-:W-:Y:S05]  /*17a80*/  BSYNC B0 ;  /* 0x0000000000007941 */ /* 0x000fea0003800000 */
.L_x_544:
[----:B------:R-:W-:Y:S05]  /*17a90*/  @!P2 BRA `(.L_x_547) ;  /* 0x000000000004a947 */ /* 0x000fea0003800000 */
[----:B------:R-:W-:Y:S01]  /*17aa0*/  BPT.TRAP 0x1 ;  /* 0x000000040000795c */ /* 0x000fe20000300000 */
.L_x_547:
[----:B------:R-:W-:-:S04]  /*17ab0*/  UIADD3 UR25, UR13, 0x88, URZ ;  /* 0x000000880d197890 */ /* 0x000fc8000fffe03f */
[----:B------:R-:W-:-:S09]  /*17ac0*/  UPRMT UR18, UR37, 0x654, UR25 ;  /* 0x0000065425127896 */ /* 0x000fd20008000019 */
[----:B------:R-:W-:Y:S01]  /*17ad0*/  SYNCS.ARRIVE.TRANS64.RED.A1T0 RZ, [UR18], RZ ;  /* 0x000000ffffff79a7 */ /* 0x000fe20008100412 */
[----:B------:R-:W-:Y:S05]  /*17ae0*/  @!P2 BRA `(.L_x_548) ;  /* 0x000000000004a947 */ /* 0x000fea0003800000 */
[----:B------:R-:W-:Y:S01]  /*17af0*/  BPT.TRAP 0x1 ;  /* 0x000000040000795c */ /* 0x000fe20000300000 */
.L_x_548:
[----:B------:R-:W4:Y:S02]  /*17b00*/  SYNCS.PHASECHK.TRANS64.TRYWAIT P1, [UR13+0xb0], R2 ;  /* 0x0000b002ff0075a7 */ /* 0x000f24000802014d */
[----:B----4-:R-:W-:Y:S05]  /*17b10*/  @!P1 BRA `(.L_x_549) ;  /* 0x0000002800089947 */ /* 0x010fea0003800000 */
.L_x_633:
        /* <DEDUP_REMOVED lines=12> */
[----:B----4-:R-:W-:Y:S05]  /*17be0*/  @!P2 BRA `(.L_x_552) ;  /* 0x000000000004a947 */ /* 0x010fea0003800000 */
[----:B------:R-:W-:Y:S01]  /*17bf0*/  BPT.TRAP 0x1 ;  /* 0x000000040000795c */ /* 0x000fe20000300000 */
.L_x_552:
[----:B-123--:R-:W1:Y:S02]  /*17c00*/  LDC R3, c[0x0][0x800] ;  /* 0x00020000ff037b82 */ /* 0x00ee640000000800 */
[----:B-1----:R4:W-:Y:S02]  /*17c10*/  SYNCS.ARRIVE.TRANS64.RED.A0TR RZ, [UR13+0x90], R3 ;  /* 0x00009003ffff79a7 */ /* 0x0029e4000830040d */
.L_x_551:
[----:B------:R-:W-:Y:S05]  /*17c20*/  BSYNC B0 ;  /* 0x0000000000007941 */ /* 0x000fea0003800000 */
.L_x_550:
[----:B------:R-:W-:Y:S05]  /*17c30*/  @!P2 BRA `(.L_x_553) ;  /* 0x000000000004a947 */ /* 0x000fea0003800000 */
[----:B------:R-:W-:Y:S01]  /*17c40*/  BPT.TRAP 0x1 ;  /* 0x000000040000795c */ /* 0x000fe20000300000 */
.L_x_553:
[----:B------:R-:W-:-:S04]  /*17c50*/  UIADD3 UR17, UR13, 0x90, URZ ;  /* 0x000000900d117890 */ /* 0x000fc8000fffe03f */
[----:B------:R-:W-:-:S09]  /*17c60*/  UPRMT UR21, UR37, 0x654, UR17 ;  /* 0x0000065425157896 */ /* 0x000fd20008000011 */
[----:B------:R-:W-:Y:S01]  /*17c70*/  SYNCS.ARRIVE.TRANS64.RED.A1T0 RZ, [UR21], RZ ;  /* 0x000000ffffff79a7 */ /* 0x000fe20008100415 */
[----:B------:R-:W-:Y:S05]  /*17c80*/  @!P2 BRA `(.L_x_554) ;  /* 0x000000000004a947 */ /* 0x000fea0003800000 */
[----:B------:R-:W-:Y:S01]  /*17c90*/  BPT.TRAP 0x1 ;  /* 0x000000040000795c */ /* 0x000fe20000300000 */
.L_x_554:
[----:B------:R-:W5:Y:S02]  /*17ca0*/  SYNCS.PHASECHK.TRANS64.TRYWAIT P1, [UR13+0xb8], R2 ;  /* 0x0000b802ff0075a7 */ /* 0x000f64000802014d */
[----:B-----5:R-:W-:Y:S05]  /*17cb0*/  @!P1 BRA `(.L_x_555) ;  /* 0x0000002400b89947 */ /* 0x020fea0003800000 */
.L_x_634:
        /* <DEDUP_REMOVED lines=12> */
[----:B-1----:R-:W-:Y:S05]  /*17d80*/  @!P2 BRA `(.L_x_558) ;  /* 0x000000000004a947 */ /* 0x002fea0003800000 */
[----:B------:R-:W-:Y:S01]  /*17d90*/  BPT.TRAP 0x1 ;  /* 0x000000040000795c */ /* 0x000fe20000300000 */
.L_x_558:
[----:B------:R-:W1:Y:S02]  /*17da0*/  LDC R2, c[0x0][0x800] ;  /* 0x00020000ff027b82 */ /* 0x000e640000000800 */
[----:B-1----:R1:W-:Y:S02]  /*17db0*/  SYNCS.ARRIVE.TRANS64.RED.A0TR RZ, [UR13+0x98], R2 ;  /* 0x00009802ffff79a7 */ /* 0x0023e4000830040d */
.L_x_557:
[----:B------:R-:W-:Y:S05]  /*17dc0*/  BSYNC B0 ;  /* 0x0000000000007941 */ /* 0x000fea0003800000 */
.L_x_556:
[----:B------:R-:W-:Y:S05]  /*17dd0*/  @!P2 BRA `(.L_x_559) ;  /* 0x000000000004a947 */ /* 0x000fea0003800000 */
[----:B------:R-:W-:Y:S01]  /*17de0*/  BPT.TRAP 0x1 ;  /* 0x000000040000795c */ /* 0x000fe20000300000 */
.L_x_559:
[----:B------:R-:W-:-:S04]  /*17df0*/  UIADD3 UR9, UR13, 0x98, URZ ;  /* 0x000000980d097890 */ /* 0x000fc8000fffe03f */
[----:B------:R-:W-:-:S09]  /*17e00*/  UPRMT UR29, UR37, 0x654, UR9 ;  /* 0x00000654251d7896 */ /* 0x000fd20008000009 */
[----:B------:R-:W-:Y:S01]  /*17e10*/  SYNCS.ARRIVE.TRANS64.RED.A1T0 RZ, [UR29], RZ ;  /* 0x000000ffffff79a7 */ /* 0x000fe2000810041d */
[----:B------:R-:W-:Y:S05]  /*17e20*/  @!P2 BRA `(.L_x_560) ;  /* 0x000000000004a947 */ /* 0x000fea0003800000 */
[----:B------:R-:W-:Y:S01]  /*17e30*/  BPT.TRAP 0x1 ;  /* 0x000000040000795c */ /* 0x000fe20000300000 */
.L_x_560:
[----:B-1----:R-:W-:-:S04]  /*17e40*/  SHF.L.U32 R2, RZ, 0x1f, RZ ;  /* 0x0000001fff027819 */ /* 0x002fc800000006ff */
[----:B------:R-:W1:Y:S02]  /*17e50*/  SYNCS.PHASECHK.TRANS64.TRYWAIT P1, [UR13+0xa0], R2 ;  /* 0x0000a002ff0075a7 */ /* 0x000e64000802014d */
[----:B-1----:R-:W-:Y:S05]  /*17e60*/  @!P1 BRA `(.L_x_561) ;  /* 0x0000002400649947 */ /* 0x002fea0003800000 */
.L_x_635:
        /* <DEDUP_REMOVED lines=13> */
.L_x_564:
[----:B--234-:R-:W1:Y:S02]  /*17f40*/  LDC R3, c[0x0][0x800] ;  /* 0x00020000ff037b82 */ /* 0x01ce640000000800 */
[----:B-1----:R1:W-:Y:S02]  /*17f50*/  SYNCS.ARRIVE.TRANS64.RED.A0TR RZ, [UR13+0x80], R3 ;  /* 0x00008003ffff79a7 */ /* 0x0023e4000830040d */
.L_x_563:
[----:B------:R-:W-:Y:S05]  /*17f60*/  BSYNC B0 ;  /* 0x0000000000007941 */ /* 0x000fea0003800000 */
.L_x_562:
[----:B------:R-:W-:Y:S05]  /*17f70*/  @!P2 BRA `(.L_x_565) ;  /* 0x000000000004a947 */ /* 0x000fea0003800000 */
[----:B------:R-:W-:Y:S01]  /*17f80*/  BPT.TRAP 0x1 ;  /* 0x000000040000795c */ /* 0x000fe20000300000 */
.L_x_565:
[----:B------:R-:W-:Y:S01]  /*17f90*/  SYNCS.ARRIVE.TRANS64.RED.A1T0 RZ, [UR16], RZ ;  /* 0x000000ffffff79a7 */ /* 0x000fe20008100410 */
[----:B------:R-:W-:Y:S05]  /*17fa0*/  @!P2 BRA `(.L_x_566) ;  /* 0x000000000004a947 */ /* 0x000fea0003800000 */
[----:B------:R-:W-:Y:S01]  /*17fb0*/  BPT.TRAP 0x1 ;  /* 0x000000040000795c */ /* 0x000fe20000300000 */
.L_x_566:
[----:B------:R-:W5:Y:S02]  /*17fc0*/  SYNCS.PHASECHK.TRANS64.TRYWAIT P1, [UR13+0xa8], R2 ;  /* 0x0000a802ff0075a7 */ /* 0x000f64000802014d */
[----:B-----5:R-:W-:Y:S05]  /*17fd0*/  @!P1 BRA `(.L_x_567) ;  /* 0x0000002400209947 */ /* 0x020fea0003800000 */
.L_x_636:
        /* <DEDUP_REMOVED lines=13> */
.L_x_570:
[----:B--234-:R-:W1:Y:S02]  /*180b0*/  LDC R3, c[0x0][0x800] ;  /* 0x00020000ff037b82 */ /* 0x01ce640000000800 */
[----:B-1----:R1:W-:Y:S02]  /*180c0*/  SYNCS.ARRIVE.TRANS64.RED.A0TR RZ, [UR13+0x88], R3 ;  /* 0x00008803ffff79a7 */ /* 0x0023e4000830040d */
.L_x_569:
[----:B------:R-:W-:Y:S05]  /*180d0*/  BSYNC B0 ;  /* 0x0000000000007941 */ /* 0x000fea0003800000 */
.L_x_568:
[----:B------:R-:W-:Y:S05]  /*180e0*/  @!P2 BRA `(.L_x_571) ;  /* 0x000000000004a947 */ /* 0x000fea0003800000 */
[----:B------:R-:W-:Y:S01]  /*180f0*/  BPT.TRAP 0x1 ;  /* 0x000000040000795c */ /* 0x000fe20000300000 */
.L_x_571:
[----:B------:R-:W-:Y:S01]  /*18100*/  SYNCS.ARRIVE.TRANS64.RED.A1T0 RZ, [UR18], RZ ;  /* 0x000000ffffff79a7 */ /* 0x000fe20008100412 */
[----:B------:R-:W-:Y:S05]  /*18110*/  @!P2 BRA `(.L_x_572) ;  /* 0x000000000004a947 */ /* 0x000fea0003800000 */
[----:B------:R-:W-:Y:S01]  /*18120*/  BPT.TRAP 0x1 ;  /* 0x000000040000795c */ /* 0x000fe20000300000 */
.L_x_572:
[----:B------:R-:W5:Y:S02]  /*18130*/  SYNCS.PHASECHK.TRANS64.TRYWAIT P1, [UR13+0xb0], R2 ;  /* 0x0000b002ff0075a7 */ /* 0x000f64000802014d */
[----:B-----5:R-:W-:Y:S05]  /*18140*/  @!P1 BRA `(.L_x_573) ;  /* 0x0000002000dc9947 */ /* 0x020fea0003800000 */
.L_x_637:
        /* <DEDUP_REMOVED lines=13> */
.L_x_576:
[----:B--234-:R-:W1:Y:S02]  /*18220*/  LDC R3, c[0x0][0x800] ;  /* 0x00020000ff037b82 */ /* 0x01ce640000000800 */
[----:B-1----:R1:W-:Y:S02]  /*18230*/  SYNCS.ARRIVE.TRANS64.RED.A0TR RZ, [UR13+0x90], R3 ;  /* 0x00009003ffff79a7 */ /* 0x0023e4000830040d */
.L_x_575:
[----:B------:R-:W-:Y:S05]  /*18240*/  BSYNC B0 ;  /* 0x0000000000007941 */ /* 0x000fea0003800000 */
.L_x_574:
[----:B------:R-:W-:Y:S05]  /*18250*/  @!P2 BRA `(.L_x_577) ;  /* 0x000000000004a947 */ /* 0x000fea0003800000 */
[----:B------:R-:W-:Y:S01]  /*18260*/  BPT.TRAP 0x1 ;  /* 0x000000040000795c */ /* 0x000fe20000300000 */
.L_x_577:
[----:B------:R-:W-:Y:S01]  /*18270*/  SYNCS.ARRIVE.TRANS64.RED.A1T0 RZ, [UR21], RZ ;  /* 0x000000ffffff79a7 */ /* 0x000fe20008100415 */
[----:B------:R-:W-:Y:S05]  /*18280*/  @!P2 BRA `(.L_x_578) ;  /* 0x000000000004a947 */ /* 0x000fea0003800000 */
[----:B------:R-:W-:Y:S01]  /*18290*/  BPT.TRAP 0x1 ;  /* 0x000000040000795c */ /* 0x000fe20000300000 */
.L_x_578:
[----:B------:R-:W5:Y:S02]  /*182a0*/  SYNCS.PHASECHK.TRANS64.TRYWAIT P1, [UR13+0xb8], R2 ;  /* 0x0000b802ff0075a7 */ /* 0x000f64000802014d */
[----:B-----5:R-:W-:Y:S05]  /*182b0*/  @!P1 BRA `(.L_x_579) ;  /* 0x0000002000989947 */ /* 0x020fea0003800000 */
.L_x_638:
        /* <DEDUP_REMOVED lines=13> */
.L_x_582:
[----:B------:R-:W1:Y:S02]  /*18390*/  LDC R2, c[0x0][0x800] ;  /* 0x00020000ff027b82 */ /* 0x000e640000000800 */
[----:B-1----:R1:W-:Y:S02]  /*183a0*/  SYNCS.ARRIVE.TRANS64.RED.A0TR RZ, [UR13+0x98], R2 ;  /* 0x00009802ffff79a7 */ /* 0x0023e4000830040d */
.L_x_581:
[----:B------:R-:W-:Y:S05]  /*183b0*/  BSYNC B0 ;  /* 0x0000000000007941 */ /* 0x000fea0003800000 */
.L_x_580:
[----:B------:R-:W-:Y:S05]  /*183c0*/  @!P2 BRA `(.L_x_583) ;  /* 0x000000000004a947 */ /* 0x000fea0003800000 */
[----:B------:R-:W-:Y:S01]  /*183d0*/  BPT.TRAP 0x1 ;  /* 0x000000040000795c */ /* 0x000fe20000300000 */
.L_x_583:
[----:B------:R-:W5:Y:S01]  /*183e0*/  LDL.LU R23, [R1+0xc4] ;  /* 0x0000c40001177983 */ /* 0x000f620000300800 */
[----:B------:R-:W-:Y:S03]  /*183f0*/  SYNCS.ARRIVE.TRANS64.RED.A1T0 RZ, [UR29], RZ ;  /* 0x000000ffffff79a7 */ /* 0x000fe6000810041d */
[----:B------:R-:W2:Y:S01]  /*18400*/  LDL.LU R21, [R1+0xc0] ;  /* 0x0000c00001157983 */ /* 0x000ea20000300800 */
[----:B-1----:R-:W-:Y:S02]  /*18410*/  PRMT R2, RZ, 0x7610, R2 ;  /* 0x00007610ff027816 */ /* 0x002fe40000000002 */
[----:B------:R-:W-:Y:S02]  /*18420*/  MOV R16, 0xffffffff ;  /* 0xffffffff00107802 */ /* 0x000fe40000000f00 */
[----:B------:R-:W-:Y:S02]  /*18430*/  MOV R12, 0xffffffff ;  /* 0xffffffff000c7802 */ /* 0x000fe40000000f00 */
[----:B------:R-:W-:-:S02]  /*18440*/  MOV R5, 0xffffffff ;  /* 0xffffffff00057802 */ /* 0x000fc40000000f00 */
[----:B--2---:R-:W-:-:S04]  /*18450*/  IADD3 R21, P0, R21, UR46, RZ ;  /* 0x0000002e15157c10 */ /* 0x004fc8000ff1e0ff */
[----:B-----5:R-:W-:Y:S01]  /*18460*/  IADD3.X R23, R23, UR38, RZ, P0, !PT ;  /* 0x0000002617177c10 */ /* 0x020fe200087fe4ff */
[----:B------:R1:W-:Y:S01]  /*18470*/  STL [R1+0xc0], R21 ;  /* 0x0000c01501007387 */ /* 0x0003e20000100800 */
[----:B------:R-:W-:-:S03]  /*18480*/  ISETP.GE.U32.AND P0, PT, R21, UR6, PT ;  /* 0x0000000615007c0c */ /* 0x000fc6000bf06070 */
[----:B------:R1:W-:Y:S01]  /*18490*/  STL [R1+0xc4], R23 ;  /* 0x0000c41701007387 */ /* 0x0003e20000100800 */
[----:B------:R-:W-:-:S13]  /*184a0*/  ISETP.GE.U32.AND.EX P0, PT, R23, UR7, PT, P0 ;  /* 0x0000000717007c0c */ /* 0x000fda000bf06100 */
[----:B-1----:R-:W-:Y:S05]  /*184b0*/  @P0 BRA `(.L_x_584) ;  /* 0x00000004005c0947 */ /* 0x002fea0003800000 */
[----:B------:R-:W1:Y:S01]  /*184c0*/  S2R R15, SR_CTAID.X ;  /* 0x00000000000f7919 */ /* 0x000e620000002500 */
[----:B------:R-:W2:Y:S01]  /*184d0*/  LDC.64 R12, c[0x0][0x8d0] ;  /* 0x00023400ff0c7b82 */ /* 0x000ea20000000a00 */
[----:B------:R-:W-:Y:S01]  /*184e0*/  ULDC UR8, c[0x0][0x150] ;  /* 0x0000540000087ab9 */ /* 0x000fe20000000800 */
[----:B---34-:R-:W-:Y:S01]  /*184f0*/  MOV R3, R23 ;  /* 0x0000001700037202 */ /* 0x018fe20000000f00 */
[----:B------:R-:W3:Y:S05]  /*18500*/  S2R R16, SR_CTAID.Y ;  /* 0x0000000000107919 */ /* 0x000eea0000002600 */
[----:B------:R-:W4:Y:S08]  /*18510*/  LDC R18, c[0x0][0x144] ;  /* 0x00005100ff127b82 */ /* 0x000f300000000800 */
[----:B------:R-:W4:Y:S01]  /*18520*/  LDC R17, c[0x0][0x8d8] ;  /* 0x00023600ff117b82 */ /* 0x000f220000000800 */
[----:B--2---:R-:W-:-:S04]  /*18530*/  ISETP.NE.U32.AND P0, PT, R12, RZ, PT ;  /* 0x000000ff0c00720c */ /* 0x004fc80003f05070 */
[----:B------:R-:W-:Y:S02]  /*18540*/  ISETP.NE.AND.EX P0, PT, R13, RZ, PT, P0 ;  /* 0x000000ff0d00720c */ /* 0x000fe40003f05300 */
[----:B-1----:R-:W-:Y:S02]  /*18550*/  I2FP.F32.U32 R2, R15 ;  /* 0x0000000f00027245 */ /* 0x002fe40000201000 */
[----:B---3--:R-:W-:-:S03]  /*18560*/  I2FP.F32.U32 R20, R16 ;  /* 0x0000001000147245 */ /* 0x008fc60000201000 */
[----:B------:R-:W-:Y:S01]  /*18570*/  FMUL R14, R2, UR8 ;  /* 0x00000008020e7c20 */ /* 0x000fe20008400000 */
[----:B------:R-:W-:-:S05]  /*18580*/  MOV R2, R21 ;  /* 0x0000001500027202 */ /* 0x000fca0000000f00 */
[----:B------:R-:W1:Y:S01]  /*18590*/  F2I.U32.TRUNC.NTZ R14, R14 ;  /* 0x0000000e000e7305 */ /* 0x000e62000020f000 */
[----:B----4-:R-:W-:Y:S05]  /*185a0*/  @!P0 BRA `(.L_x_585) ;  /* 0x0000000000288947 */ /* 0x010fea0003800000 */
[----:B------:R-:W2:Y:S02]  /*185b0*/  LDC R2, c[0x0][0x8dc] ;  /* 0x00023700ff027b82 */ /* 0x000ea40000000800 */
[----:B--2---:R-:W-:-:S04]  /*185c0*/  IADD3 R3, P0, R21, R2, RZ ;  /* 0x0000000215037210 */ /* 0x004fc80007f1e0ff */
[----:B------:R-:W-:-:S05]  /*185d0*/  IADD3.X R19, RZ, R23, RZ, P0, !PT ;  /* 0x00000017ff137210 */ /* 0x000fca00007fe4ff */
[----:B------:R-:W-:-:S04]  /*185e0*/  IMAD.WIDE.U32 R4, R19, R12, RZ ;  /* 0x0000000c13047225 */ /* 0x000fc800078e00ff */
[----:B------:R-:W-:-:S04]  /*185f0*/  IMAD.WIDE.U32 R4, P0, R3, R13, R4 ;  /* 0x0000000d03047225 */ /* 0x000fc80007800004 */
[----:B------:R-:W-:Y:S01]  /*18600*/  IMAD.WIDE.U32 R2, R3, R12, RZ ;  /* 0x0000000c03027225 */ /* 0x000fe200078e00ff */
[----:B------:R-:W-:-:S04]  /*18610*/  MOV R2, R5 ;  /* 0x0000000500027202 */ /* 0x000fc80000000f00 */
[----:B------:R-:W-:Y:S02]  /*18620*/  IADD3 RZ, P1, R3, R4, RZ ;  /* 0x0000000403ff7210 */ /* 0x000fe40007f3e0ff */
[----:B------:R-:W-:-:S03]  /*18630*/  IADD3.X R3, RZ, RZ, RZ, P0, !PT ;  /* 0x000000ffff037210 */ /* 0x000fc600007fe4ff */
[----:B------:R-:W-:-:S08]  /*18640*/  IMAD.WIDE.U32.X R2, R19, R13, R2, P1 ;  /* 0x0000000d13027225 */ /* 0x000fd000008e0402 */
.L_x_585:
[----:B------:R-:W2:Y:S01]  /*18650*/  LDC R22, c[0x0][0x904] ;  /* 0x00024100ff167b82 */ /* 0x000ea20000000800 */
[----:B------:R-:W-:Y:S01]  /*18660*/  ULDC UR8, c[0x0][0x154] ;  /* 0x0000550000087ab9 */ /* 0x000fe20000000800 */
[----:B-1----:R-:W-:Y:S01]  /*18670*/  IADD3 R12, -R14, RZ, RZ ;  /* 0x000000ff0e0c7210 */ /* 0x002fe20007ffe1ff */
[----:B------:R-:W-:Y:S01]  /*18680*/  FMUL R20, R20, UR8 ;  /* 0x0000000814147c20 */ /* 0x000fe20008400000 */
[-CC-:B------:R-:W-:Y:S02]  /*18690*/  SHF.R.U64 R14, R2, R17.reuse, R3.reuse ;  /* 0x00000011020e7219 */ /* 0x180fe40000001203 */
[----:B------:R-:W-:Y:S01]  /*186a0*/  SHF.R.U32.HI R17, RZ, R17, R3 ;  /* 0x00000011ff117219 */ /* 0x000fe20000011603 */
[----:B------:R-:W-:Y:S01]  /*186b0*/  IMAD R15, R18, R12, R15 ;  /* 0x0000000c120f7224 */ /* 0x000fe200078e020f */
[----:B------:R-:W1:Y:S01]  /*186c0*/  LDC R13, c[0x0][0x148] ;  /* 0x00005200ff0d7b82 */ /* 0x000e620000000800 */
[----:B------:R-:W3:Y:S01]  /*186d0*/  F2I.U32.TRUNC.NTZ R20, R20 ;  /* 0x0000001400147305 */ /* 0x000ee2000020f000 */
[----:B------:R-:W-:-:S04]  /*186e0*/  IADD3 R19, P0, RZ, -R14, RZ ;  /* 0x8000000eff137210 */ /* 0x000fc80007f1e0ff */
[----:B------:R-:W-:Y:S02]  /*186f0*/  IADD3.X R17, RZ, ~R17, RZ, P0, !PT ;  /* 0x80000011ff117210 */ /* 0x000fe400007fe4ff */
[----:B------:R-:W4:Y:S01]  /*18700*/  LDC.64 R4, c[0x0][0x8c8] ;  /* 0x00023200ff047b82 */ /* 0x000f220000000a00 */
[----:B--2---:R-:W-:-:S07]  /*18710*/  ISETP.NE.AND P2, PT, R22, 0x1, PT ;  /* 0x000000011600780c */ /* 0x004fce0003f45270 */
[----:B------:R-:W2:Y:S01]  /*18720*/  LDC R18, c[0x0][0x8c0] ;  /* 0x00023000ff127b82 */ /* 0x000ea20000000800 */
[----:B---3--:R-:W-:-:S07]  /*18730*/  IADD3 R3, -R20, RZ, RZ ;  /* 0x000000ff14037210 */ /* 0x008fce0007ffe1ff */
[----:B------:R-:W3:Y:S01]  /*18740*/  LDC R22, c[0x0][0x8b0] ;  /* 0x00022c00ff167b82 */ /* 0x000ee20000000800 */
[----:B-1----:R-:W-:Y:S01]  /*18750*/  @P2 IMAD R15, R13, R3, R16 ;  /* 0x000000030d0f2224 */ /* 0x002fe200078e0210 */
[----:B------:R-:W-:Y:S01]  /*18760*/  MOV R3, R23 ;  /* 0x0000001700037202 */ /* 0x000fe20000000f00 */
[----:B----4-:R-:W-:-:S05]  /*18770*/  IMAD R2, R17, R4, RZ ;  /* 0x0000000411027224 */ /* 0x010fca00078e02ff */
[----:B------:R-:W1:Y:S01]  /*18780*/  LDC.64 R12, c[0x0][0x8e8] ;  /* 0x00023a00ff0c7b82 */ /* 0x000e620000000a00 */
[----:B------:R-:W-:Y:S01]  /*18790*/  IMAD R5, R19, R5, R2 ;  /* 0x0000000513057224 */ /* 0x000fe200078e0202 */
[----:B------:R-:W-:-:S06]  /*187a0*/  MOV R2, R21 ;  /* 0x0000001500027202 */ /* 0x000fcc0000000f00 */
[----:B------:R-:W4:Y:S01]  /*187b0*/  LDC R23, c[0x0][0x900] ;  /* 0x00024000ff177b82 */ /* 0x000f220000000800 */
[----:B------:R-:W-:-:S05]  /*187c0*/  IMAD.WIDE.U32 R2, R19, R4, R2 ;  /* 0x0000000413027225 */ /* 0x000fca00078e0002 */
[----:B------:R-:W-:Y:S02]  /*187d0*/  IADD3 R3, R3, R5, RZ ;  /* 0x0000000503037210 */ /* 0x000fe40007ffe0ff */
[----:B------:R-:W4:Y:S02]  /*187e0*/  LDC R21, c[0x0][0x8f0] ;  /* 0x00023c00ff157b82 */ /* 0x000f240000000800 */
[-CC-:B--2---:R-:W-:Y:S02]  /*187f0*/  SHF.R.U64 R20, R2, R18.reuse, R3.reuse ;  /* 0x0000001202147219 */ /* 0x184fe40000001203 */
[----:B------:R-:W-:-:S04]  /*18800*/  SHF.R.U32.HI R3, RZ, R18, R3 ;  /* 0x00000012ff037219 */ /* 0x000fc80000011603 */
[----:B------:R-:W2:Y:S01]  /*18810*/  LDC R17, c[0x0][0x8e0] ;  /* 0x00023800ff117b82 */ /* 0x000ea20000000800 */
[----:B-1----:R-:W-:Y:S02]  /*18820*/  ISETP.NE.U32.AND P0, PT, R12, RZ, PT ;  /* 0x000000ff0c00720c */ /* 0x002fe40003f05070 */
[-CC-:B---3--:R-:W-:Y:S02]  /*18830*/  SHF.R.U64 R19, R20, R22.reuse, R3.reuse ;  /* 0x0000001614137219 */ /* 0x188fe40000001203 */
[----:B------:R-:W-:Y:S02]  /*18840*/  ISETP.NE.AND.EX P0, PT, R13, RZ, PT, P0 ;  /* 0x000000ff0d00720c */ /* 0x000fe40003f05300 */
[----:B------:R-:W-:Y:S01]  /*18850*/  SHF.R.U32.HI R2, RZ, R22, R3 ;  /* 0x00000016ff027219 */ /* 0x000fe20000011603 */
[----:B------:R-:W1:Y:S03]  /*18860*/  LDC R18, c[0x0][0x8b8] ;  /* 0x00022e00ff127b82 */ /* 0x000e660000000800 */
[----:B----4-:R-:W-:-:S02]  /*18870*/  SHF.R.U64 R22, R19, R23, R2 ;  /* 0x0000001713167219 */ /* 0x010fc40000001202 */
[----:B------:R-:W-:Y:S02]  /*18880*/  SHF.R.U32.HI R23, RZ, R23, R2 ;  /* 0x00000017ff177219 */ /* 0x000fe40000011602 */
[----:B------:R-:W-:Y:S01]  /*18890*/  MOV R2, R22 ;  /* 0x0000001600027202 */ /* 0x000fe20000000f00 */
[----:B------:R-:W3:Y:S01]  /*188a0*/  LDC R16, c[0x0][0x8a8] ;  /* 0x00022a00ff107b82 */ /* 0x000ee20000000800 */
[----:B------:R-:W-:Y:S01]  /*188b0*/  MOV R3, R23 ;  /* 0x0000001700037202 */ /* 0x000fe20000000f00 */
[----:B------:R-:W-:Y:S06]  /*188c0*/  @!P0 BRA `(.L_x_586) ;  /* 0x0000000000288947 */ /* 0x000fec0003800000 */
[----:B------:R-:W4:Y:S02]  /*188d0*/  LDC R3, c[0x0][0x8f4] ;  /* 0x00023d00ff037b82 */ /* 0x000f240000000800 */
[----:B----4-:R-:W-:-:S04]  /*188e0*/  IADD3 R3, P0, R22, R3, RZ ;  /* 0x0000000316037210 */ /* 0x010fc80007f1e0ff */
        /* <DEDUP_REMOVED lines=8> */
.L_x_586:
[----:B------:R-:W-:Y:S02]  /*18970*/  SHF.R.U64 R21, R2, R21, R3 ;  /* 0x0000001502157219 */ /* 0x000fe40000001203 */
[----:B------:R-:W-:Y:S02]  /*18980*/  LOP3.LUT R19, R19, R8, RZ, 0xc0, !PT ;  /* 0x0000000813137212 */ /* 0x000fe400078ec0ff */
[----:B------:R-:W-:Y:S02]  /*18990*/  IADD3 R2, -R21, RZ, RZ ;  /* 0x000000ff15027210 */ /* 0x000fe40007ffe1ff */
[----:B------:R-:W-:Y:S01]  /*189a0*/  LOP3.LUT R20, R20, R7, RZ, 0xc0, !PT ;  /* 0x0000000714147212 */ /* 0x000fe200078ec0ff */
[----:B------:R-:W-:Y:S01]  /*189b0*/  IMAD R19, R6, R21, R19 ;  /* 0x0000001506137224 */ /* 0x000fe200078e0213 */
[----:B------:R-:W-:Y:S01]  /*189c0*/  MOV R5, R14 ;  /* 0x0000000e00057202 */ /* 0x000fe20000000f00 */
[----:B--2---:R-:W-:Y:S01]  /*189d0*/  IMAD R17, R2, R17, R22 ;  /* 0x0000001102117224 */ /* 0x004fe200078e0216 */
[----:B------:R-:W-:Y:S01]  /*189e0*/  MOV R2, 0x1 ;  /* 0x0000000100027802 */ /* 0x000fe20000000f00 */
[----:B-1----:R-:W-:-:S02]  /*189f0*/  IMAD R15, R19, R18, R15 ;  /* 0x00000012130f7224 */ /* 0x002fc400078e020f */
[----:B---3--:R-:W-:-:S05]  /*18a00*/  IMAD R16, R17, R16, R20 ;  /* 0x0000001011107224 */ /* 0x008fca00078e0214 */
[----:B------:R-:W-:Y:S02]  /*18a10*/  SEL R12, R16, R15, !P2 ;  /* 0x0000000f100c7207 */ /* 0x000fe40005000000 */
[----:B------:R-:W-:-:S07]  /*18a20*/  SEL R16, R15, R16, !P2 ;  /* 0x000000100f107207 */ /* 0x000fce0005000000 */
.L_x_584:
[----:B------:R-:W-:-:S13]  /*18a30*/  LOP3.LUT P0, RZ, R2, 0xff, RZ, 0xc0, !PT ;  /* 0x000000ff02ff7812 */ /* 0x000fda000780c0ff */
[----:B------:R-:W-:Y:S05]  /*18a40*/  @P0 BRA `(.L_x_587) ;  /* 0xffffffe800d00947 */ /* 0x000fea000383ffff */
.L_x_531:
[----:B------:R-:W-:Y:S01]  /*18a50*/  ELECT P0, URZ, PT ;  /* 0x00000000003f782f */ /* 0x000fe20003800000 */
[----:B------:R-:W-:-:S12]  /*18a60*/  BSSY B0, `(.L_x_588) ;  /* 0x000001d000007945 */ /* 0x000fd80003800000 */
[----:B------:R-:W-:Y:S05]  /*18a70*/  @!P0 BRA `(.L_x_589) ;  /* 0x00000000006c8947 */ /* 0x000fea0003800000 */
[----:B------:R-:W-:-:S04]  /*18a80*/  LOP3.LUT R0, R0, 0x2, RZ, 0xfc, !PT ;  /* 0x0000000200007812 */ /* 0x000fc800078efcff */
[----:B------:R-:W-:-:S13]  /*18a90*/  ISETP.NE.AND P1, PT, R0, 0x3, PT ;  /* 0x000000030000780c */ /* 0x000fda0003f25270 */
[----:B------:R-:W-:Y:S05]  /*18aa0*/  @!P1 BRA `(.L_x_590) ;  /* 0x0000000000049947 */ /* 0x000fea0003800000 */
[----:B------:R-:W-:Y:S01]  /*18ab0*/  BPT.TRAP 0x1 ;  /* 0x000000040000795c */ /* 0x000fe20000300000 */
.L_x_590:
[----:B------:R-:W-:Y:S02]  /*18ac0*/  MOV R0, 0x400 ;  /* 0x0000040000007802 */ /* 0x000fe40000000f00 */
[----:B---34-:R-:W-:Y:S02]  /*18ad0*/  MOV R3, UR37 ;  /* 0x0000002500037c02 */ /* 0x018fe40008000f00 */
[----:B------:R-:W-:Y:S02]  /*18ae0*/  MOV R2, 0x1 ;  /* 0x0000000100027802 */ /* 0x000fe40000000f00 */
[----:B------:R-:W-:Y:S02]  /*18af0*/  LEA R0, R3, R0, 0x18 ;  /* 0x0000000003007211 */ /* 0x000fe400078ec0ff */
[----:B------:R-:W-:-:S04]  /*18b00*/  SHF.L.U32 R3, R2, 0x1f, RZ ;  /* 0x0000001f02037819 */ /* 0x000fc800000006ff */
[----:B------:R-:W3:Y:S02]  /*18b10*/  SYNCS.PHASECHK.TRANS64.TRYWAIT P0, [R0+URZ+0xa0], R3 ;  /* 0x0000a003000075a7 */ /* 0x000ee4000800017f */
[----:B---3--:R-:W-:Y:S05]  /*18b20*/  @!P0 BRA `(.L_x_591) ;  /* 0x0000001800948947 */ /* 0x008fea0003800000 */
.L_x_639:
[----:B------:R-:W-:Y:S05]  /*18b30*/  @!P1 BRA `(.L_x_592) ;  /* 0x0000000000049947 */ /* 0x000fea0003800000 */
[----:B------:R-:W-:Y:S01]  /*18b40*/  BPT.TRAP 0x1 ;  /* 0x000000040000795c */ /* 0x000fe20000300000 */
.L_x_592:
[----:B------:R-:W4:Y:S02]  /*18b50*/  SYNCS.PHASECHK.TRANS64.TRYWAIT P0, [R0+URZ+0xa8], R3 ;  /* 0x0000a803000075a7 */ /* 0x000f24000800017f */
[----:B----4-:R-:W-:Y:S05]  /*18b60*/  @!P0 BRA `(.L_x_593) ;  /* 0x0000001800988947 */ /* 0x010fea0003800000 */
.L_x_640:
[----:B------:R-:W-:Y:S05]  /*18b70*/  @!P1 BRA `(.L_x_594) ;  /* 0x0000000000049947 */ /* 0x000fea0003800000 */
[----:B------:R-:W-:Y:S01]  /*18b80*/  BPT.TRAP 0x1 ;  /* 0x000000040000795c */ /* 0x000fe20000300000 */
.L_x_594:
[----:B------:R-:W1:Y:S02]  /*18b90*/  SYNCS.PHASECHK.TRANS64.TRYWAIT P0, [R0+URZ+0xb0], R3 ;  /* 0x0000b003000075a7 */ /* 0x000e64000800017f */
[----:B-1----:R-:W-:Y:S05]  /*18ba0*/  @!P0 BRA `(.L_x_595) ;  /* 0x00000018009c8947 */ /* 0x002fea0003800000 */
.L_x_641:
[----:B------:R-:W-:Y:S05]  /*18bb0*/  @!P1 BRA `(.L_x_596) ;  /* 0x0000000000049947 */ /* 0x000fea0003800000 */
[----:B------:R-:W-:Y:S01]  /*18bc0*/  BPT.TRAP 0x1 ;  /* 0x000000040000795c */ /* 0x000fe20000300000 */
.L_x_596:
[----:B---34-:R-:W-:-:S04]  /*18bd0*/  MOV R3, 0x1 ;  /* 0x0000000100037802 */ /* 0x018fc80000000f00 */
[----:B------:R-:W-:-:S07]  /*18be0*/  SHF.L.U32 R3, R3, 0x1f, RZ ;  /* 0x0000001f03037819 */ /* 0x000fce00000006ff */
.L_x_597:
[----:B-1----:R1:W3:Y:S02]  /*18bf0*/  SYNCS.PHASECHK.TRANS64.TRYWAIT P0, [R0+URZ+0xb8], R3 ;  /* 0x0000b803000075a7 */ /* 0x0022e4000800017f */
[----:B---3--:R-:W-:Y:S05]  /*18c00*/  @!P0 NANOSLEEP.SYNCS 0x989680 ;  /* 0x009896800000895d */ /* 0x008fea0003900000 */
[----:B------:R-:W3:Y:S02]  /*18c10*/  @!P0 SYNCS.PHASECHK.TRANS64 P0, [R0+URZ+0xb8], R3 ;  /* 0x0000b803000085a7 */ /* 0x000ee4000800007f */
[----:B---3--:R-:W-:Y:S05]  /*18c20*/  @!P0 BRA `(.L_x_597) ;  /* 0xfffffffc00f08947 */ /* 0x008fea000383ffff */
.L_x_589:
[----:B------:R-:W-:Y:S05]  /*18c30*/  BSYNC B0 ;  /* 0x0000000000007941 */ /* 0x000fea0003800000 */
.L_x_588:
[----:B------:R-:W-:Y:S05]  /*18c40*/  EXIT ;  /* 0x000000000000794d */ /* 0x000fea0003800000 */
.L_x_526:
[----:B------:R-:W-:Y:S02]  /*18c50*/  LOP3.LUT P0, RZ, R6, 0xff, RZ, 0xc0, !PT ;  /* 0x000000ff06ff7812 */ /* 0x000fe4000780c0ff */
[----:B------:R-:W-:Y:S02]  /*18c60*/  MOV R8, 0x1 ;  /* 0x0000000100087802 */ /* 0x000fe40000000f00 */
[----:B------:R-:W-:-:S09]  /*18c70*/  MOV R0, RZ ;  /* 0x000000ff00007202 */ /* 0x000fd20000000f00 */
[----:B------:R-:W-:Y:S05]  /*18c80*/  @!P0 BRA `(.L_x_598) ;  /* 0x0000000c00408947 */ /* 0x000fea0003800000 */
[----:B------:R-:W2:Y:S01]  /*18c90*/  LDL R2, [R1+0xc8] ;  /* 0x0000c80001027983 */ /* 0x000ea20000100800 */
[----:B------:R-:W1:Y:S01]  /*18ca0*/  LDC R0, c[0x0][0x28c] ;  /* 0x0000a300ff007b82 */ /* 0x000e620000000800 */
[----:B------:R-:W-:Y:S01]  /*18cb0*/  ULDC UR5, c[0x0][0x900] ;  /* 0x0002400000057ab9 */ /* 0x000fe20000000800 */
[----:B------:R-:W3:Y:S01]  /*18cc0*/  S2R R3, SR_TID.X ;  /* 0x0000000000037919 */ /* 0x000ee20000002100 */
[----:B------:R-:W-:Y:S01]  /*18cd0*/  UMOV UR6, 0xffffffff ;  /* 0xffffffff00067882 */ /* 0x000fe20000000000 */
[----:B------:R-:W-:Y:S01]  /*18ce0*/  BSSY B0, `(.L_x_598) ;  /* 0x00000ca000007945 */ /* 0x000fe20003800000 */
[----:B------:R-:W-:Y:S01]  /*18cf0*/  USHF.L.U32 UR6, UR6, UR5, URZ ;  /* 0x0000000506067299 */ /* 0x000fe2000800063f */
[----:B------:R-:W-:Y:S01]  /*18d00*/  MOV R10, 0x1 ;  /* 0x00000001000a7802 */ /* 0x000fe20000000f00 */
[----:B------:R-:W-:Y:S01]  /*18d10*/  ULDC UR4, c[0x0][0x8a8] ;  /* 0x00022a0000047ab9 */ /* 0x000fe20000000800 */
[----:B-1----:R-:W-:Y:S02]  /*18d20*/  IADD3 R0, R0, 0x3f, RZ ;  /* 0x0000003f00007810 */ /* 0x002fe40007ffe0ff */
[----:B---3--:R-:W-:-:S02]  /*18d30*/  LOP3.LUT P2, RZ, R3, 0x7f, RZ, 0xc0, !PT ;  /* 0x0000007f03ff7812 */ /* 0x008fc4000784c0ff */
[----:B------:R-:W-:Y:S02]  /*18d40*/  LOP3.LUT P0, RZ, R3, 0x1f, RZ, 0xc0, !PT ;  /* 0x0000001f03ff7812 */ /* 0x000fe4000780c0ff */
[----:B------:R-:W-:-:S04]  /*18d50*/  SHF.R.S32.HI R3, RZ, 0x1f, R0 ;  /* 0x0000001fff037819 */ /* 0x000fc80000011400 */
[----:B------:R-:W-:-:S04]  /*18d60*/  LEA.HI R3, R3, R0, RZ, 0x6 ;  /* 0x0000000003037211 */ /* 0x000fc800078f30ff */
[----:B------:R-:W-:Y:S01]  /*18d70*/  SHF.R.S32.HI R9, RZ, 0x6, R3 ;  /* 0x00000006ff097819 */ /* 0x000fe20000011403 */
[----:B------:R-:W-:Y:S01]  /*18d80*/  UMOV UR7, 0x1 ;  /* 0x0000000100077882 */ /* 0x000fe20000000000 */
[----:B------:R-:W-:Y:S02]  /*18d90*/  PLOP3.LUT P0, PT, P0, P2, PT, 0x8a, 0x0 ;  /* 0x000000000000781c */ /* 0x000fe40000705172 */
[----:B------:R-:W-:Y:S02]  /*18da0*/  MOV R8, 0x1 ;  /* 0x0000000100087802 */ /* 0x000fe40000000f00 */
[----:B------:R-:W-:Y:S02]  /*18db0*/  MOV R0, RZ ;  /* 0x000000ff00007202 */ /* 0x000fe40000000f00 */
[----:B------:R-:W-:Y:S01]  /*18dc0*/  IADD3 R11, R9, 0x1, RZ ;  /* 0x00000001090b7810 */ /* 0x000fe20007ffe0ff */
[----:B------:R-:W-:Y:S02]  /*18dd0*/  UIADD3 UR15, UR4, -0x1, URZ ;  /* 0xffffffff040f7890 */ /* 0x000fe4000fffe03f */
[----:B------:R-:W-:-:S02]  /*18de0*/  USHF.L.U32 UR17, UR7, UR5, URZ ;  /* 0x0000000507117299 */ /* 0x000fc4000800063f */
[----:B------:R-:W-:Y:S01]  /*18df0*/  ULOP3.LUT UR16, URZ, UR6, URZ, 0x33, !UPT ;  /* 0x000000063f107292 */ /* 0x000fe2000f8e333f */
[----:B------:R-:W-:Y:S01]  /*18e00*/  ULDC.64 UR20, c[0x0][0x198] ;  /* 0x0000660000147ab9 */ /* 0x000fe20000000a00 */
[----:B--2---:R-:W-:-:S10]  /*18e10*/  LOP3.LUT R13, R2, 0x2, RZ, 0xfc, !PT ;  /* 0x00000002020d7812 */ /* 0x004fd400078efcff */
.L_x_610:
[----:B------:R-:W-:-:S03]  /*18e20*/  UMOV UR4, 0xffffffff ;  /* 0xffffffff00047882 */ /* 0x000fc60000000000 */
[----:B------:R-:W-:Y:S05]  /*18e30*/  BRA.DIV UR4, `(.L_x_599) ;  /* 0x0000001a040c7947 */ /* 0x000fea000b800000 */
[----:B------:R-:W-:-:S13]  /*18e40*/  ELECT P6, URZ, PT ;  /* 0x00000000003f782f */ /* 0x000fda00038c0000 */
.L_x_644:
[----:B------:R-:W1:Y:S01]  /*18e50*/  LDC R2, c[0x0][0x28c] ;  /* 0x0000a300ff027b82 */ /* 0x000e620000000800 */
[----:B------:R-:W-:Y:S01]  /*18e60*/  BSSY B1, `(.L_x_600) ;  /* 0x0000037000017945 */ /* 0x000fe20003800000 */
[----:B-1----:R-:W-:-:S13]  /*18e70*/  ISETP.LT.OR P6, PT, R2, 0x1, !P6 ;  /* 0x000000010200780c */ /* 0x002fda00077c1670 */
[----:B------:R-:W-:Y:S05]  /*18e80*/  @P6 BRA `(.L_x_601) ;  /* 0x0000000000d06947 */ /* 0x000fea0003800000 */
[----:B------:R-:W-:Y:S02]  /*18e90*/  SHF.L.U32 R12, R12, 0x8, RZ ;  /* 0x000000080c0c7819 */ /* 0x000fe400000006ff */
[----:B------:R-:W-:Y:S02]  /*18ea0*/  SHF.L.U32 R16, R16, 0x7, RZ ;  /* 0x0000000710107819 */ /* 0x000fe400000006ff */
[----:B------:R-:W-:Y:S02]  /*18eb0*/  MOV R14, RZ ;  /* 0x000000ff000e7202 */ /* 0x000fe40000000f00 */
[----:B------:R-:W-:Y:S02]  /*18ec0*/  MOV R2, R11 ;  /* 0x0000000b00027202 */ /* 0x000fe40000000f00 */
[----:B------:R-:W-:Y:S02]  /*18ed0*/  MOV R3, R8 ;  /* 0x0000000800037202 */ /* 0x000fe40000000f00 */
[----:B------:R-:W-:-:S07]  /*18ee0*/  MOV R4, R0 ;  /* 0x0000000000047202 */ /* 0x000fce0000000f00 */
.L_x_605:
[----:B------:R-:W1:Y:S01]  /*18ef0*/  S2R R7, SR_CgaCtaId ;  /* 0x0000000000077919 */ /* 0x000e620000008800 */
[----:B------:R-:W-:-:S04]  /*18f00*/  MOV R6, 0x400 ;  /* 0x0000040000067802 */ /* 0x000fc80000000f00 */
[----:B-1----:R-:W-:Y:S02]  /*18f10*/  LEA R17, R7, R6, 0x18 ;  /* 0x0000000607117211 */ /* 0x002fe400078ec0ff */
[----:B------:R-:W-:Y:S01]  /*18f20*/  SHF.L.U32 R6, R3, 0x1f, RZ ;  /* 0x0000001f03067819 */ /* 0x000fe200000006ff */
[----:B------:R-:W1:Y:S01]  /*18f30*/  @!P2 LDC R7, c[0x0][0x500] ;  /* 0x00014000ff07ab82 */ /* 0x000e620000000800 */
[----:B------:R-:W-:-:S04]  /*18f40*/  LEA R15, R4, R17, 0x3 ;  /* 0x00000011040f7211 */ /* 0x000fc800078e18ff */
[----:B------:R-:W2:Y:S02]  /*18f50*/  SYNCS.PHASECHK.TRANS64.TRYWAIT P1, [R15+URZ+0x40], R6 ;  /* 0x000040060f0075a7 */ /* 0x000ea4000802017f */
[----:B--2---:R-:W-:Y:S05]  /*18f60*/  @!P1 BRA `(.L_x_602) ;  /* 0x0000001400e09947 */ /* 0x004fea0003800000 */
.L_x_645:
[----:B--2---:R-:W-:Y:S01]  /*18f70*/  PRMT R6, R13, 0x9910, RZ ;  /* 0x000099100d067816 */ /* 0x004fe200000000ff */
[----:B-1----:R1:W-:Y:S03]  /*18f80*/  @!P2 SYNCS.ARRIVE.TRANS64 RZ, [R15+URZ], R7 ;  /* 0x000000070fffa9a7 */ /* 0x0023e6000800003f */
[----:B------:R-:W-:-:S13]  /*18f90*/  ISETP.NE.AND P1, PT, R6, 0x2, PT ;  /* 0x000000020600780c */ /* 0x000fda0003f25270 */
[----:B-1----:R-:W-:Y:S05]  /*18fa0*/  @P1 BRA `(.L_x_603) ;  /* 0x0000000000041947 */ /* 0x002fea0003800000 */
[----:B------:R-:W-:Y:S01]  /*18fb0*/  BPT.TRAP 0x1 ;  /* 0x000000040000795c */ /* 0x000fe20000300000 */
.L_x_603:
[----:B------:R-:W-:Y:S05]  /*18fc0*/  @P0 BRA `(.L_x_604) ;  /* 0x0000000000040947 */ /* 0x000fea0003800000 */
[----:B------:R-:W-:Y:S01]  /*18fd0*/  BPT.TRAP 0x1 ;  /* 0x000000040000795c */ /* 0x000fe20000300000 */
.L_x_604:
[CC--:B------:R-:W-:Y:S01]  /*18fe0*/  LEA R6, R4.reuse, R17.reuse, 0xd ;  /* 0x0000001104067211 */ /* 0x0c0fe200078e68ff */
[----:B------:R-:W-:Y:S01]  /*18ff0*/  UIADD3 UR4, UP0, UR20, 0xf0, URZ ;  /* 0x000000f014047890 */ /* 0x000fe2000ff1e03f */
[----:B------:R-:W-:Y:S01]  /*19000*/  LEA R17, R4, R17, 0xe ;  /* 0x0000001104117211 */ /* 0x000fe200078e70ff */
[----:B------:R-:W-:Y:S01]  /*19010*/  UIADD3 UR22, UP1, UR20, 0x1f0, URZ ;  /* 0x000001f014167890 */ /* 0x000fe2000ff3e03f */
[----:B------:R-:W-:Y:S01]  /*19020*/  R2UR UR5, R6 ;  /* 0x00000000060572ca */ /* 0x000fe200000e0000 */
[----:B------:R-:W-:Y:S01]  /*19030*/  UMOV UR6, 0x0 ;  /* 0x0000000000067882 */ /* 0x000fe20000000000 */
[----:B------:R-:W-:Y:S01]  /*19040*/  R2UR UR8, R17 ;  /* 0x00000000110872ca */ /* 0x000fe200000e0000 */
[----:B------:R-:W-:Y:S01]  /*19050*/  UIADD3.X UR23, URZ, UR21, URZ, UP1, !UPT ;  /* 0x000000153f177290 */ /* 0x000fe20008ffe43f */
[----:B------:R-:W-:Y:S01]  /*19060*/  R2UR UR9, R15 ;  /* 0x000000000f0972ca */ /* 0x000fe200000e0000 */
[----:B------:R-:W-:Y:S01]  /*19070*/  UMOV UR7, 0x10000000 ;  /* 0x1000000000077882 */ /* 0x000fe20000000000 */
[----:B------:R-:W-:-:S02]  /*19080*/  R2UR UR11, R16 ;  /* 0x00000000100b72ca */ /* 0x000fc400000e0000 */
[----:B------:R-:W-:Y:S02]  /*19090*/  R2UR UR10, R14 ;  /* 0x000000000e0a72ca */ /* 0x000fe400000e0000 */
[----:B------:R-:W-:Y:S02]  /*190a0*/  R2UR UR12, R5 ;  /* 0x00000000050c72ca */ /* 0x000fe400000e0000 */
[----:B------:R-:W-:Y:S01]  /*190b0*/  IADD3 R2, R2, -0x1, RZ ;  /* 0xffffffff02027810 */ /* 0x000fe20007ffe0ff */
[----:B------:R-:W-:Y:S01]  /*190c0*/  UIADD3 UR13, UR5, 0x6200, URZ ;  /* 0x00006200050d7890 */ /* 0x000fe2000fffe03f */
[----:B------:R-:W-:Y:S01]  /*190d0*/  R2UR UR18, R12 ;  /* 0x000000000c1272ca */ /* 0x000fe200000e0000 */
[----:B------:R-:W-:Y:S01]  /*190e0*/  UIADD3.X UR5, URZ, UR21, URZ, UP0, !UPT ;  /* 0x000000153f057290 */ /* 0x000fe200087fe43f */
[----:B------:R-:W-:Y:S01]  /*190f0*/  ISETP.GT.AND P3, PT, R2, 0x1, PT ;  /* 0x000000010200780c */ /* 0x000fe20003f64270 */
[----:B------:R-:W-:Y:S01]  /*19100*/  UIADD3 UR14, UR8, 0x16200, URZ ;  /* 0x00016200080e7890 */ /* 0x000fe2000fffe03f */
[----:B------:R-:W-:-:S02]  /*19110*/  IADD3 R4, R4, 0x1, RZ ;  /* 0x0000000104047810 */ /* 0x000fc40007ffe0ff */
[----:B------:R-:W-:Y:S01]  /*19120*/  UMOV UR8, UR13 ;  /* 0x0000000d00087c82 */ /* 0x000fe20008000000 */
[----:B------:R-:W-:Y:S02]  /*19130*/  IADD3 R14, R14, 0x40, RZ ;  /* 0x000000400e0e7810 */ /* 0x000fe40007ffe0ff */
[C---:B------:R-:W-:Y:S01]  /*19140*/  ISETP.NE.AND P1, PT, R4.reuse, 0x8, PT ;  /* 0x000000080400780c */ /* 0x040fe20003f25270 */
[----:B------:R1:W-:Y:S03]  /*19150*/  UTMALDG.3D [UR8], [UR4], desc[UR6] ;  /* 0x00000608040075b4 */ /* 0x0003e60008011000 */
[----:B------:R-:W-:Y:S02]  /*19160*/  SEL R6, RZ, 0x1, P1 ;  /* 0x00000001ff067807 */ /* 0x000fe40000800000 */
[----:B------:R-:W-:Y:S02]  /*19170*/  SEL R4, R4, RZ, P1 ;  /* 0x000000ff04047207 */ /* 0x000fe40000800000 */
[----:B------:R-:W-:Y:S01]  /*19180*/  LOP3.LUT R3, R3, R6, RZ, 0x3c, !PT ;  /* 0x0000000603037212 */ /* 0x000fe200078e3cff */
[----:B-1----:R-:W-:Y:S01]  /*19190*/  UMOV UR8, UR14 ;  /* 0x0000000e00087c82 */ /* 0x002fe20008000000 */
[----:B------:R-:W-:-:S02]  /*191a0*/  UMOV UR11, UR18 ;  /* 0x00000012000b7c82 */ /* 0x000fc40008000000 */
[----:B------:R1:W-:Y:S02]  /*191b0*/  UTMALDG.3D [UR8], [UR22], desc[UR6] ;  /* 0x00000608160075b4 */ /* 0x0003e40008011000 */
[----:B-1----:R-:W-:Y:S05]  /*191c0*/  @P3 BRA `(.L_x_605) ;  /* 0xfffffffc00483947 */ /* 0x002fea000383ffff */
.L_x_601:
[----:B------:R-:W-:Y:S05]  /*191d0*/  BSYNC B1 ;  /* 0x0000000000017941 */ /* 0x000fea0003800000 */
.L_x_600:
[----:B------:R-:W2:Y:S01]  /*191e0*/  LDL.LU R18, [R1+0xc4] ;  /* 0x0000c40001127983 */ /* 0x000ea20000300800 */
[----:B------:R-:W-:Y:S01]  /*191f0*/  LOP3.LUT P3, RZ, R10, 0xff, RZ, 0xc0, !PT ;  /* 0x000000ff0aff7812 */ /* 0x000fe2000786c0ff */
[----:B------:R-:W-:Y:S02]  /*19200*/  ULDC.64 UR4, c[0x0][0x8f8] ;  /* 0x00023e0000047ab9 */ /* 0x000fe40000000a00 */
[----:B------:R-:W3:Y:S01]  /*19210*/  LDL.LU R17, [R1+0xc0] ;  /* 0x0000c00001117983 */ /* 0x000ee20000300800 */
[----:B------:R-:W-:Y:S01]  /*19220*/  IADD3 R0, R9, R0, RZ ;  /* 0x0000000009007210 */ /* 0x000fe20007ffe0ff */
[----:B------:R-:W-:Y:S01]  /*19230*/  BSSY B1, `(.L_x_606) ;  /* 0x0000072000017945 */ /* 0x000fe20003800000 */
[----:B------:R-:W-:Y:S02]  /*19240*/  MOV R16, 0xffffffff ;  /* 0xffffffff00107802 */ /* 0x000fe40000000f00 */
[----:B------:R-:W-:Y:S02]  /*19250*/  ISETP.GT.U32.AND P1, PT, R0, 0x7, PT ;  /* 0x000000070000780c */ /* 0x000fe40003f24070 */
[----:B------:R-:W-:-:S02]  /*19260*/  SHF.R.U32.HI R2, RZ, 0x3, R0 ;  /* 0x00000003ff027819 */ /* 0x000fc40000011600 */
[----:B------:R-:W-:Y:S01]  /*19270*/  ISETP.LT.U32.AND P1, PT, R9, 0x8, P1 ;  /* 0x000000080900780c */ /* 0x000fe20000f21070 */
[----:B------:R-:W1:Y:S01]  /*19280*/  @P3 S2R R4, SR_CgaCtaId ;  /* 0x0000000000043919 */ /* 0x000e620000008800 */
[----:B------:R-:W-:Y:S02]  /*19290*/  @P3 MOV R3, 0x400 ;  /* 0x0000040000033802 */ /* 0x000fe40000000f00 */
[----:B------:R-:W-:Y:S02]  /*192a0*/  LOP3.LUT R2, R2, 0x1, RZ, 0xc0, !PT ;  /* 0x0000000102027812 */ /* 0x000fe400078ec0ff */
[----:B------:R-:W-:Y:S02]  /*192b0*/  MOV R12, 0xffffffff ;  /* 0xffffffff000c7802 */ /* 0x000fe40000000f00 */
[----:B------:R-:W-:Y:S02]  /*192c0*/  MOV R5, 0xffffffff ;  /* 0xffffffff00057802 */ /* 0x000fe40000000f00 */
[----:B------:R-:W-:-:S02]  /*192d0*/  LOP3.LUT R0, R0, 0x7, RZ, 0xc0, !PT ;  /* 0x0000000700007812 */ /* 0x000fc400078ec0ff */
[----:B------:R-:W-:Y:S02]  /*192e0*/  PRMT R10, RZ, 0x7610, R10 ;  /* 0x00007610ff0a7816 */ /* 0x000fe4000000000a */
[----:B-1----:R-:W-:-:S04]  /*192f0*/  @P3 LEA R3, R4, R3, 0x18 ;  /* 0x0000000304033211 */ /* 0x002fc800078ec0ff */
[----:B------:R1:W-:Y:S01]  /*19300*/  @P3 SYNCS.ARRIVE.TRANS64.A1T0 RZ, [R3+URZ+0xc8], RZ ;  /* 0x0000c8ff03ff39a7 */ /* 0x0003e2000810003f */
[----:B------:R-:W-:-:S04]  /*19310*/  ISETP.NE.U32.AND P3, PT, R2, 0x1, PT ;  /* 0x000000010200780c */ /* 0x000fc80003f65070 */
[----:B------:R-:W-:Y:S02]  /*19320*/  ISETP.GT.U32.AND P3, PT, R9, 0x7, !P3 ;  /* 0x000000070900780c */ /* 0x000fe40005f64070 */
[----:B-1----:R-:W-:Y:S02]  /*19330*/  SEL R3, RZ, 0x1, !P1 ;  /* 0x00000001ff037807 */ /* 0x002fe40004800000 */
[----:B------:R-:W-:-:S04]  /*19340*/  SEL R2, RZ, 0x1, !P3 ;  /* 0x00000001ff027807 */ /* 0x000fc80005800000 */
[----:B------:R-:W-:Y:S02]  /*19350*/  LOP3.LUT R8, R2, R8, R3, 0x96, !PT ;  /* 0x0000000802087212 */ /* 0x000fe400078e9603 */
[----:B------:R-:W-:Y:S02]  /*19360*/  PRMT R2, RZ, 0x7610, R2 ;  /* 0x00007610ff027816 */ /* 0x000fe40000000002 */
[----:B---3--:R-:W-:-:S04]  /*19370*/  IADD3 R17, P4, R17, UR46, RZ ;  /* 0x0000002e11117c10 */ /* 0x008fc8000ff9e0ff */
[----:B--2---:R-:W-:Y:S01]  /*19380*/  IADD3.X R18, R18, UR38, RZ, P4, !PT ;  /* 0x0000002612127c10 */ /* 0x004fe2000a7fe4ff */
[----:B------:R1:W-:Y:S01]  /*19390*/  STL [R1+0xc0], R17 ;  /* 0x0000c01101007387 */ /* 0x0003e20000100800 */
[----:B------:R-:W-:-:S03]  /*193a0*/  ISETP.GE.U32.AND P4, PT, R17, UR4, PT ;  /* 0x0000000411007c0c */ /* 0x000fc6000bf86070 */
[----:B------:R1:W-:Y:S01]  /*193b0*/  STL [R1+0xc4], R18 ;  /* 0x0000c41201007387 */ /* 0x0003e20000100800 */
[----:B------:R-:W-:-:S13]  /*193c0*/  ISETP.GE.U32.AND.EX P1, PT, R18, UR5, PT, P4 ;  /* 0x0000000512007c0c */ /* 0x000fda000bf26140 */
[----:B-1----:R-:W-:Y:S05]  /*193d0*/  @P1 BRA `(.L_x_607) ;  /* 0x00000004005c1947 */ /* 0x002fea0003800000 */
[----:B------:R-:W-:Y:S01]  /*193e0*/  ULDC.64 UR4, c[0x0][0x8d0] ;  /* 0x0002340000047ab9 */ /* 0x000fe20000000a00 */
[----:B------:R-:W1:Y:S01]  /*193f0*/  S2R R14, SR_CTAID.X ;  /* 0x00000000000e7919 */ /* 0x000e620000002500 */
[----:B------:R-:W-:Y:S01]  /*19400*/  ISETP.NE.U32.AND P1, PT, RZ, UR4, PT ;  /* 0x00000004ff007c0c */ /* 0x000fe2000bf25070 */
[----:B------:R-:W-:Y:S01]  /*19410*/  ULDC UR7, c[0x0][0x8d8] ;  /* 0x0002360000077ab9 */ /* 0x000fe20000000800 */
[----:B------:R-:W-:Y:S01]  /*19420*/  MOV R2, R17 ;  /* 0x0000001100027202 */ /* 0x000fe20000000f00 */
[----:B------:R-:W2:Y:S01]  /*19430*/  S2R R12, SR_CTAID.Y ;  /* 0x00000000000c7919 */ /* 0x000ea20000002600 */
[----:B------:R-:W-:Y:S02]  /*19440*/  ISETP.NE.AND.EX P1, PT, RZ, UR5, PT, P1 ;  /* 0x00000005ff007c0c */ /* 0x000fe4000bf25310 */
[----:B------:R-:W-:-:S11]  /*19450*/  MOV R3, R18 ;  /* 0x0000001200037202 */ /* 0x000fd60000000f00 */
[----:B------:R-:W-:Y:S05]  /*19460*/  @!P1 BRA `(.L_x_608) ;  /* 0x0000000000289947 */ /* 0x000fea0003800000 */
[----:B------:R-:W-:Y:S02]  /*19470*/  ULDC UR6, c[0x0][0x8dc] ;  /* 0x0002370000067ab9 */ /* 0x000fe40000000800 */
[----:B------:R-:W-:-:S04]  /*19480*/  IADD3 R7, P1, R17, UR6, RZ ;  /* 0x0000000611077c10 */ /* 0x000fc8000ff3e0ff */
[----:B------:R-:W-:-:S05]  /*19490*/  IADD3.X R15, RZ, R18, RZ, P1, !PT ;  /* 0x00000012ff0f7210 */ /* 0x000fca0000ffe4ff */
[----:B------:R-:W-:-:S04]  /*194a0*/  IMAD.WIDE.U32 R4, R15, UR4, RZ ;  /* 0x000000040f047c25 */ /* 0x000fc8000f8e00ff */
[----:B------:R-:W-:-:S04]  /*194b0*/  IMAD.WIDE.U32 R4, P1, R7, UR5, R4 ;  /* 0x0000000507047c25 */ /* 0x000fc8000f820004 */
[----:B------:R-:W-:Y:S01]  /*194c0*/  IMAD.WIDE.U32 R6, R7, UR4, RZ ;  /* 0x0000000407067c25 */ /* 0x000fe2000f8e00ff */
[----:B------:R-:W-:Y:S02]  /*194d0*/  IADD3.X R3, RZ, RZ, RZ, P1, !PT ;  /* 0x000000ffff037210 */ /* 0x000fe40000ffe4ff */
[----:B------:R-:W-:Y:S02]  /*194e0*/  MOV R2, R5 ;  /* 0x0000000500027202 */ /* 0x000fe40000000f00 */
[----:B------:R-:W-:-:S05]  /*194f0*/  IADD3 RZ, P1, R7, R4, RZ ;  /* 0x0000000407ff7210 */ /* 0x000fca0007f3e0ff */
[----:B------:R-:W-:-:S08]  /*19500*/  IMAD.WIDE.U32.X R2, R15, UR5, R2, P1 ;  /* 0x000000050f027c25 */ /* 0x000fd000088e0402 */
.L_x_608:
[--C-:B------:R-:W-:Y:S01]  /*19510*/  SHF.R.U64 R6, R2, UR7, R3.reuse ;  /* 0x0000000702067c19 */ /* 0x100fe20008001203 */
[----:B------:R-:W-:Y:S01]  /*19520*/  ULDC.64 UR4, c[0x0][0x8c8] ;  /* 0x0002320000047ab9 */ /* 0x000fe20000000a00 */
[----:B------:R-:W-:Y:S01]  /*19530*/  SHF.R.U32.HI R2, RZ, UR7, R3 ;  /* 0x00000007ff027c19 */ /* 0x000fe20008011603 */
[----:B------:R-:W3:Y:S01]  /*19540*/  LDC R21, c[0x0][0x144] ;  /* 0x00005100ff157b82 */ /* 0x000ee20000000800 */
[----:B------:R-:W-:Y:S01]  /*19550*/  IADD3 R5, P1, RZ, -R6, RZ ;  /* 0x80000006ff057210 */ /* 0x000fe20007f3e0ff */
[----:B------:R-:W-:Y:S01]  /*19560*/  ULDC.64 UR8, c[0x0][0x8e8] ;  /* 0x00023a0000087ab9 */ /* 0x000fe20000000a00 */
[----:B------:R-:W-:Y:S01]  /*19570*/  MOV R3, R18 ;  /* 0x0000001200037202 */ /* 0x000fe20000000f00 */
[----:B------:R-:W-:Y:S01]  /*19580*/  ULDC UR6, c[0x0][0x8b0] ;  /* 0x00022c0000067ab9 */ /* 0x000fe20000000800 */
[----:B------:R-:W-:Y:S02]  /*19590*/  IADD3.X R2, RZ, ~R2, RZ, P1, !PT ;  /* 0x80000002ff027210 */ /* 0x000fe40000ffe4ff */
[----:B-1----:R-:W-:-:S02]  /*195a0*/  I2FP.F32.U32 R7, R14 ;  /* 0x0000000e00077245 */ /* 0x002fc40000201000 */
[----:B------:R-:W-:Y:S01]  /*195b0*/  ISETP.NE.U32.AND P1, PT, RZ, UR8, PT ;  /* 0x00000008ff007c0c */ /* 0x000fe2000bf25070 */
[----:B------:R-:W-:Y:S01]  /*195c0*/  IMAD R4, R2, UR4, RZ ;  /* 0x0000000402047c24 */ /* 0x000fe2000f8e02ff */
[----:B------:R-:W-:Y:S02]  /*195d0*/  MOV R2, R17 ;  /* 0x0000001100027202 */ /* 0x000fe40000000f00 */
[----:B------:R-:W1:Y:S01]  /*195e0*/  LDC R17, c[0x0][0x148] ;  /* 0x00005200ff117b82 */ /* 0x000e620000000800 */
[----:B------:R-:W-:Y:S02]  /*195f0*/  ISETP.NE.AND.EX P1, PT, RZ, UR9, PT, P1 ;  /* 0x00000009ff007c0c */ /* 0x000fe4000bf25310 */
[----:B------:R-:W-:Y:S01]  /*19600*/  IMAD.WIDE.U32 R2, R5, UR4, R2 ;  /* 0x0000000405027c25 */ /* 0x000fe2000f8e0002 */
[----:B------:R-:W-:-:S03]  /*19610*/  ULDC UR4, c[0x0][0x150] ;  /* 0x0000540000047ab9 */ /* 0x000fc60000000800 */
[----:B------:R-:W-:Y:S02]  /*19620*/  IMAD R5, R5, UR5, R4 ;  /* 0x0000000505057c24 */ /* 0x000fe4000f8e0204 */
[----:B------:R-:W-:Y:S01]  /*19630*/  FMUL R4, R7, UR4 ;  /* 0x0000000407047c20 */ /* 0x000fe20008400000 */
[----:B------:R-:W-:Y:S01]  /*19640*/  ULDC UR4, c[0x0][0x8c0] ;  /* 0x0002300000047ab9 */ /* 0x000fe20000000800 */
[----:B------:R-:W-:Y:S01]  /*19650*/  ULDC UR5, c[0x0][0x154] ;  /* 0x0000550000057ab9 */ /* 0x000fe20000000800 */
[----:B------:R-:W-:-:S03]  /*19660*/  IADD3 R3, R3, R5, RZ ;  /* 0x0000000503037210 */ /* 0x000fc60007ffe0ff */
[----:B------:R-:W4:Y:S01]  /*19670*/  F2I.U32.TRUNC.NTZ R4, R4 ;  /* 0x0000000400047305 */ /* 0x000f22000020f000 */
[----:B------:R-:W-:Y:S02]  /*19680*/  SHF.R.U64 R7, R2, UR4, R3 ;  /* 0x0000000402077c19 */ /* 0x000fe40008001203 */
[----:B--2---:R-:W-:-:S05]  /*19690*/  I2FP.F32.U32 R2, R12 ;  /* 0x0000000c00027245 */ /* 0x004fca0000201000 */
[----:B------:R-:W-:Y:S01]  /*196a0*/  FMUL R18, R2, UR5 ;  /* 0x0000000502127c20 */ /* 0x000fe20008400000 */
[----:B------:R-:W-:Y:S01]  /*196b0*/  SHF.R.U32.HI R2, RZ, UR4, R3 ;  /* 0x00000004ff027c19 */ /* 0x000fe20008011603 */
[----:B------:R-:W-:-:S03]  /*196c0*/  ULDC UR4, c[0x0][0x900] ;  /* 0x0002400000047ab9 */ /* 0x000fc60000000800 */
[--C-:B------:R-:W-:Y:S01]  /*196d0*/  SHF.R.U64 R16, R7, UR6, R2.reuse ;  /* 0x0000000607107c19 */ /* 0x100fe20008001202 */
[----:B------:R-:W2:Y:S01]  /*196e0*/  F2I.U32.TRUNC.NTZ R18, R18 ;  /* 0x0000001200127305 */ /* 0x000ea2000020f000 */
[----:B------:R-:W-:Y:S02]  /*196f0*/  SHF.R.U32.HI R3, RZ, UR6, R2 ;  /* 0x00000006ff037c19 */ /* 0x000fe40008011602 */
[----:B----4-:R-:W-:Y:S02]  /*19700*/  IADD3 R4, -R4, RZ, RZ ;  /* 0x000000ff04047210 */ /* 0x010fe40007ffe1ff */
[--C-:B------:R-:W-:Y:S02]  /*19710*/  SHF.R.U64 R15, R16, UR4, R3.reuse ;  /* 0x00000004100f7c19 */ /* 0x100fe40008001203 */
[----:B------:R-:W-:Y:S01]  /*19720*/  SHF.R.U32.HI R19, RZ, UR4, R3 ;  /* 0x00000004ff137c19 */ /* 0x000fe20008011603 */
[----:B---3--:R-:W-:Y:S01]  /*19730*/  IMAD R14, R21, R4, R14 ;  /* 0x00000004150e7224 */ /* 0x008fe200078e020e */
[----:B------:R-:W-:-:S02]  /*19740*/  MOV R2, R15 ;  /* 0x0000000f00027202 */ /* 0x000fc40000000f00 */
[----:B------:R-:W-:Y:S01]  /*19750*/  MOV R3, R19 ;  /* 0x0000001300037202 */ /* 0x000fe20000000f00 */
[----:B------:R-:W-:Y:S06]  /*19760*/  @!P1 BRA `(.L_x_609) ;  /* 0x0000000000289947 */ /* 0x000fec0003800000 */
[----:B------:R-:W-:Y:S02]  /*19770*/  ULDC UR4, c[0x0][0x8f4] ;  /* 0x00023d0000047ab9 */ /* 0x000fe40000000800 */
[----:B------:R-:W-:-:S04]  /*19780*/  IADD3 R3, P1, R15, UR4, RZ ;  /* 0x000000040f037c10 */ /* 0x000fc8000ff3e0ff */
[----:B------:R-:W-:-:S05]  /*19790*/  IADD3.X R19, RZ, R19, RZ, P1, !PT ;  /* 0x00000013ff137210 */ /* 0x000fca0000ffe4ff */
[----:B------:R-:W-:-:S04]  /*197a0*/  IMAD.WIDE.U32 R4, R19, UR8, RZ ;  /* 0x0000000813047c25 */ /* 0x000fc8000f8e00ff */
[----:B------:R-:W-:-:S04]  /*197b0*/  IMAD.WIDE.U32 R4, P1, R3, UR9, R4 ;  /* 0x0000000903047c25 */ /* 0x000fc8000f820004 */
[----:B------:R-:W-:Y:S01]  /*197c0*/  IMAD.WIDE.U32 R2, R3, UR8, RZ ;  /* 0x0000000803027c25 */ /* 0x000fe2000f8e00ff */
[----:B------:R-:W-:-:S04]  /*197d0*/  MOV R2, R5 ;  /* 0x0000000500027202 */ /* 0x000fc80000000f00 */
[----:B------:R-:W-:Y:S02]  /*197e0*/  IADD3 RZ, P3, R3, R4, RZ ;  /* 0x0000000403ff7210 */ /* 0x000fe40007f7e0ff */
[----:B------:R-:W-:-:S03]  /*197f0*/  IADD3.X R3, RZ, RZ, RZ, P1, !PT ;  /* 0x000000ffff037210 */ /* 0x000fc60000ffe4ff */
[----:B------:R-:W-:-:S08]  /*19800*/  IMAD.WIDE.U32.X R2, R19, UR9, R2, P3 ;  /* 0x0000000913027c25 */ /* 0x000fd000098e0402 */
.L_x_609:
[----:B------:R-:W3:Y:S01]  /*19810*/  LDC R4, c[0x0][0x904] ;  /* 0x00024100ff047b82 */ /* 0x000ee20000000800 */
[----:B------:R-:W-:Y:S01]  /*19820*/  ULDC UR4, c[0x0][0x8f0] ;  /* 0x00023c0000047ab9 */ /* 0x000fe20000000800 */
[----:B--2---:R-:W-:Y:S01]  /*19830*/  IADD3 R18, -R18, RZ, RZ ;  /* 0x000000ff12127210 */ /* 0x004fe20007ffe1ff */
[----:B------:R-:W-:Y:S01]  /*19840*/  ULDC UR5, c[0x0][0x8b8] ;  /* 0x00022e0000057ab9 */ /* 0x000fe20000000800 */
[----:B------:R-:W-:Y:S01]  /*19850*/  SHF.R.U64 R3, R2, UR4, R3 ;  /* 0x0000000402037c19 */ /* 0x000fe20008001203 */
[----:B------:R-:W-:Y:S01]  /*19860*/  ULDC UR4, c[0x0][0x8e0] ;  /* 0x0002380000047ab9 */ /* 0x000fe20000000800 */
[----:B------:R-:W-:Y:S02]  /*19870*/  LOP3.LUT R16, R16, UR16, RZ, 0xc0, !PT ;  /* 0x0000001010107c12 */ /* 0x000fe4000f8ec0ff */
[C---:B------:R-:W-:Y:S02]  /*19880*/  IADD3 R2, -R3.reuse, RZ, RZ ;  /* 0x000000ff03027210 */ /* 0x040fe40007ffe1ff */
[----:B------:R-:W-:Y:S01]  /*19890*/  MOV R5, R6 ;  /* 0x0000000600057202 */ /* 0x000fe20000000f00 */
[----:B------:R-:W-:-:S02]  /*198a0*/  IMAD R3, R3, UR17, R16 ;  /* 0x0000001103037c24 */ /* 0x000fc4000f8e0210 */
[----:B------:R-:W-:Y:S01]  /*198b0*/  IMAD R15, R2, UR4, R15 ;  /* 0x00000004020f7c24 */ /* 0x000fe2000f8e020f */
[----:B------:R-:W-:Y:S01]  /*198c0*/  ULDC UR4, c[0x0][0x8a8] ;  /* 0x00022a0000047ab9 */ /* 0x000fe20000000800 */
[----:B------:R-:W-:Y:S02]  /*198d0*/  MOV R2, 0x1 ;  /* 0x0000000100027802 */ /* 0x000fe40000000f00 */
[----:B---3--:R-:W-:Y:S02]  /*198e0*/  ISETP.NE.AND P1, PT, R4, 0x1, PT ;  /* 0x000000010400780c */ /* 0x008fe40003f25270 */
[----:B------:R-:W-:-:S05]  /*198f0*/  LOP3.LUT R4, R7, UR15, RZ, 0xc0, !PT ;  /* 0x0000000f07047c12 */ /* 0x000fca000f8ec0ff */
[----:B------:R-:W-:-:S06]  /*19900*/  IMAD R15, R15, UR4, R4 ;  /* 0x000000040f0f7c24 */ /* 0x000fcc000f8e0204 */
[----:B-1----:R-:W-:-:S04]  /*19910*/  @P1 IMAD R14, R17, R18, R12 ;  /* 0x00000012110e1224 */ /* 0x002fc800078e020c */
[----:B------:R-:W-:-:S05]  /*19920*/  IMAD R14, R3, UR5, R14 ;  /* 0x00000005030e7c24 */ /* 0x000fca000f8e020e */
[----:B------:R-:W-:Y:S02]  /*19930*/  SEL R12, R15, R14, !P1 ;  /* 0x0000000e0f0c7207 */ /* 0x000fe40004800000 */
[----:B------:R-:W-:-:S07]  /*19940*/  SEL R16, R14, R15, !P1 ;  /* 0x0000000f0e107207 */ /* 0x000fce0004800000 */
.L_x_607:
[----:B------:R-:W-:Y:S05]  /*19950*/  BSYNC B1 ;  /* 0x0000000000017941 */ /* 0x000fea0003800000 */
.L_x_606:
[----:B------:R-:W-:-:S13]  /*19960*/  LOP3.LUT P1, RZ, R2, 0xff, RZ, 0xc0, !PT ;  /* 0x000000ff02ff7812 */ /* 0x000fda000782c0ff */
[----:B------:R-:W-:Y:S05]  /*19970*/  @P1 BRA `(.L_x_610) ;  /* 0xfffffff400281947 */ /* 0x000fea000383ffff */
[----:B------:R-:W-:Y:S05]  /*19980*/  BSYNC B0 ;  /* 0x0000000000007941 */ /* 0x000fea0003800000 */
.L_x_598:
[----:B------:R-:W-:-:S03]  /*19990*/  UMOV UR4, 0xffffffff ;  /* 0xffffffff00047882 */ /* 0x000fc60000000000 */
[----:B------:R-:W-:Y:S05]  /*199a0*/  BRA.DIV UR4, `(.L_x_611) ;  /* 0x0000000e04647947 */ /* 0x000fea000b800000 */
[----:B------:R-:W-:-:S13]  /*199b0*/  ELECT P6, URZ, PT ;  /* 0x00000000003f782f */ /* 0x000fda00038c0000 */
.L_x_648:
[----:B------:R-:W-:Y:S04]  /*199c0*/  BSSY B0, `(.L_x_612) ;  /* 0x0000050000007945 */ /* 0x000fe80003800000 */
[----:B------:R-:W-:Y:S05]  /*199d0*/  @!P6 BRA `(.L_x_613) ;  /* 0x000000040038e947 */ /* 0x000fea0003800000 */
[----:B------:R-:W2:Y:S02]  /*199e0*/  LDL.LU R2, [R1+0xc8] ;  /* 0x0000c80001027983 */ /* 0x000ea40000300800 */
[----:B--2---:R-:W-:-:S04]  /*199f0*/  LOP3.LUT R2, R2, 0x2, RZ, 0xfc, !PT ;  /* 0x0000000202027812 */ /* 0x004fc800078efcff */
[----:B------:R-:W-:-:S13]  /*19a00*/  ISETP.NE.AND P0, PT, R2, 0x3, PT ;  /* 0x000000030200780c */ /* 0x000fda0003f05270 */
[----:B------:R-:W-:Y:S05]  /*19a10*/  @!P0 BRA `(.L_x_614) ;  /* 0x0000000000048947 */ /* 0x000fea0003800000 */
[----:B------:R-:W-:Y:S01]  /*19a20*/  BPT.TRAP 0x1 ;  /* 0x000000040000795c */ /* 0x000fe20000300000 */
.L_x_614:
[----:B------:R-:W1:Y:S01]  /*19a30*/  S2R R3, SR_CgaCtaId ;  /* 0x0000000000037919 */ /* 0x000e620000008800 */
[----:B------:R-:W-:-:S04]  /*19a40*/  MOV R2, 0x400 ;  /* 0x0000040000027802 */ /* 0x000fc80000000f00 */
[----:B-1----:R-:W-:Y:S02]  /*19a50*/  LEA R3, R3, R2, 0x18 ;  /* 0x0000000203037211 */ /* 0x002fe400078ec0ff */
[----:B------:R-:W-:Y:S02]  /*19a60*/  SHF.L.U32 R2, R8, 0x1f, RZ ;  /* 0x0000001f08027819 */ /* 0x000fe400000006ff */
[----:B------:R-:W-:-:S04]  /*19a70*/  IADD3 R3, R3, 0x40, RZ ;  /* 0x0000004003037810 */ /* 0x000fc80007ffe0ff */
[C---:B------:R-:W-:Y:S02]  /*19a80*/  LEA R7, R0.reuse, R3, 0x3 ;  /* 0x0000000300077211 */ /* 0x040fe400078e18ff */
[----:B------:R-:W-:Y:S02]  /*19a90*/  IADD3 R0, R0, 0x1, RZ ;  /* 0x0000000100007810 */ /* 0x000fe40007ffe0ff */
[----:B------:R-:W1:Y:S02]  /*19aa0*/  SYNCS.PHASECHK.TRANS64.TRYWAIT P0, [R7+URZ], R2 ;  /* 0x00000002070075a7 */ /* 0x000e64000800017f */
[----:B------:R-:W-:-:S04]  /*19ab0*/  ISETP.NE.AND P1, PT, R0, 0x8, PT ;  /* 0x000000080000780c */ /* 0x000fc80003f25270 */
[----:B------:R-:W-:Y:S02]  /*19ac0*/  SEL R5, RZ, 0x1, P1 ;  /* 0x00000001ff057807 */ /* 0x000fe40000800000 */
[----:B------:R-:W-:Y:S02]  /*19ad0*/  SEL R0, R0, RZ, P1 ;  /* 0x000000ff00007207 */ /* 0x000fe40000800000 */
[----:B------:R-:W-:Y:S02]  /*19ae0*/  LOP3.LUT R5, R8, R5, RZ, 0x3c, !PT ;  /* 0x0000000508057212 */ /* 0x000fe400078e3cff */
[----:B------:R-:W-:Y:S02]  /*19af0*/  LEA R9, R0, R3, 0x3 ;  /* 0x0000000300097211 */ /* 0x000fe400078e18ff */
[----:B------:R-:W-:Y:S01]  /*19b00*/  SHF.L.U32 R4, R5, 0x1f, RZ ;  /* 0x0000001f05047819 */ /* 0x000fe200000006ff */
[----:B-1----:R-:W-:Y:S06]  /*19b10*/  @!P0 BRA `(.L_x_615) ;  /* 0x0000000c00288947 */ /* 0x002fec0003800000 */
.L_x_649:
[----:B------:R-:W2:Y:S01]  /*19b20*/  SYNCS.PHASECHK.TRANS64.TRYWAIT P0, [R9+URZ], R4 ;  /* 0x00000004090075a7 */ /* 0x000ea2000800017f */
[----:B------:R-:W-:-:S04]  /*19b30*/  IADD3 R0, R0, 0x1, RZ ;  /* 0x0000000100007810 */ /* 0x000fc80007ffe0ff */
[----:B------:R-:W-:-:S04]  /*19b40*/  ISETP.NE.AND P1, PT, R0, 0x8, PT ;  /* 0x000000080000780c */ /* 0x000fc80003f25270 */
[----:B-1----:R-:W-:Y:S02]  /*19b50*/  SEL R2, RZ, 0x1, P1 ;  /* 0x00000001ff027807 */ /* 0x002fe40000800000 */
[----:B------:R-:W-:Y:S02]  /*19b60*/  SEL R0, R0, RZ, P1 ;  /* 0x000000ff00007207 */ /* 0x000fe40000800000 */
[----:B------:R-:W-:Y:S02]  /*19b70*/  LOP3.LUT R7, R5, R2, RZ, 0x3c, !PT ;  /* 0x0000000205077212 */ /* 0x000fe400078e3cff */
[----:B------:R-:W-:Y:S02]  /*19b80*/  LEA R6, R0, R3, 0x3 ;  /* 0x0000000300067211 */ /* 0x000fe400078e18ff */
[----:B------:R-:W-:Y:S01]  /*19b90*/  SHF.L.U32 R5, R7, 0x1f, RZ ;  /* 0x0000001f07057819 */ /* 0x000fe200000006ff */
[----:B--2---:R-:W-:Y:S06]  /*19ba0*/  @!P0 BRA `(.L_x_616) ;  /* 0x0000000c00188947 */ /* 0x004fec0003800000 */
.L_x_650:
[----:B------:R-:W2:Y:S01]  /*19bb0*/  SYNCS.PHASECHK.TRANS64.TRYWAIT P0, [R6+URZ], R5 ;  /* 0x00000005060075a7 */ /* 0x000ea2000800017f */
[----:B------:R-:W-:-:S04]  /*19bc0*/  IADD3 R0, R0, 0x1, RZ ;  /* 0x0000000100007810 */ /* 0x000fc80007ffe0ff */
[----:B------:R-:W-:-:S04]  /*19bd0*/  ISETP.NE.AND P1, PT, R0, 0x8, PT ;  /* 0x000000080000780c */ /* 0x000fc80003f25270 */
[----:B------:R-:W-:Y:S02]  /*19be0*/  SEL R2, RZ, 0x1, P1 ;  /* 0x00000001ff027807 */ /* 0x000fe40000800000 */
[----:B------:R-:W-:Y:S02]  /*19bf0*/  SEL R0, R0, RZ, P1 ;  /* 0x000000ff00007207 */ /* 0x000fe40000800000 */
[----:B------:R-:W-:Y:S02]  /*19c00*/  LOP3.LUT R7, R7, R2, RZ, 0x3c, !PT ;  /* 0x0000000207077212 */ /* 0x000fe400078e3cff */
[----:B-1----:R-:W-:Y:S02]  /*19c10*/  LEA R9, R0, R3, 0x3 ;  /* 0x0000000300097211 */ /* 0x002fe400078e18ff */
[----:B------:R-:W-:Y:S01]  /*19c20*/  SHF.L.U32 R4, R7, 0x1f, RZ ;  /* 0x0000001f07047819 */ /* 0x000fe200000006ff */
[----:B--2---:R-:W-:Y:S06]  /*19c30*/  @!P0 BRA `(.L_x_617) ;  /* 0x0000000c00088947 */ /* 0x004fec0003800000 */
.L_x_651:
        /* <DEDUP_REMOVED lines=9> */
.L_x_652:
        /* <DEDUP_REMOVED lines=9> */
.L_x_653:
        /* <DEDUP_REMOVED lines=9> */
.L_x_654:
[----:B------:R-:W2:Y:S01]  /*19df0*/  SYNCS.PHASECHK.TRANS64.TRYWAIT P0, [R6+URZ], R5 ;  /* 0x00000005060075a7 */ /* 0x000ea2000800017f */
[----:B------:R-:W-:-:S04]  /*19e00*/  IADD3 R0, R0, 0x1, RZ ;  /* 0x0000000100007810 */ /* 0x000fc80007ffe0ff */
[----:B------:R-:W-:-:S04]  /*19e10*/  ISETP.NE.AND P1, PT, R0, 0x8, PT ;  /* 0x000000080000780c */ /* 0x000fc80003f25270 */
[----:B------:R-:W-:Y:S02]  /*19e20*/  SEL R2, RZ, 0x1, P1 ;  /* 0x00000001ff027807 */ /* 0x000fe40000800000 */
[----:B------:R-:W-:Y:S02]  /*19e30*/  SEL R0, R0, RZ, P1 ;  /* 0x000000ff00007207 */ /* 0x000fe40000800000 */
[----:B------:R-:W-:Y:S01]  /*19e40*/  LOP3.LUT R2, R7, R2, RZ, 0x3c, !PT ;  /* 0x0000000207027212 */ /* 0x000fe200078e3cff */
[----:B--2---:R-:W-:Y:S06]  /*19e50*/  @!P0 BRA `(.L_x_621) ;  /* 0x0000000800d08947 */ /* 0x004fec0003800000 */
.L_x_655:
[----:B------:R-:W-:Y:S02]  /*19e60*/  LEA R3, R0, R3, 0x3 ;  /* 0x0000000300037211 */ /* 0x000fe400078e18ff */
[----:B------:R-:W-:-:S07]  /*19e70*/  SHF.L.U32 R0, R2, 0x1f, RZ ;  /* 0x0000001f02007819 */ /* 0x000fce00000006ff */
.L_x_622:
[----:B---3--:R3:W4:Y:S02]  /*19e80*/  SYNCS.PHASECHK.TRANS64.TRYWAIT P0, [R3+URZ], R0 ;  /* 0x00000000030075a7 */ /* 0x008724000800017f */
[----:B----4-:R-:W-:Y:S05]  /*19e90*/  @!P0 NANOSLEEP.SYNCS 0x989680 ;  /* 0x009896800000895d */ /* 0x010fea0003900000 */
[----:B------:R-:W4:Y:S02]  /*19ea0*/  @!P0 SYNCS.PHASECHK.TRANS64 P0, [R3+URZ], R0 ;  /* 0x00000000030085a7 */ /* 0x000f24000800007f */
[----:B----4-:R-:W-:Y:S05]  /*19eb0*/  @!P0 BRA `(.L_x_622) ;  /* 0xfffffffc00f08947 */ /* 0x010fea000383ffff */
.L_x_613:
[----:B------:R-:W-:Y:S05]  /*19ec0*/  BSYNC B0 ;  /* 0x0000000000007941 */ /* 0x000fea0003800000 */
.L_x_612:
[----:B------:R-:W-:Y:S05]  /*19ed0*/  EXIT ;  /* 0x000000000000794d */ /* 0x000fea0003800000 */
.L_x_21:
[----:B---3--:R-:W-:-:S04]  /*19ee0*/  MOV R3, UR4 ;  /* 0x0000000400037c02 */ /* 0x008fc80008000f00 */
[----:B------:R3:W4:Y:S03]  /*19ef0*/  SYNCS.PHASECHK.TRANS64.TRYWAIT P0, [R3+URZ], R0 ;  /* 0x00000000030075a7 */ /* 0x000726000800017f */
[----:B----4-:R-:W-:Y:S05]  /*19f00*/  @!P0 NANOSLEEP.SYNCS 0x989680 ;  /* 0x009896800000895d */ /* 0x010fea0003900000 */
[----:B------:R-:W4:Y:S02]  /*19f10*/  @!P0 SYNCS.PHASECHK.TRANS64 P0, [R3+URZ], R0 ;  /* 0x00000000030085a7 */ /* 0x000f24000800007f */
[----:B----4-:R-:W-:Y:S05]  /*19f20*/  @!P0 BRA `(.L_x_21) ;  /* 0xfffffffc00ec8947 */ /* 0x010fea000383ffff */
[----:B------:R-:W-:Y:S05]  /*19f30*/  BRA `(.L_x_20) ;  /* 0xfffffe80006c7947 */ /* 0x000fea000383ffff */
.L_x_27:
[----:B---3--:R-:W-:-:S04]  /*19f40*/  MOV R7, UR8 ;  /* 0x0000000800077c02 */ /* 0x008fc80008000f00 */
[----:B------:R3:W4:Y:S03]  /*19f50*/  SYNCS.PHASECHK.TRANS64.TRYWAIT P0, [R7+URZ], R4 ;  /* 0x00000004070075a7 */ /* 0x000726000800017f */
[----:B----4-:R-:W-:Y:S05]  /*19f60*/  @!P0 NANOSLEEP.SYNCS 0x989680 ;  /* 0x009896800000895d */ /* 0x010fea0003900000 */
[----:B------:R-:W4:Y:S02]  /*19f70*/  @!P0 SYNCS.PHASECHK.TRANS64 P0, [R7+URZ], R4 ;  /* 0x00000004070085a7 */ /* 0x000f24000800007f */
[----:B----4-:R-:W-:Y:S05]  /*19f80*/  @!P0 BRA `(.L_x_27) ;  /* 0xfffffffc00ec8947 */ /* 0x010fea000383ffff */
[----:B------:R-:W-:Y:S05]  /*19f90*/  BRA `(.L_x_26) ;  /* 0xfffffe94003c7947 */ /* 0x000fea000383ffff */
.L_x_51:
[----:B-1----:R1:W3:Y:S02]  /*19fa0*/  SYNCS.PHASECHK.TRANS64.TRYWAIT P2, [R13+URZ+0x80], R0 ;  /* 0x000080000d0075a7 */ /* 0x0022e4000804017f */
[----:B---3--:R-:W-:Y:S05]  /*19fb0*/  @!P2 NANOSLEEP.SYNCS 0x989680 ;  /* 0x009896800000a95d */ /* 0x008fea0003900000 */
[----:B------:R-:W3:Y:S02]  /*19fc0*/  @!P2 SYNCS.PHASECHK.TRANS64 P2, [R13+URZ+0x80], R0 ;  /* 0x000080000d00a5a7 */ /* 0x000ee4000804007f */
[----:B---3--:R-:W-:Y:S05]  /*19fd0*/  @!P2 BRA `(.L_x_51) ;  /* 0xfffffffc00f0a947 */ /* 0x008fea000383ffff */
[----:B------:R-:W-:Y:S05]  /*19fe0*/  BRA `(.L_x_623) ;  /* 0xfffffebc00347947 */ /* 0x000fea000383ffff */
.L_x_110:
[----:B-1----:R1:W2:Y:S02]  /*19ff0*/  SYNCS.PHASECHK.TRANS64.TRYWAIT P2, [R14+URZ+0x80], R3 ;  /* 0x000080030e0075a7 */ /* 0x0022a4000804017f */
[----:B--2---:R-:W-:Y:S05]  /*1a000*/  @!P2 NANOSLEEP.SYNCS 0x989680 ;  /* 0x009896800000a95d */ /* 0x004fea0003900000 */
[----:B------:R-:W2:Y:S02]  /*1a010*/  @!P2 SYNCS.PHASECHK.TRANS64 P2, [R14+URZ+0x80], R3 ;  /* 0x000080030e00a5a7 */ /* 0x000ea4000804007f */
[----:B--2---:R-:W-:Y:S05]  /*1a020*/  @!P2 BRA `(.L_x_110) ;  /* 0xfffffffc00f0a947 */ /* 0x004fea000383ffff */
[----:B------:R-:W-:Y:S05]  /*1a030*/  BRA `(.L_x_624) ;  /* 0xfffffedc00b47947 */ /* 0x000fea000383ffff */
.L_x_169:
[----:B-1----:R1:W2:Y:S02]  /*1a040*/  SYNCS.PHASECHK.TRANS64.TRYWAIT P2, [R13+URZ+0x80], R0 ;  /* 0x000080000d0075a7 */ /* 0x0022a4000804017f */
[----:B--2---:R-:W-:Y:S05]  /*1a050*/  @!P2 NANOSLEEP.SYNCS 0x989680 ;  /* 0x009896800000a95d */ /* 0x004fea0003900000 */
[----:B------:R-:W2:Y:S02]  /*1a060*/  @!P2 SYNCS.PHASECHK.TRANS64 P2, [R13+URZ+0x80], R0 ;  /* 0x000080000d00a5a7 */ /* 0x000ea4000804007f */
[----:B--2---:R-:W-:Y:S05]  /*1a070*/  @!P2 BRA `(.L_x_169) ;  /* 0xfffffffc00f0a947 */ /* 0x004fea000383ffff */
[----:B------:R-:W-:Y:S05]  /*1a080*/  BRA `(.L_x_625) ;  /* 0xfffffefc00c07947 */ /* 0x000fea000383ffff */
.L_x_228:
[----:B-1----:R1:W2:Y:S02]  /*1a090*/  SYNCS.PHASECHK.TRANS64.TRYWAIT P2, [R0+URZ+0x80], R3 ;  /* 0x00008003000075a7 */ /* 0x0022a4000804017f */
[----:B--2---:R-:W-:Y:S05]  /*1a0a0*/  @!P2 NANOSLEEP.SYNCS 0x989680 ;  /* 0x009896800000a95d */ /* 0x004fea0003900000 */
[----:B------:R-:W2:Y:S02]  /*1a0b0*/  @!P2 SYNCS.PHASECHK.TRANS64 P2, [R0+URZ+0x80], R3 ;  /* 0x000080030000a5a7 */ /* 0x000ea4000804007f */
[----:B--2---:R-:W-:Y:S05]  /*1a0c0*/  @!P2 BRA `(.L_x_228) ;  /* 0xfffffffc00f0a947 */ /* 0x004fea000383ffff */
[----:B------:R-:W-:Y:S05]  /*1a0d0*/  BRA `(.L_x_626) ;  /* 0xffffff1c00c47947 */ /* 0x000fea000383ffff */
.L_x_287:
[----:B-1----:R1:W2:Y:S02]  /*1a0e0*/  SYNCS.PHASECHK.TRANS64.TRYWAIT P2, [R0+URZ+0x80], R3 ;  /* 0x00008003000075a7 */ /* 0x0022a4000804017f */
[----:B--2---:R-:W-:Y:S05]  /*1a0f0*/  @!P2 NANOSLEEP.SYNCS 0x989680 ;  /* 0x009896800000a95d */ /* 0x004fea0003900000 */
[----:B------:R-:W2:Y:S02]  /*1a100*/  @!P2 SYNCS.PHASECHK.TRANS64 P2, [R0+URZ+0x80], R3 ;  /* 0x000080030000a5a7 */ /* 0x000ea4000804007f */
[----:B--2---:R-:W-:Y:S05]  /*1a110*/  @!P2 BRA `(.L_x_287) ;  /* 0xfffffffc00f0a947 */ /* 0x004fea000383ffff */
[----:B------:R-:W-:Y:S05]  /*1a120*/  BRA `(.L_x_627) ;  /* 0xffffff3c00e07947 */ /* 0x000fea000383ffff */
.L_x_346:
[----:B-1----:R1:W2:Y:S02]  /*1a130*/  SYNCS.PHASECHK.TRANS64.TRYWAIT P2, [R0+URZ+0x80], R3 ;  /* 0x00008003000075a7 */ /* 0x0022a4000804017f */
[----:B--2---:R-:W-:Y:S05]  /*1a140*/  @!P2 NANOSLEEP.SYNCS 0x989680 ;  /* 0x009896800000a95d */ /* 0x004fea0003900000 */
[----:B------:R-:W2:Y:S02]  /*1a150*/  @!P2 SYNCS.PHASECHK.TRANS64 P2, [R0+URZ+0x80], R3 ;  /* 0x000080030000a5a7 */ /* 0x000ea4000804007f */
[----:B--2---:R-:W-:Y:S05]  /*1a160*/  @!P2 BRA `(.L_x_346) ;  /* 0xfffffffc00f0a947 */ /* 0x004fea000383ffff */
[----:B------:R-:W-:Y:S05]  /*1a170*/  BRA `(.L_x_628) ;  /* 0xffffff5c00fc7947 */ /* 0x000fea000383ffff */
.L_x_405:
[----:B-1----:R1:W2:Y:S02]  /*1a180*/  SYNCS.PHASECHK.TRANS64.TRYWAIT P2, [R0+URZ+0x80], R3 ;  /* 0x00008003000075a7 */ /* 0x0022a4000804017f */
[----:B--2---:R-:W-:Y:S05]  /*1a190*/  @!P2 NANOSLEEP.SYNCS 0x989680 ;  /* 0x009896800000a95d */ /* 0x004fea0003900000 */
[----:B------:R-:W2:Y:S02]  /*1a1a0*/  @!P2 SYNCS.PHASECHK.TRANS64 P2, [R0+URZ+0x80], R3 ;  /* 0x000080030000a5a7 */ /* 0x000ea4000804007f */
[----:B--2---:R-:W-:Y:S05]  /*1a1b0*/  @!P2 BRA `(.L_x_405) ;  /* 0xfffffffc00f0a947 */ /* 0x004fea000383ffff */
[----:B------:R-:W-:Y:S05]  /*1a1c0*/  BRA `(.L_x_629) ;  /* 0xffffff80004c7947 */ /* 0x000fea000383ffff */
.L_x_464:
[----:B-1----:R1:W2:Y:S02]  /*1a1d0*/  SYNCS.PHASECHK.TRANS64.TRYWAIT P0, [R3+URZ+0x80], R0 ;  /* 0x00008000030075a7 */ /* 0x0022a4000800017f */
[----:B--2---:R-:W-:Y:S05]  /*1a1e0*/  @!P0 NANOSLEEP.SYNCS 0x989680 ;  /* 0x009896800000895d */ /* 0x004fea0003900000 */
[----:B------:R-:W2:Y:S02]  /*1a1f0*/  @!P0 SYNCS.PHASECHK.TRANS64 P0, [R3+URZ+0x80], R0 ;  /* 0x00008000030085a7 */ /* 0x000ea4000800007f */
[----:B--2---:R-:W-:Y:S05]  /*1a200*/  @!P0 BRA `(.L_x_464) ;  /* 0xfffffffc00f08947 */ /* 0x004fea000383ffff */
[----:B------:R-:W-:Y:S05]  /*1a210*/  BRA `(.L_x_630) ;  /* 0xffffffa000a87947 */ /* 0x000fea000383ffff */
.L_x_528:
[----:B-1----:R-:W-:-:S04]  /*1a220*/  MOV R7, UR4 ;  /* 0x0000000400077c02 */ /* 0x002fc80008000f00 */
[----:B------:R1:W2:Y:S03]  /*1a230*/  SYNCS.PHASECHK.TRANS64.TRYWAIT P0, [R7+URZ+0xc8], R4 ;  /* 0x0000c804070075a7 */ /* 0x0002a6000800017f */
[----:B--2---:R-:W-:Y:S05]  /*1a240*/  @!P0 NANOSLEEP.SYNCS 0x989680 ;  /* 0x009896800000895d */ /* 0x004fea0003900000 */
[----:B------:R-:W2:Y:S02]  /*1a250*/  @!P0 SYNCS.PHASECHK.TRANS64 P0, [R7+URZ+0xc8], R4 ;  /* 0x0000c804070085a7 */ /* 0x000ea4000800007f */
[----:B--2---:R-:W-:Y:S05]  /*1a260*/  @!P0 BRA `(.L_x_528) ;  /* 0xfffffffc00ec8947 */ /* 0x004fea000383ffff */
[----:B------:R-:W-:Y:S05]  /*1a270*/  BRA `(.L_x_527) ;  /* 0xffffffd000607947 */ /* 0x000fea000383ffff */
.L_x_537:
[----:B-1----:R-:W-:-:S04]  /*1a280*/  MOV R3, UR13 ;  /* 0x0000000d00037c02 */ /* 0x002fc80008000f00 */
[----:B------:R1:W2:Y:S03]  /*1a290*/  SYNCS.PHASECHK.TRANS64.TRYWAIT P1, [R3+URZ+0xa0], R2 ;  /* 0x0000a002030075a7 */ /* 0x0002a6000802017f */
[----:B--2---:R-:W-:Y:S05]  /*1a2a0*/  @!P1 NANOSLEEP.SYNCS 0x989680 ;  /* 0x009896800000995d */ /* 0x004fea0003900000 */
[----:B------:R-:W2:Y:S02]  /*1a2b0*/  @!P1 SYNCS.PHASECHK.TRANS64 P1, [R3+URZ+0xa0], R2 ;  /* 0x0000a002030095a7 */ /* 0x000ea4000802007f */
[----:B--2---:R-:W-:Y:S05]  /*1a2c0*/  @!P1 BRA `(.L_x_537) ;  /* 0xfffffffc00ec9947 */ /* 0x004fea000383ffff */
[----:B------:R-:W-:Y:S05]  /*1a2d0*/  BRA `(.L_x_631) ;  /* 0xffffffd400487947 */ /* 0x000fea000383ffff */
.L_x_543:
[----:B-12---:R-:W-:-:S04]  /*1a2e0*/  MOV R3, UR13 ;  /* 0x0000000d00037c02 */ /* 0x006fc80008000f00 */
[----:B------:R1:W2:Y:S03]  /*1a2f0*/  SYNCS.PHASECHK.TRANS64.TRYWAIT P1, [R3+URZ+0xa8], R2 ;  /* 0x0000a802030075a7 */ /* 0x0002a6000802017f */
[----:B--2---:R-:W-:Y:S05]  /*1a300*/  @!P1 NANOSLEEP.SYNCS 0x989680 ;  /* 0x009896800000995d */ /* 0x004fea0003900000 */
[----:B------:R-:W2:Y:S02]  /*1a310*/  @!P1 SYNCS.PHASECHK.TRANS64 P1, [R3+URZ+0xa8], R2 ;  /* 0x0000a802030095a7 */ /* 0x000ea4000802007f */
[----:B--2---:R-:W-:Y:S05]  /*1a320*/  @!P1 BRA `(.L_x_543) ;  /* 0xfffffffc00ec9947 */ /* 0x004fea000383ffff */
[----:B------:R-:W-:Y:S05]  /*1a330*/  BRA `(.L_x_632) ;  /* 0xffffffd400907947 */ /* 0x000fea000383ffff */
.L_x_549:
[----:B-123--:R-:W-:-:S04]  /*1a340*/  MOV R3, UR13 ;  /* 0x0000000d00037c02 */ /* 0x00efc80008000f00 */
[----:B------:R1:W2:Y:S03]  /*1a350*/  SYNCS.PHASECHK.TRANS64.TRYWAIT P1, [R3+URZ+0xb0], R2 ;  /* 0x0000b002030075a7 */ /* 0x0002a6000802017f */
[----:B--2---:R-:W-:Y:S05]  /*1a360*/  @!P1 NANOSLEEP.SYNCS 0x989680 ;  /* 0x009896800000995d */ /* 0x004fea0003900000 */
[----:B------:R-:W2:Y:S02]  /*1a370*/  @!P1 SYNCS.PHASECHK.TRANS64 P1, [R3+URZ+0xb0], R2 ;  /* 0x0000b002030095a7 */ /* 0x000ea4000802007f */
[----:B--2---:R-:W-:Y:S05]  /*1a380*/  @!P1 BRA `(.L_x_549) ;  /* 0xfffffffc00ec9947 */ /* 0x004fea000383ffff */
[----:B------:R-:W-:Y:S05]  /*1a390*/  BRA `(.L_x_633) ;  /* 0xffffffd400e07947 */ /* 0x000fea000383ffff */
.L_x_555:
[----:B-1234-:R-:W-:-:S04]  /*1a3a0*/  MOV R3, UR13 ;  /* 0x0000000d00037c02 */ /* 0x01efc80008000f00 */
[----:B------:R1:W2:Y:S03]  /*1a3b0*/  SYNCS.PHASECHK.TRANS64.TRYWAIT P1, [R3+URZ+0xb8], R2 ;  /* 0x0000b802030075a7 */ /* 0x0002a6000802017f */
[----:B--2---:R-:W-:Y:S05]  /*1a3c0*/  @!P1 NANOSLEEP.SYNCS 0x989680 ;  /* 0x009896800000995d */ /* 0x004fea0003900000 */
[----:B------:R-:W2:Y:S02]  /*1a3d0*/  @!P1 SYNCS.PHASECHK.TRANS64 P1, [R3+URZ+0xb8], R2 ;  /* 0x0000b802030095a7 */ /* 0x000ea4000802007f */
[----:B--2---:R-:W-:Y:S05]  /*1a3e0*/  @!P1 BRA `(.L_x_555) ;  /* 0xfffffffc00ec9947 */ /* 0x004fea000383ffff */
[----:B------:R-:W-:Y:S05]  /*1a3f0*/  BRA `(.L_x_634) ;  /* 0xffffffd800307947 */ /* 0x000fea000383ffff */
.L_x_561:
[----:B-1234-:R-:W-:-:S04]  /*1a400*/  MOV R3, UR13 ;  /* 0x0000000d00037c02 */ /* 0x01efc80008000f00 */
[----:B------:R1:W2:Y:S03]  /*1a410*/  SYNCS.PHASECHK.TRANS64.TRYWAIT P1, [R3+URZ+0xa0], R2 ;  /* 0x0000a002030075a7 */ /* 0x0002a6000802017f */
[----:B--2---:R-:W-:Y:S05]  /*1a420*/  @!P1 NANOSLEEP.SYNCS 0x989680 ;  /* 0x009896800000995d */ /* 0x004fea0003900000 */
[----:B------:R-:W2:Y:S02]  /*1a430*/  @!P1 SYNCS.PHASECHK.TRANS64 P1, [R3+URZ+0xa0], R2 ;  /* 0x0000a002030095a7 */ /* 0x000ea4000802007f */
[----:B--2---:R-:W-:Y:S05]  /*1a440*/  @!P1 BRA `(.L_x_561) ;  /* 0xfffffffc00ec9947 */ /* 0x004fea000383ffff */
[----:B------:R-:W-:Y:S05]  /*1a450*/  BRA `(.L_x_635) ;  /* 0xffffffd800847947 */ /* 0x000fea000383ffff */
.L_x_567:
[----:B-1234-:R-:W-:-:S04]  /*1a460*/  MOV R3, UR13 ;  /* 0x0000000d00037c02 */ /* 0x01efc80008000f00 */
[----:B------:R1:W2:Y:S03]  /*1a470*/  SYNCS.PHASECHK.TRANS64.TRYWAIT P1, [R3+URZ+0xa8], R2 ;  /* 0x0000a802030075a7 */ /* 0x0002a6000802017f */
[----:B--2---:R-:W-:Y:S05]  /*1a480*/  @!P1 NANOSLEEP.SYNCS 0x989680 ;  /* 0x009896800000995d */ /* 0x004fea0003900000 */
[----:B------:R-:W2:Y:S02]  /*1a490*/  @!P1 SYNCS.PHASECHK.TRANS64 P1, [R3+URZ+0xa8], R2 ;  /* 0x0000a802030095a7 */ /* 0x000ea4000802007f */
[----:B--2---:R-:W-:Y:S05]  /*1a4a0*/  @!P1 BRA `(.L_x_567) ;  /* 0xfffffffc00ec9947 */ /* 0x004fea000383ffff */
[----:B------:R-:W-:Y:S05]  /*1a4b0*/  BRA `(.L_x_636) ;  /* 0xffffffd800c87947 */ /* 0x000fea000383ffff */
.L_x_573:
[----:B-1234-:R-:W-:-:S04]  /*1a4c0*/  MOV R3, UR13 ;  /* 0x0000000d00037c02 */ /* 0x01efc80008000f00 */
[----:B------:R1:W2:Y:S03]  /*1a4d0*/  SYNCS.PHASECHK.TRANS64.TRYWAIT P1, [R3+URZ+0xb0], R2 ;  /* 0x0000b002030075a7 */ /* 0x0002a6000802017f */
[----:B--2---:R-:W-:Y:S05]  /*1a4e0*/  @!P1 NANOSLEEP.SYNCS 0x989680 ;  /* 0x009896800000995d */ /* 0x004fea0003900000 */
[----:B------:R-:W2:Y:S02]  /*1a4f0*/  @!P1 SYNCS.PHASECHK.TRANS64 P1, [R3+URZ+0xb0], R2 ;  /* 0x0000b002030095a7 */ /* 0x000ea4000802007f */
[----:B--2---:R-:W-:Y:S05]  /*1a500*/  @!P1 BRA `(.L_x_573) ;  /* 0xfffffffc00ec9947 */ /* 0x004fea000383ffff */
[----:B------:R-:W-:Y:S05]  /*1a510*/  BRA `(.L_x_637) ;  /* 0xffffffdc000c7947 */ /* 0x000fea000383ffff */
.L_x_579:
[----:B-1234-:R-:W-:-:S04]  /*1a520*/  MOV R3, UR13 ;  /* 0x0000000d00037c02 */ /* 0x01efc80008000f00 */
[----:B------:R1:W2:Y:S03]  /*1a530*/  SYNCS.PHASECHK.TRANS64.TRYWAIT P1, [R3+URZ+0xb8], R2 ;  /* 0x0000b802030075a7 */ /* 0x0002a6000802017f */
[----:B--2---:R-:W-:Y:S05]  /*1a540*/  @!P1 NANOSLEEP.SYNCS 0x989680 ;  /* 0x009896800000995d */ /* 0x004fea0003900000 */
[----:B------:R-:W2:Y:S02]  /*1a550*/  @!P1 SYNCS.PHASECHK.TRANS64 P1, [R3+URZ+0xb8], R2 ;  /* 0x0000b802030095a7 */ /* 0x000ea4000802007f */
[----:B--2---:R-:W-:Y:S05]  /*1a560*/  @!P1 BRA `(.L_x_579) ;  /* 0xfffffffc00ec9947 */ /* 0x004fea000383ffff */
[----:B------:R-:W-:Y:S05]  /*1a570*/  BRA `(.L_x_638) ;  /* 0xffffffdc00507947 */ /* 0x000fea000383ffff */
.L_x_591:
[----:B---3--:R3:W4:Y:S02]  /*1a580*/  SYNCS.PHASECHK.TRANS64.TRYWAIT P0, [R0+URZ+0xa0], R3 ;  /* 0x0000a003000075a7 */ /* 0x008724000800017f */
[----:B----4-:R-:W-:Y:S05]  /*1a590*/  @!P0 NANOSLEEP.SYNCS 0x989680 ;  /* 0x009896800000895d */ /* 0x010fea0003900000 */
[----:B------:R-:W4:Y:S02]  /*1a5a0*/  @!P0 SYNCS.PHASECHK.TRANS64 P0, [R0+URZ+0xa0], R3 ;  /* 0x0000a003000085a7 */ /* 0x000f24000800007f */
[----:B----4-:R-:W-:Y:S05]  /*1a5b0*/  @!P0 BRA `(.L_x_591) ;  /* 0xfffffffc00f08947 */ /* 0x010fea000383ffff */
[----:B------:R-:W-:Y:S05]  /*1a5c0*/  BRA `(.L_x_639) ;  /* 0xffffffe400587947 */ /* 0x000fea000383ffff */
.L_x_593:
[----:B----4-:R4:W1:Y:S02]  /*1a5d0*/  SYNCS.PHASECHK.TRANS64.TRYWAIT P0, [R0+URZ+0xa8], R3 ;  /* 0x0000a803000075a7 */ /* 0x010864000800017f */
[----:B-1----:R-:W-:Y:S05]  /*1a5e0*/  @!P0 NANOSLEEP.SYNCS 0x989680 ;  /* 0x009896800000895d */ /* 0x002fea0003900000 */
[----:B------:R-:W1:Y:S02]  /*1a5f0*/  @!P0 SYNCS.PHASECHK.TRANS64 P0, [R0+URZ+0xa8], R3 ;  /* 0x0000a803000085a7 */ /* 0x000e64000800007f */
[----:B-1----:R-:W-:Y:S05]  /*1a600*/  @!P0 BRA `(.L_x_593) ;  /* 0xfffffffc00f08947 */ /* 0x002fea000383ffff */
[----:B------:R-:W-:Y:S05]  /*1a610*/  BRA `(.L_x_640) ;  /* 0xffffffe400547947 */ /* 0x000fea000383ffff */
.L_x_595:
[----:B------:R1:W1:Y:S02]  /*1a620*/  SYNCS.PHASECHK.TRANS64.TRYWAIT P0, [R0+URZ+0xb0], R3 ;  /* 0x0000b003000075a7 */ /* 0x000264000800017f */
[----:B-1----:R-:W-:Y:S05]  /*1a630*/  @!P0 NANOSLEEP.SYNCS 0x989680 ;  /* 0x009896800000895d */ /* 0x002fea0003900000 */
[----:B------:R-:W1:Y:S02]  /*1a640*/  @!P0 SYNCS.PHASECHK.TRANS64 P0, [R0+URZ+0xb0], R3 ;  /* 0x0000b003000085a7 */ /* 0x000e64000800007f */
[----:B-1----:R-:W-:Y:S05]  /*1a650*/  @!P0 BRA `(.L_x_595) ;  /* 0xfffffffc00f08947 */ /* 0x002fea000383ffff */
[----:B------:R-:W-:Y:S05]  /*1a660*/  BRA `(.L_x_641) ;  /* 0xffffffe400507947 */ /* 0x000fea000383ffff */
.L_x_599:
[----:B------:R-:W-:Y:S01]  /*1a670*/  BSSY B1, `(.L_x_642) ;  /* 0x0000006000017945 */ /* 0x000fe20003800000 */
[----:B------:R-:W-:-:S07]  /*1a680*/  MOV R15, 0xffffffff ;  /* 0xffffffff000f7802 */ /* 0x000fce0000000f00 */
[----:B------:R-:W-:Y:S05]  /*1a690*/  WARPSYNC.COLLECTIVE R15, `(.L_x_643) ;  /* 0x000000000f0c7348 */ /* 0x000fea0003c00000 */
[----:B------:R-:W-:Y:S02]  /*1a6a0*/  ELECT P6, UR62, PT ;  /* 0x00000000003e782f */ /* 0x000fe400038c0000 */
[----:B------:R-:W-:Y:S01]  /*1a6b0*/  MOV R14, UR62 ;  /* 0x0000003e000e7c02 */ /* 0x000fe20008000f00 */
[----:B------:R-:W-:Y:S10]  /*1a6c0*/  ENDCOLLECTIVE ;  /* 0x000000000000791b */ /* 0x000ff40003800000 */
.L_x_643:
[----:B------:R-:W-:Y:S05]  /*1a6d0*/  BSYNC B1 ;  /* 0x0000000000017941 */ /* 0x000fea0003800000 */
.L_x_642:
[----:B------:R-:W-:Y:S05]  /*1a6e0*/  BRA `(.L_x_644) ;  /* 0xffffffe400d87947 */ /* 0x000fea000383ffff */
.L_x_602:
[----:B--2---:R2:W3:Y:S02]  /*1a6f0*/  SYNCS.PHASECHK.TRANS64.TRYWAIT P1, [R15+URZ+0x40], R6 ;  /* 0x000040060f0075a7 */ /* 0x0044e4000802017f */
[----:B---3--:R-:W-:Y:S05]  /*1a700*/  @!P1 NANOSLEEP.SYNCS 0x989680 ;  /* 0x009896800000995d */ /* 0x008fea0003900000 */
[----:B------:R-:W3:Y:S02]  /*1a710*/  @!P1 SYNCS.PHASECHK.TRANS64 P1, [R15+URZ+0x40], R6 ;  /* 0x000040060f0095a7 */ /* 0x000ee4000802007f */
[----:B---3--:R-:W-:Y:S05]  /*1a720*/  @!P1 BRA `(.L_x_602) ;  /* 0xfffffffc00f09947 */ /* 0x008fea000383ffff */
[----:B------:R-:W-:Y:S05]  /*1a730*/  BRA `(.L_x_645) ;  /* 0xffffffe8000c7947 */ /* 0x000fea000383ffff */
.L_x_611:
[----:B------:R-:W-:Y:S01]  /*1a740*/  BSSY B0, `(.L_x_646) ;  /* 0x0000006000007945 */ /* 0x000fe20003800000 */
[----:B------:R-:W-:-:S07]  /*1a750*/  MOV R15, 0xffffffff ;  /* 0xffffffff000f7802 */ /* 0x000fce0000000f00 */
[----:B------:R-:W-:Y:S05]  /*1a760*/  WARPSYNC.COLLECTIVE R15, `(.L_x_647) ;  /* 0x000000000f0c7348 */ /* 0x000fea0003c00000 */
[----:B------:R-:W-:Y:S02]  /*1a770*/  ELECT P6, UR62, PT ;  /* 0x00000000003e782f */ /* 0x000fe400038c0000 */
[----:B------:R-:W-:Y:S01]  /*1a780*/  MOV R14, UR62 ;  /* 0x0000003e000e7c02 */ /* 0x000fe20008000f00 */
[----:B------:R-:W-:Y:S10]  /*1a790*/  ENDCOLLECTIVE ;  /* 0x000000000000791b */ /* 0x000ff40003800000 */
.L_x_647:
[----:B------:R-:W-:Y:S05]  /*1a7a0*/  BSYNC B0 ;  /* 0x0000000000007941 */ /* 0x000fea0003800000 */
.L_x_646:
[----:B------:R-:W-:Y:S05]  /*1a7b0*/  BRA `(.L_x_648) ;  /* 0xfffffff000807947 */ /* 0x000fea000383ffff */
.L_x_615:
[----:B-1----:R1:W2:Y:S02]  /*1a7c0*/  SYNCS.PHASECHK.TRANS64.TRYWAIT P0, [R7+URZ], R2 ;  /* 0x00000002070075a7 */ /* 0x0022a4000800017f */
[----:B--2---:R-:W-:Y:S05]  /*1a7d0*/  @!P0 NANOSLEEP.SYNCS 0x989680 ;  /* 0x009896800000895d */ /* 0x004fea0003900000 */
[----:B------:R-:W2:Y:S02]  /*1a7e0*/  @!P0 SYNCS.PHASECHK.TRANS64 P0, [R7+URZ], R2 ;  /* 0x00000002070085a7 */ /* 0x000ea4000800007f */
[----:B--2---:R-:W-:Y:S05]  /*1a7f0*/  @!P0 BRA `(.L_x_615) ;  /* 0xfffffffc00f08947 */ /* 0x004fea000383ffff */
[----:B------:R-:W-:Y:S05]  /*1a800*/  BRA `(.L_x_649) ;  /* 0xfffffff000c47947 */ /* 0x000fea000383ffff */
.L_x_616:
[----:B-1----:R1:W2:Y:S02]  /*1a810*/  SYNCS.PHASECHK.TRANS64.TRYWAIT P0, [R9+URZ], R4 ;  /* 0x00000004090075a7 */ /* 0x0022a4000800017f */
[----:B--2---:R-:W-:Y:S05]  /*1a820*/  @!P0 NANOSLEEP.SYNCS 0x989680 ;  /* 0x009896800000895d */ /* 0x004fea0003900000 */
[----:B------:R-:W2:Y:S02]  /*1a830*/  @!P0 SYNCS.PHASECHK.TRANS64 P0, [R9+URZ], R4 ;  /* 0x00000004090085a7 */ /* 0x000ea4000800007f */
[----:B--2---:R-:W-:Y:S05]  /*1a840*/  @!P0 BRA `(.L_x_616) ;  /* 0xfffffffc00f08947 */ /* 0x004fea000383ffff */
[----:B------:R-:W-:Y:S05]  /*1a850*/  BRA `(.L_x_650) ;  /* 0xfffffff000d47947 */ /* 0x000fea000383ffff */
.L_x_617:
[----:B-1----:R1:W2:Y:S02]  /*1a860*/  SYNCS.PHASECHK.TRANS64.TRYWAIT P0, [R6+URZ], R5 ;  /* 0x00000005060075a7 */ /* 0x0022a4000800017f */
[----:B--2---:R-:W-:Y:S05]  /*1a870*/  @!P0 NANOSLEEP.SYNCS 0x989680 ;  /* 0x009896800000895d */ /* 0x004fea0003900000 */
[----:B------:R-:W2:Y:S02]  /*1a880*/  @!P0 SYNCS.PHASECHK.TRANS64 P0, [R6+URZ], R5 ;  /* 0x00000005060085a7 */ /* 0x000ea4000800007f */
[----:B--2---:R-:W-:Y:S05]  /*1a890*/  @!P0 BRA `(.L_x_617) ;  /* 0xfffffffc00f08947 */ /* 0x004fea000383ffff */
[----:B------:R-:W-:Y:S05]  /*1a8a0*/  BRA `(.L_x_651) ;  /* 0xfffffff000e47947 */ /* 0x000fea000383ffff */
.L_x_618:
[----:B-1----:R1:W2:Y:S02]  /*1a8b0*/  SYNCS.PHASECHK.TRANS64.TRYWAIT P0, [R9+URZ], R4 ;  /* 0x00000004090075a7 */ /* 0x0022a4000800017f */
[----:B--2---:R-:W-:Y:S05]  /*1a8c0*/  @!P0 NANOSLEEP.SYNCS 0x989680 ;  /* 0x009896800000895d */ /* 0x004fea0003900000 */
[----:B------:R-:W2:Y:S02]  /*1a8d0*/  @!P0 SYNCS.PHASECHK.TRANS64 P0, [R9+URZ], R4 ;  /* 0x00000004090085a7 */ /* 0x000ea4000800007f */
[----:B--2---:R-:W-:Y:S05]  /*1a8e0*/  @!P0 BRA `(.L_x_618) ;  /* 0xfffffffc00f08947 */ /* 0x004fea000383ffff */
[----:B------:R-:W-:Y:S05]  /*1a8f0*/  BRA `(.L_x_652) ;  /* 0xfffffff000f47947 */ /* 0x000fea000383ffff */
.L_x_619:
[----:B-1----:R1:W2:Y:S02]  /*1a900*/  SYNCS.PHASECHK.TRANS64.TRYWAIT P0, [R6+URZ], R5 ;  /* 0x00000005060075a7 */ /* 0x0022a4000800017f */
[----:B--2---:R-:W-:Y:S05]  /*1a910*/  @!P0 NANOSLEEP.SYNCS 0x989680 ;  /* 0x009896800000895d */ /* 0x004fea0003900000 */
[----:B------:R-:W2:Y:S02]  /*1a920*/  @!P0 SYNCS.PHASECHK.TRANS64 P0, [R6+URZ], R5 ;  /* 0x00000005060085a7 */ /* 0x000ea4000800007f */
[----:B--2---:R-:W-:Y:S05]  /*1a930*/  @!P0 BRA `(.L_x_619) ;  /* 0xfffffffc00f08947 */ /* 0x004fea000383ffff */
[----:B------:R-:W-:Y:S05]  /*1a940*/  BRA `(.L_x_653) ;  /* 0xfffffff400047947 */ /* 0x000fea000383ffff */
.L_x_620:
[----:B-1----:R1:W2:Y:S02]  /*1a950*/  SYNCS.PHASECHK.TRANS64.TRYWAIT P0, [R9+URZ], R4 ;  /* 0x00000004090075a7 */ /* 0x0022a4000800017f */
[----:B--2---:R-:W-:Y:S05]  /*1a960*/  @!P0 NANOSLEEP.SYNCS 0x989680 ;  /* 0x009896800000895d */ /* 0x004fea0003900000 */
[----:B------:R-:W2:Y:S02]  /*1a970*/  @!P0 SYNCS.PHASECHK.TRANS64 P0, [R9+URZ], R4 ;  /* 0x00000004090085a7 */ /* 0x000ea4000800007f */
[----:B--2---:R-:W-:Y:S05]  /*1a980*/  @!P0 BRA `(.L_x_620) ;  /* 0xfffffffc00f08947 */ /* 0x004fea000383ffff */
[----:B------:R-:W-:Y:S05]  /*1a990*/  BRA `(.L_x_654) ;  /* 0xfffffff400147947 */ /* 0x000fea000383ffff */
.L_x_621:
[----:B--2---:R2:W3:Y:S02]  /*1a9a0*/  SYNCS.PHASECHK.TRANS64.TRYWAIT P0, [R6+URZ], R5 ;  /* 0x00000005060075a7 */ /* 0x0044e4000800017f */
[----:B---3--:R-:W-:Y:S05]  /*1a9b0*/  @!P0 NANOSLEEP.SYNCS 0x989680 ;  /* 0x009896800000895d */ /* 0x008fea0003900000 */
[----:B------:R-:W3:Y:S02]  /*1a9c0*/  @!P0 SYNCS.PHASECHK.TRANS64 P0, [R6+URZ], R5 ;  /* 0x00000005060085a7 */ /* 0x000ee4000800007f */
[----:B---3--:R-:W-:Y:S05]  /*1a9d0*/  @!P0 BRA `(.L_x_621) ;  /* 0xfffffffc00f08947 */ /* 0x008fea000383ffff */
[----:B------:R-:W-:Y:S05]  /*1a9e0*/  BRA `(.L_x_655) ;  /* 0xfffffff4001c7947 */ /* 0x000fea000383ffff */
        .weak           $__internal_0_$__cuda_sm20_rcp_rn_f32_slowpath
        .type           $__internal_0_$__cuda_sm20_rcp_rn_f32_slowpath,@function
        .size           $__internal_0_$__cuda_sm20_rcp_rn_f32_slowpath,(.L_x_661 - $__internal_0_$__cuda_sm20_rcp_rn_f32_slowpath)
$__internal_0_$__cuda_sm20_rcp_rn_f32_slowpath:
[----:B------:R-:W-:Y:S01]  /*1a9f0*/  SHF.L.U32 R3, R0, 0x1, RZ ;  /* 0x0000000100037819 */ /* 0x000fe200000006ff */
[----:B------:R-:W-:Y:S03]  /*1aa00*/  BSSY B0, `(.L_x_656) ;  /* 0x0000030000007945 */ /* 0x000fe60003800000 */
[----:B------:R-:W-:-:S04]  /*1aa10*/  SHF.R.U32.HI R3, RZ, 0x18, R3 ;  /* 0x00000018ff037819 */ /* 0x000fc80000011603 */
[----:B------:R-:W-:-:S13]  /*1aa20*/  ISETP.NE.U32.AND P2, PT, R3, RZ, PT ;  /* 0x000000ff0300720c */ /* 0x000fda0003f45070 */
[----:B------:R-:W-:Y:S05]  /*1aa30*/  @P2 BRA `(.L_x_657) ;  /* 0x0000000000282947 */ /* 0x000fea0003800000 */
[----:B------:R-:W-:-:S04]  /*1aa40*/  SHF.L.U32 R3, R0, 0x1, RZ ;  /* 0x0000000100037819 */ /* 0x000fc800000006ff */
[----:B------:R-:W-:-:S13]  /*1aa50*/  ISETP.NE.AND P2, PT, R3, RZ, PT ;  /* 0x000000ff0300720c */ /* 0x000fda0003f45270 */
[----:B------:R-:W-:Y:S01]  /*1aa60*/  @P2 FFMA R34, R0, 1.84467440737095516160e+19, RZ ;  /* 0x5f80000000222823 */ /* 0x000fe200000000ff */
[----:B------:R-:W-:Y:S08]  /*1aa70*/  @!P2 MUFU.RCP R5, R0 ;  /* 0x000000000005a308 */ /* 0x000ff00000001000 */
[----:B------:R-:W1:Y:S02]  /*1aa80*/  @P2 MUFU.RCP R3, R34 ;  /* 0x0000002200032308 */ /* 0x000e640000001000 */
[----:B-1----:R-:W-:-:S04]  /*1aa90*/  @P2 FFMA R35, R34, R3, -1 ;  /* 0xbf80000022232423 */ /* 0x002fc80000000003 */
[----:B------:R-:W-:-:S04]  /*1aaa0*/  @P2 FADD.FTZ R36, -R35, -RZ ;  /* 0x800000ff23242221 */ /* 0x000fc80000010100 */
[----:B------:R-:W-:-:S04]  /*1aab0*/  @P2 FFMA R3, R3, R36, R3 ;  /* 0x0000002403032223 */ /* 0x000fc80000000003 */
[----:B------:R-:W-:Y:S01]  /*1aac0*/  @P2 FFMA R5, R3, 1.84467440737095516160e+19, RZ ;  /* 0x5f80000003052823 */ /* 0x000fe200000000ff */
[----:B------:R-:W-:Y:S06]  /*1aad0*/  BRA `(.L_x_658) ;  /* 0x0000000000887947 */ /* 0x000fec0003800000 */
.L_x_657:
[----:B------:R-:W-:-:S04]  /*1aae0*/  IADD3 R5, R3, -0xfd, RZ ;  /* 0xffffff0303057810 */ /* 0x000fc80007ffe0ff */
[----:B------:R-:W-:-:S13]  /*1aaf0*/  ISETP.GT.U32.AND P2, PT, R5, 0x1, PT ;  /* 0x000000010500780c */ /* 0x000fda0003f44070 */
[----:B------:R-:W-:Y:S05]  /*1ab00*/  @P2 BRA `(.L_x_659) ;  /* 0x0000000000782947 */ /* 0x000fea0003800000 */
[----:B------:R-:W-:Y:S02]  /*1ab10*/  LOP3.LUT R40, R0, 0x7fffff, RZ, 0xc0, !PT ;  /* 0x007fffff00287812 */ /* 0x000fe400078ec0ff */
[----:B------:R-:W-:Y:S02]  /*1ab20*/  MOV R36, 0x3 ;  /* 0x0000000300247802 */ /* 0x000fe40000000f00 */
[----:B------:R-:W-:Y:S02]  /*1ab30*/  LOP3.LUT R40, R40, 0x3f800000, RZ, 0xfc, !PT ;  /* 0x3f80000028287812 */ /* 0x000fe400078efcff */
[----:B------:R-:W-:Y:S02]  /*1ab40*/  IADD3 R3, R3, -0xfc, RZ ;  /* 0xffffff0403037810 */ /* 0x000fe40007ffe0ff */
[----:B------:R-:W1:Y:S02]  /*1ab50*/  MUFU.RCP R35, R40 ;  /* 0x0000002800237308 */ /* 0x000e640000001000 */
[----:B-1----:R-:W-:-:S04]  /*1ab60*/  FFMA R38, R40, R35, -1 ;  /* 0xbf80000028267423 */ /* 0x002fc80000000023 */
[----:B------:R-:W-:-:S04]  /*1ab70*/  FADD.FTZ R38, -R38, -RZ ;  /* 0x800000ff26267221 */ /* 0x000fc80000010100 */
[CCC-:B------:R-:W-:Y:S01]  /*1ab80*/  FFMA.RM R34, R35.reuse, R38.reuse, R35.reuse ;  /* 0x0000002623227223 */ /* 0x1c0fe20000004023 */
[----:B------:R-:W-:Y:S01]  /*1ab90*/  FFMA.RP R37, R35, R38, R35 ;  /* 0x0000002623257223 */ /* 0x000fe20000008023 */
[----:B------:R-:W-:-:S03]  /*1aba0*/  SHF.L.U32 R35, R36, R5, RZ ;  /* 0x0000000524237219 */ /* 0x000fc600000006ff */
[C---:B------:R-:W-:Y:S02]  /*1abb0*/  LOP3.LUT R38, R34.reuse, 0x7fffff, RZ, 0xc0, !PT ;  /* 0x007fffff22267812 */ /* 0x040fe400078ec0ff */
[----:B------:R-:W-:Y:S02]  /*1abc0*/  FSETP.NEU.FTZ.AND P2, PT, R34, R37, PT ;  /* 0x000000252200720b */ /* 0x000fe40003f5d000 */
[----:B------:R-:W-:Y:S02]  /*1abd0*/  LOP3.LUT R34, R38, 0x800000, RZ, 0xfc, !PT ;  /* 0x0080000026227812 */ /* 0x000fe400078efcff */
[----:B------:R-:W-:Y:S02]  /*1abe0*/  SEL R36, RZ, 0xffffffff, !P2 ;  /* 0xffffffffff247807 */ /* 0x000fe40005000000 */
[----:B------:R-:W-:Y:S02]  /*1abf0*/  LOP3.LUT R38, R35, R34, RZ, 0xc0, !PT ;  /* 0x0000002223267212 */ /* 0x000fe400078ec0ff */
[----:B------:R-:W-:-:S02]  /*1ac00*/  IADD3 R36, -R36, RZ, RZ ;  /* 0x000000ff24247210 */ /* 0x000fc40007ffe1ff */
[-C--:B------:R-:W-:Y:S02]  /*1ac10*/  SHF.R.U32.HI R38, RZ, R5.reuse, R38 ;  /* 0x00000005ff267219 */ /* 0x080fe40000011626 */
[--C-:B------:R-:W-:Y:S02]  /*1ac20*/  LOP3.LUT P3, RZ, R36, R5, R34.reuse, 0xf8, !PT ;  /* 0x0000000524ff7212 */ /* 0x100fe4000786f822 */
[C---:B------:R-:W-:Y:S02]  /*1ac30*/  LOP3.LUT P2, RZ, R38.reuse, 0x1, RZ, 0xc0, !PT ;  /* 0x0000000126ff7812 */ /* 0x040fe4000784c0ff */
[----:B------:R-:W-:Y:S02]  /*1ac40*/  LOP3.LUT P4, RZ, R38, 0x2, RZ, 0xc0, !PT ;  /* 0x0000000226ff7812 */ /* 0x000fe4000788c0ff */
[----:B------:R-:W-:Y:S02]  /*1ac50*/  SHF.R.U32.HI R3, RZ, R3, R34 ;  /* 0x00000003ff037219 */ /* 0x000fe40000011622 */
[----:B------:R-:W-:-:S02]  /*1ac60*/  PLOP3.LUT P2, PT, P2, P3, P4, 0xe0, 0x0 ;  /* 0x000000000000781c */ /* 0x000fc40001747c40 */
[----:B------:R-:W-:Y:S02]  /*1ac70*/  LOP3.LUT P3, RZ, R0, 0x7fffff, RZ, 0xc0, !PT ;  /* 0x007fffff00ff7812 */ /* 0x000fe4000786c0ff */
[----:B------:R-:W-:-:S04]  /*1ac80*/  SEL R5, RZ, 0x1, !P2 ;  /* 0x00000001ff057807 */ /* 0x000fc80005000000 */
[----:B------:R-:W-:-:S04]  /*1ac90*/  IADD3 R5, -R5, RZ, RZ ;  /* 0x000000ff05057210 */ /* 0x000fc80007ffe1ff */
[----:B------:R-:W-:-:S13]  /*1aca0*/  ISETP.GE.AND P2, PT, R5, RZ, PT ;  /* 0x000000ff0500720c */ /* 0x000fda0003f46270 */
[----:B------:R-:W-:-:S04]  /*1acb0*/  @!P2 IADD3 R3, R3, 0x1, RZ ;  /* 0x000000010303a810 */ /* 0x000fc80007ffe0ff */
[----:B------:R-:W-:-:S04]  /*1acc0*/  @!P3 SHF.L.U32 R3, R3, 0x1, RZ ;  /* 0x000000010303b819 */ /* 0x000fc800000006ff */
[----:B------:R-:W-:Y:S01]  /*1acd0*/  LOP3.LUT R5, R3, 0x80000000, R0, 0xf8, !PT ;  /* 0x8000000003057812 */ /* 0x000fe200078ef800 */
[----:B------:R-:W-:Y:S06]  /*1ace0*/  BRA `(.L_x_658) ;  /* 0x0000000000047947 */ /* 0x000fec0003800000 */
.L_x_659:
[----:B------:R1:W2:Y:S02]  /*1acf0*/  MUFU.RCP R5, R0 ;  /* 0x0000000000057308 */ /* 0x0002a40000001000 */
.L_x_658:
[----:B------:R-:W-:Y:S05]  /*1ad00*/  BSYNC B0 ;  /* 0x0000000000007941 */ /* 0x000fea0003800000 */
.L_x_656:
[----:B-12---:R-:W-:Y:S02]  /*1ad10*/  MOV R0, R5 ;  /* 0x0000000500007202 */ /* 0x006fe40000000f00 */
[----:B------:R-:W-:-:S04]  /*1ad20*/  MOV R5, 0x0 ;  /* 0x0000000000057802 */ /* 0x000fc80000000f00 */
[----:B------:R-:W-:Y:S05]  /*1ad30*/  RET.REL.NODEC R4 `(_ZN7cutlass13device_kernelINS_4gemm6kernel13GemmUniversalIN4cute5tupleIJiiiiEEENS1_10collective13CollectiveMmaINS1_37MainloopSm90TmaGmmaWarpSpecializedFP8ILi8ENS5_IJNS4_1CILi1EEESB_SB_EEENS1_35KernelTmaWarpSpecializedCooperativeEEENS5_IJNSA_ILi128EEENSA_ILi256EEENSA_ILi64EEEEEENS_12float_e4m3_tENS5_IJlSB_lEEESJ_SK_NS4_8TiledMMAINS4_8MMA_AtomIJNS4_4SM904GMMA31MMA_64x256x32_F32E4M3E4M3_SS_TNILNSO_7ScaleInE1ELSQ_1EEEEEENS4_6LayoutINS5_IJNSA_ILi2EEESB_SB_EEENS5_IJSB_NSA_ILi0EEESW_EEEEENS5_IJNS4_10UnderscoreESZ_SZ_EEEEENS4_13SM90_TMA_LOADENS4_14ComposedLayoutINS4_7SwizzleILi2ELi4ELi3EEENS4_18smem_ptr_flag_bitsILi8EEENST_INS5_IJNSA_ILi8EEESH_EEENS5_IJSH_SB_EEEEEEEvNS4_8identityES12_S1C_vS1D_EENS_8epilogue10collective18CollectiveEpilogueINS1F_22Sm90TmaWarpSpecializedILi4ELi2ELi16ELb0ELb0EEEJSI_NS5_IJSF_NSA_ILi32EEEEEESJ_SK_SJ_SK_NS1F_6fusion15FusionCallbacksIS1J_NS1M_13LinCombEltActINS1F_6thread7SigmoidESJ_fSJ_fLNS_15FloatRoundStyleE2EEESI_S1L_JEEES12_NS13_INS14_ILi1ELi4ELi3EEES17_NST_INS5_IJS18_S1K_EEENS5_IJS1K_SB_EEEEEEENS4_39AutoVectorizingCopyWithAssumedAlignmentILi128EEENS4_14SM90_TMA_STOREES1Y_S20_NS4_9Copy_AtomIJNS4_17SM90_U32x4_STSM_NENS_6half_tEEEEvEEEvvEEEEvNT_6ParamsE) ;  /* 0xfffffe5004b07950 */ /* 0x000fea0003c3ffff */
.L_x_660:
[----:B------:R-:W-:-:S00]  /*1ad40*/  BRA `(.L_x_660) ;  /* 0xfffffffc00fc7947 */ /* 0x000fc0000383ffff */
[----:B------:R-:W-:-:S00]  /*1ad50*/  NOP ;  /* 0x0000000000007918 */ /* 0x000fc00000000000 */
        /* <DEDUP_REMOVED lines=10> */
.L_x_661:


//--------------------- .nv.global.init           --------------------------
	.section	.nv.global.init,"aw",@progbits
.nv.global.init:
	.type		$str$24,@object
	.size		$str$24,($str$25 - $str$24)
$str$24:
        /*0000*/ 	.byte	0x28, 0x61, 0x64, 0x64, 0x72, 0x65, 0x73, 0x73, 0x20, 0x26, 0x20, 0x6d, 0x61, 0x73, 0x6b, 0x29
        /*0010*/ 	.byte	0x20, 0x3d, 0x3d, 0x20, 0x30, 0x00
	.type		$str$25,@object
	.size		$str$25,(__unnamed_1 - $str$25)
$str$25:
        /*0016*/ 	.byte	0x2f, 0x74, 0x6d, 0x70, 0x2f, 0x63, 0x75, 0x74, 0x6c, 0x61, 0x73, 0x73, 0x5f, 0x73, 0x77, 0x65
        /*0026*/ 	.byte	0x65, 0x70, 0x5f, 0x73, 0x72, 0x63, 0x2f, 0x69, 0x6e, 0x63, 0x6c, 0x75, 0x64, 0x65, 0x2f, 0x63
        /*0036*/ 	.byte	0x75, 0x74, 0x65, 0x2f, 0x70, 0x6f, 0x69, 0x6e, 0x74, 0x65, 0x72, 0x5f, 0x66, 0x6c, 0x61, 0x67
        /*0046*/ 	.byte	0x67, 0x65, 0x64, 0x2e, 0x68, 0x70, 0x70, 0x00
	.type		__unnamed_1,@object
	.size		__unnamed_1,(__unnamed_2 - __unnamed_1)
__unnamed_1:
        /* <DEDUP_REMOVED lines=28> */
        /*020e*/ 	.byte	0x3a, 0x43, 0x3c, 0x34, 0x30, 0x39, 0x36, 0x3e, 0x3e, 0x3e, 0x3e, 0x3e, 0x5d, 0x00
	.type		__unnamed_2,@object
	.size		__unnamed_2,(.L_1 - __unnamed_2)
__unnamed_2:
        /* <DEDUP_REMOVED lines=29> */
.L_1:


//--------------------- .nv.shared._ZN7cutlass13device_kernelINS_4gemm6kernel13GemmUniversalIN4cute5tupleIJiiiiEEENS1_10collective13CollectiveMmaINS1_37MainloopSm90TmaGmmaWarpSpecializedFP8ILi8ENS5_IJNS4_1CILi1EEESB_SB_EEENS1_35KernelTmaWarpSpecializedCooperativeEEENS5_IJNSA_ILi128EEENSA_ILi256EEENSA_ILi64EEEEEENS_12float_e4m3_tENS5_IJlSB_lEEESJ_SK_NS4_8TiledMMAINS4_8MMA_AtomIJNS4_4SM904GMMA31MMA_64x256x32_F32E4M3E4M3_SS_TNILNSO_7ScaleInE1ELSQ_1EEEEEENS4_6LayoutINS5_IJNSA_ILi2EEESB_SB_EEENS5_IJSB_NSA_ILi0EEESW_EEEEENS5_IJNS4_10UnderscoreESZ_SZ_EEEEENS4_13SM90_TMA_LOADENS4_14ComposedLayoutINS4_7SwizzleILi2ELi4ELi3EEENS4_18smem_ptr_flag_bitsILi8EEENST_INS5_IJNSA_ILi8EEESH_EEENS5_IJSH_SB_EEEEEEEvNS4_8identityES12_S1C_vS1D_EENS_8epilogue10collective18CollectiveEpilogueINS1F_22Sm90TmaWarpSpecializedILi4ELi2ELi16ELb0ELb0EEEJSI_NS5_IJSF_NSA_ILi32EEEEEESJ_SK_SJ_SK_NS1F_6fusion15FusionCallbacksIS1J_NS1M_13LinCombEltActINS1F_6thread7SigmoidESJ_fSJ_fLNS_15FloatRoundStyleE2EEESI_S1L_JEEES12_NS13_INS14_ILi1ELi4ELi3EEES17_NST_INS5_IJS18_S1K_EEENS5_IJS1K_SB_EEEEEEENS4_39AutoVectorizingCopyWithAssumedAlignmentILi128EEENS4_14SM90_TMA_STOREES1Y_S20_NS4_9Copy_AtomIJNS4_17SM90_U32x4_STSM_NENS_6half_tEEEEvEEEvvEEEEvNT_6ParamsE --------------------------
	.section	.nv.shared._ZN7cutlass13device_kernelINS_4gemm6kernel13GemmUniversalIN4cute5tupleIJiiiiEEENS1_10collective13CollectiveMmaINS1_37MainloopSm90TmaGmmaWarpSpecializedFP8ILi8ENS5_IJNS4_1CILi1EEESB_SB_EEENS1_35KernelTmaWarpSpecializedCooperativeEEENS5_IJNSA_ILi128EEENSA_ILi256EEENSA_ILi64EEEEEENS_12float_e4m3_tENS5_IJlSB_lEEESJ_SK_NS4_8TiledMMAINS4_8MMA_AtomIJNS4_4SM904GMMA31MMA_64x256x32_F32E4M3E4M3_SS_TNILNSO_7ScaleInE1ELSQ_1EEEEEENS4_6LayoutINS5_IJNSA_ILi2EEESB_SB_EEENS5_IJSB_NSA_ILi0EEESW_EEEEENS5_IJNS4_10UnderscoreESZ_SZ_EEEEENS4_13SM90_TMA_LOADENS4_14ComposedLayoutINS4_7SwizzleILi2ELi4ELi3EEENS4_18smem_ptr_flag_bitsILi8EEENST_INS5_IJNSA_ILi8EEESH_EEENS5_IJSH_SB_EEEEEEEvNS4_8identityES12_S1C_vS1D_EENS_8epilogue10collective18CollectiveEpilogueINS1F_22Sm90TmaWarpSpecializedILi4ELi2ELi16ELb0ELb0EEEJSI_NS5_IJSF_NSA_ILi32EEEEEESJ_SK_SJ_SK_NS1F_6fusion15FusionCallbacksIS1J_NS1M_13LinCombEltActINS1F_6thread7SigmoidESJ_fSJ_fLNS_15FloatRoundStyleE2EEESI_S1L_JEEES12_NS13_INS14_ILi1ELi4ELi3EEES17_NST_INS5_IJS18_S1K_EEENS5_IJS1K_SB_EEEEEEENS4_39AutoVectorizingCopyWithAssumedAlignmentILi128EEENS4_14SM90_TMA_STOREES1Y_S20_NS4_9Copy_AtomIJNS4_17SM90_U32x4_STSM_NENS_6half_tEEEEvEEEvvEEEEvNT_6ParamsE,"aw",@nobits
	.sectionflags	@""
	.align	16
	.zero		1024


//--------------------- .nv.shared.reserved.0     --------------------------
	.section	.nv.shared.reserved.0,"aw",@nobits
	.weak		__nv_reservedSMEM_offset_0_alias
	.size		__nv_reservedSMEM_offset_0_alias, 0, 0
	.other		__nv_reservedSMEM_offset_0_alias,@"STO_CUDA_RESERVED_SHARED STV_DEFAULT"
__nv_reservedSMEM_offset_0_alias:
	.zero		0


//--------------------- .nv.global                --------------------------
	.section	.nv.global,"aw",@nobits
.nv.global:
	.type		_ZN39_INTERNAL_3e4c339f_4_k_cu_2a2c5b6f_32864cute1_E,@object
	.size		_ZN39_INTERNAL_3e4c339f_4_k_cu_2a2c5b6f_32864cute1_E,(_ZN39_INTERNAL_3e4c339f_4_k_cu_2a2c5b6f_32864cuda3std3__45__cpo6cbeginE - _ZN39_INTERNAL_3e4c339f_4_k_cu_2a2c5b6f_32864cute1_E)
_ZN39_INTERNAL_3e4c339f_4_k_cu_2a2c5b6f_32864cute1_E:
	.zero		1
	.type		_ZN39_INTERNAL_3e4c339f_4_k_cu_2a2c5b6f_32864cuda3std3__45__cpo6cbeginE,@object
	.size		_ZN39_INTERNAL_3e4c339f_4_k_cu_2a2c5b6f_32864cuda3std3__45__cpo6cbeginE,(_ZN39_INTERNAL_3e4c339f_4_k_cu_2a2c5b6f_32864cuda3std3__48in_placeE - _ZN39_INTERNAL_3e4c339f_4_k_cu_2a2c5b6f_32864cuda3std3__45__cpo6cbeginE)
_ZN39_INTERNAL_3e4c339f_4_k_cu_2a2c5b6f_32864cuda3std3__45__cpo6cbeginE:
	.zero		1
	.type		_ZN39_INTERNAL_3e4c339f_4_k_cu_2a2c5b6f_32864cuda3std3__48in_placeE,@object
	.size		_ZN39_INTERNAL_3e4c339f_4_k_cu_2a2c5b6f_32864cuda3std3__48in_placeE,(_ZN39_INTERNAL_3e4c339f_4_k_cu_2a2c5b6f_32864cuda3std6ranges3__45__cpo9iter_moveE - _ZN39_INTERNAL_3e4c339f_4_k_cu_2a2c5b6f_32864cuda3std3__48in_placeE)
_ZN39_INTERNAL_3e4c339f_4_k_cu_2a2c5b6f_32864cuda3std3__48in_placeE:
	.zero		1
	.type		_ZN39_INTERNAL_3e4c339f_4_k_cu_2a2c5b6f_32864cuda3std6ranges3__45__cpo9iter_moveE,@object
	.size		_ZN39_INTERNAL_3e4c339f_4_k_cu_2a2c5b6f_32864cuda3std6ranges3__45__cpo9iter_moveE,(_ZN39_INTERNAL_3e4c339f_4_k_cu_2a2c5b6f_32864cuda3std3__45__cpo5beginE - _ZN39_INTERNAL_3e4c339f_4_k_cu_2a2c5b6f_32864cuda3std6ranges3__45__cpo9iter_moveE)
_ZN39_INTERNAL_3e4c339f_4_k_cu_2a2c5b6f_32864cuda3std6ranges3__45__cpo9iter_moveE:
	.zero		1
	.type		_ZN39_INTERNAL_3e4c339f_4_k_cu_2a2c5b6f_32864cuda3std3__45__cpo5beginE,@object
	.size		_ZN39_INTERNAL_3e4c339f_4_k_cu_2a2c5b6f_32864cuda3std3__45__cpo5beginE,(_ZN39_INTERNAL_3e4c339f_4_k_cu_2a2c5b6f_32864cuda3std3__441_GLOBAL__N__3e4c339f_4_k_cu_2a2c5b6f_32866ignoreE - _ZN39_INTERNAL_3e4c339f_4_k_cu_2a2c5b6f_32864cuda3std3__45__cpo5beginE)
_ZN39_INTERNAL_3e4c339f_4_k_cu_2a2c5b6f_32864cuda3std3__45__cpo5beginE:
	.zero		1
	.type		_ZN39_INTERNAL_3e4c339f_4_k_cu_2a2c5b6f_32864cuda3std3__441_GLOBAL__N__3e4c339f_4_k_cu_2a2c5b6f_32866ignoreE,@object
	.size		_ZN39_INTERNAL_3e4c339f_4_k_cu_2a2c5b6f_32864cuda3std3__441_GLOBAL__N__3e4c339f_4_k_cu_2a2c5b6f_32866ignoreE,(_ZN39_INTERNAL_3e4c339f_4_k_cu_2a2c5b6f_32864cute7productE - _ZN39_INTERNAL_3e4c339f_4_k_cu_2a2c5b6f_32864cuda3std3__441_GLOBAL__N__3e4c339f_4_k_cu_2a2c5b6f_32866ignoreE)
_ZN39_INTERNAL_3e4c339f_4_k_cu_2a2c5b6f_32864cuda3std3__441_GLOBAL__N__3e4c339f_4_k_cu_2a2c5b6f_32866ignoreE:
	.zero		1
	.type		_ZN39_INTERNAL_3e4c339f_4_k_cu_2a2c5b6f_32864cute7productE,@object
	.size		_ZN39_INTERNAL_3e4c339f_4_k_cu_2a2c5b6f_32864cute7productE,(_ZN39_INTERNAL_3e4c339f_4_k_cu_2a2c5b6f_32864cuda3std3__45__cpo3endE - _ZN39_INTERNAL_3e4c339f_4_k_cu_2a2c5b6f_32864cute7productE)
_ZN39_INTERNAL_3e4c339f_4_k_cu_2a2c5b6f_32864cute7productE:
	.zero		1
	.type		_ZN39_INTERNAL_3e4c339f_4_k_cu_2a2c5b6f_32864cuda3std3__45__cpo3endE,@object
	.size		_ZN39_INTERNAL_3e4c339f_4_k_cu_2a2c5b6f_32864cuda3std3__45__cpo3endE,(_ZN39_INTERNAL_3e4c339f_4_k_cu_2a2c5b6f_32864cuda3std3__419piecewise_constructE - _ZN39_INTERNAL_3e4c339f_4_k_cu_2a2c5b6f_32864cuda3std3__45__cpo3endE)
_ZN39_INTERNAL_3e4c339f_4_k_cu_2a2c5b6f_32864cuda3std3__45__cpo3endE:
	.zero		1
	.type		_ZN39_INTERNAL_3e4c339f_4_k_cu_2a2c5b6f_32864cuda3std3__419piecewise_constructE,@object
	.size		_ZN39_INTERNAL_3e4c339f_4_k_cu_2a2c5b6f_32864cuda3std3__419piecewise_constructE,(_ZN39_INTERNAL_3e4c339f_4_k_cu_2a2c5b6f_32864cuda3std3__45__cpo4cendE - _ZN39_INTERNAL_3e4c339f_4_k_cu_2a2c5b6f_32864cuda3std3__419piecewise_constructE)
_ZN39_INTERNAL_3e4c339f_4_k_cu_2a2c5b6f_32864cuda3std3__419piecewise_constructE:
	.zero		1
	.type		_ZN39_INTERNAL_3e4c339f_4_k_cu_2a2c5b6f_32864cuda3std3__45__cpo4cendE,@object
	.size		_ZN39_INTERNAL_3e4c339f_4_k_cu_2a2c5b6f_32864cuda3std3__45__cpo4cendE,(_ZN39_INTERNAL_3e4c339f_4_k_cu_2a2c5b6f_32864cuda3std6ranges3__45__cpo4swapE - _ZN39_INTERNAL_3e4c339f_4_k_cu_2a2c5b6f_32864cuda3std3__45__cpo4cendE)
_ZN39_INTERNAL_3e4c339f_4_k_cu_2a2c5b6f_32864cuda3std3__45__cpo4cendE:
	.zero		1
	.type		_ZN39_INTERNAL_3e4c339f_4_k_cu_2a2c5b6f_32864cuda3std6ranges3__45__cpo4swapE,@object
	.size		_ZN39_INTERNAL_3e4c339f_4_k_cu_2a2c5b6f_32864cuda3std6ranges3__45__cpo4swapE,(.L_9 - _ZN39_INTERNAL_3e4c339f_4_k_cu_2a2c5b6f_32864cuda3std6ranges3__45__cpo4swapE)
_ZN39_INTERNAL_3e4c339f_4_k_cu_2a2c5b6f_32864cuda3std6ranges3__45__cpo4swapE:
	.zero		1
.L_9:


//--------------------- .nv.constant0._ZN7cutlass13device_kernelINS_4gemm6kernel13GemmUniversalIN4cute5tupleIJiiiiEEENS1_10collective13CollectiveMmaINS1_37MainloopSm90TmaGmmaWarpSpecializedFP8ILi8ENS5_IJNS4_1CILi1EEESB_SB_EEENS1_35KernelTmaWarpSpecializedCooperativeEEENS5_IJNSA_ILi128EEENSA_ILi256EEENSA_ILi64EEEEEENS_12float_e4m3_tENS5_IJlSB_lEEESJ_SK_NS4_8TiledMMAINS4_8MMA_AtomIJNS4_4SM904GMMA31MMA_64x256x32_F32E4M3E4M3_SS_TNILNSO_7ScaleInE1ELSQ_1EEEEEENS4_6LayoutINS5_IJNSA_ILi2EEESB_SB_EEENS5_IJSB_NSA_ILi0EEESW_EEEEENS5_IJNS4_10UnderscoreESZ_SZ_EEEEENS4_13SM90_TMA_LOADENS4_14ComposedLayoutINS4_7SwizzleILi2ELi4ELi3EEENS4_18smem_ptr_flag_bitsILi8EEENST_INS5_IJNSA_ILi8EEESH_EEENS5_IJSH_SB_EEEEEEEvNS4_8identityES12_S1C_vS1D_EENS_8epilogue10collective18CollectiveEpilogueINS1F_22Sm90TmaWarpSpecializedILi4ELi2ELi16ELb0ELb0EEEJSI_NS5_IJSF_NSA_ILi32EEEEEESJ_SK_SJ_SK_NS1F_6fusion15FusionCallbacksIS1J_NS1M_13LinCombEltActINS1F_6thread7SigmoidESJ_fSJ_fLNS_15FloatRoundStyleE2EEESI_S1L_JEEES12_NS13_INS14_ILi1ELi4ELi3EEES17_NST_INS5_IJS18_S1K_EEENS5_IJS1K_SB_EEEEEEENS4_39AutoVectorizingCopyWithAssumedAlignmentILi128EEENS4_14SM90_TMA_STOREES1Y_S20_NS4_9Copy_AtomIJNS4_17SM90_U32x4_STSM_NENS_6half_tEEEEvEEEvvEEEEvNT_6ParamsE --------------------------
	.section	.nv.constant0._ZN7cutlass13device_kernelINS_4gemm6kernel13GemmUniversalIN4cute5tupleIJiiiiEEENS1_10collective13CollectiveMmaINS1_37MainloopSm90TmaGmmaWarpSpecializedFP8ILi8ENS5_IJNS4_1CILi1EEESB_SB_EEENS1_35KernelTmaWarpSpecializedCooperativeEEENS5_IJNSA_ILi128EEENSA_ILi256EEENSA_ILi64EEEEEENS_12float_e4m3_tENS5_IJlSB_lEEESJ_SK_NS4_8TiledMMAINS4_8MMA_AtomIJNS4_4SM904GMMA31MMA_64x256x32_F32E4M3E4M3_SS_TNILNSO_7ScaleInE1ELSQ_1EEEEEENS4_6LayoutINS5_IJNSA_ILi2EEESB_SB_EEENS5_IJSB_NSA_ILi0EEESW_EEEEENS5_IJNS4_10UnderscoreESZ_SZ_EEEEENS4_13SM90_TMA_LOADENS4_14ComposedLayoutINS4_7SwizzleILi2ELi4ELi3EEENS4_18smem_ptr_flag_bitsILi8EEENST_INS5_IJNSA_ILi8EEESH_EEENS5_IJSH_SB_EEEEEEEvNS4_8identityES12_S1C_vS1D_EENS_8epilogue10collective18CollectiveEpilogueINS1F_22Sm90TmaWarpSpecializedILi4ELi2ELi16ELb0ELb0EEEJSI_NS5_IJSF_NSA_ILi32EEEEEESJ_SK_SJ_SK_NS1F_6fusion15FusionCallbacksIS1J_NS1M_13LinCombEltActINS1F_6thread7SigmoidESJ_fSJ_fLNS_15FloatRoundStyleE2EEESI_S1L_JEEES12_NS13_INS14_ILi1ELi4ELi3EEES17_NST_INS5_IJS18_S1K_EEENS5_IJS1K_SB_EEEEEEENS4_39AutoVectorizingCopyWithAssumedAlignmentILi128EEENS4_14SM90_TMA_STOREES1Y_S20_NS4_9Copy_AtomIJNS4_17SM90_U32x4_STSM_NENS_6half_tEEEEvEEEvvEEEEvNT_6ParamsE,"a",@progbits
	.sectionflags	@""
	.align	4
.nv.constant0._ZN7cutlass13device_kernelINS_4gemm6kernel13GemmUniversalIN4cute5tupleIJiiiiEEENS1_10collective13CollectiveMmaINS1_37MainloopSm90TmaGmmaWarpSpecializedFP8ILi8ENS5_IJNS4_1CILi1EEESB_SB_EEENS1_35KernelTmaWarpSpecializedCooperativeEEENS5_IJNSA_ILi128EEENSA_ILi256EEENSA_ILi64EEEEEENS_12float_e4m3_tENS5_IJlSB_lEEESJ_SK_NS4_8TiledMMAINS4_8MMA_AtomIJNS4_4SM904GMMA31MMA_64x256x32_F32E4M3E4M3_SS_TNILNSO_7ScaleInE1ELSQ_1EEEEEENS4_6LayoutINS5_IJNSA_ILi2EEESB_SB_EEENS5_IJSB_NSA_ILi0EEESW_EEEEENS5_IJNS4_10UnderscoreESZ_SZ_EEEEENS4_13SM90_TMA_LOADENS4_14ComposedLayoutINS4_7SwizzleILi2ELi4ELi3EEENS4_18smem_ptr_flag_bitsILi8EEENST_INS5_IJNSA_ILi8EEESH_EEENS5_IJSH_SB_EEEEEEEvNS4_8identityES12_S1C_vS1D_EENS_8epilogue10collective18CollectiveEpilogueINS1F_22Sm90TmaWarpSpecializedILi4ELi2ELi16ELb0ELb0EEEJSI_NS5_IJSF_NSA_ILi32EEEEEESJ_SK_SJ_SK_NS1F_6fusion15FusionCallbacksIS1J_NS1M_13LinCombEltActINS1F_6thread7SigmoidESJ_fSJ_fLNS_15FloatRoundStyleE2EEESI_S1L_JEEES12_NS13_INS14_ILi1ELi4ELi3EEES17_NST_INS5_IJS18_S1K_EEENS5_IJS1K_SB_EEEEEEENS4_39AutoVectorizingCopyWithAssumedAlignmentILi128EEENS4_14SM90_TMA_STOREES1Y_S20_NS4_9Copy_AtomIJNS4_17SM90_U32x4_STSM_NENS_6half_tEEEEvEEEvvEEEEvNT_6ParamsE:
	.zero		2432


//--------------------- SYMBOLS --------------------------

	.type		.nv.reservedSmem.offset0,@object
	.size		.nv.reservedSmem.offset0,0x4
	.type		__assertfail,@function
